def matmul_kernel(
    a_ptr,
    b_ptr,
    c_ptr,
    M,
    N,
    K,
    stride_am,
    stride_ak,
    stride_bk,
    stride_bn,
    stride_cm,
    stride_cn,
    BLOCK_M: tl.constexpr,
    BLOCK_N: tl.constexpr,
    BLOCK_K: tl.constexpr,
    GROUP_M: tl.constexpr,
):
    pid = tl.program_id(axis=0)
    num_pid_m = tl.cdiv(M, BLOCK_M)
    num_pid_n = tl.cdiv(N, BLOCK_N)
    num_pid_in_group = GROUP_M * num_pid_n
    group_id = pid // num_pid_in_group
    first_pid_m = group_id * GROUP_M
    group_size_m = min(num_pid_m - first_pid_m, GROUP_M)
    pid_m = first_pid_m + ((pid % num_pid_in_group) % group_size_m)
    pid_n = (pid % num_pid_in_group) // group_size_m

    offs_am = (pid_m * BLOCK_M + tl.arange(0, BLOCK_M)) % M
    offs_bn = (pid_n * BLOCK_N + tl.arange(0, BLOCK_N)) % N
    offs_k = tl.arange(0, BLOCK_K)
    a_ptrs = a_ptr + offs_am[:, None] * stride_am + offs_k[None, :] * stride_ak
    b_ptrs = b_ptr + offs_k[:, None] * stride_bk + offs_bn[None, :] * stride_bn

    acc = tl.zeros((BLOCK_M, BLOCK_N), dtype=tl.float32)
    for kk in range(0, tl.cdiv(K, BLOCK_K)):
        a = tl.load(a_ptrs, mask=offs_k[None, :] < K - kk * BLOCK_K, other=0.0)
        b = tl.load(b_ptrs, mask=offs_k[:, None] < K - kk * BLOCK_K, other=0.0)
        acc = tl.dot(a, b, acc)
        a_ptrs += BLOCK_K * stride_ak
        b_ptrs += BLOCK_K * stride_bk

    c = acc.to(c_ptr.dtype.element_ty)
    offs_cm = pid_m * BLOCK_M + tl.arange(0, BLOCK_M)
    offs_cn = pid_n * BLOCK_N + tl.arange(0, BLOCK_N)
    c_ptrs = c_ptr + offs_cm[:, None] * stride_cm + offs_cn[None, :] * stride_cn
    mask = (offs_cm[:, None] < M) & (offs_cn[None, :] < N)
    tl.store(c_ptrs, c, mask=mask)

# config = {"BLOCK_K": 128, "BLOCK_M": 64, "BLOCK_N": 64, "GROUP_M": 8, "arch": "sm_100", "dtype": "fp16", "num_ctas": 1, "num_stages": 3, "num_warps": 1}
# arch = sm_100


// ===== COMPILED SASS (sm_100a) =====

	.target	sm_100a

	.elftype	@"ET_EXEC"


//--------------------- .note.nv.tkinfo           --------------------------
	.section	.note.nv.tkinfo,"",@"SHT_NOTE"
	.sectionflags	@"SHF_NOTE_NV_TKINFO"
	.tkinfo
        /*0018*/ 	.word	0x00000081
        /*0030*/ 	.string	""
        /*0030*/ 	.string	"ptxas-blackwell"
        /*0030*/ 	.string	"Cuda compilation tools, release 12.9, V12.9.86"
        /*0030*/ 	.string	"Build cuda_12.9.r12.9/compiler.36037853_0"
        /*0030*/ 	.string	"-v  -suppress-debug-info  -lineinfo  -arch sm_100a "



//--------------------- .note.nv.cuver            --------------------------
	.section	.note.nv.cuver,"",@"SHT_NOTE"
	.sectionflags	@"SHF_NOTE_NV_CUVER"
        /*0018*/ 	.short	0x0001
        /*001a*/ 	.short	0x0064
        /*001c*/ 	.short	0x0001
        /*001e*/ 	.short	0x0000
        /*0020*/ 	.short	0x0001
        /*0022*/ 	.short	0x0000


//--------------------- .nv.info                  --------------------------
	.section	.nv.info,"",@"SHT_CUDA_INFO"
	.align	4


	//----- nvinfo : EIATTR_REGCOUNT
	.align		4
        /*0000*/ 	.byte	0x04, 0x2f
        /*0002*/ 	.short	(.L_1 - .L_0)
	.align		4
.L_0:
        /*0004*/ 	.word	index@(matmul_kernel)
        /*0008*/ 	.word	0x00000040


	//----- nvinfo : EIATTR_FRAME_SIZE
	.align		4
.L_1:
        /*000c*/ 	.byte	0x04, 0x11
        /*000e*/ 	.short	(.L_3 - .L_2)
	.align		4
.L_2:
        /*0010*/ 	.word	index@(matmul_kernel)
        /*0014*/ 	.word	0x00002510


	//----- nvinfo : EIATTR_MIN_STACK_SIZE
	.align		4
.L_3:
        /*0018*/ 	.byte	0x04, 0x12
        /*001a*/ 	.short	(.L_5 - .L_4)
	.align		4
.L_4:
        /*001c*/ 	.word	index@(matmul_kernel)
        /*0020*/ 	.word	0x00002510
.L_5:


//--------------------- .nv.info.matmul_kernel    --------------------------
	.section	.nv.info.matmul_kernel,"",@"SHT_CUDA_INFO"
	.sectionflags	@""
	.align	4


	//----- nvinfo : EIATTR_CUDA_API_VERSION
	.align		4
        /*0000*/ 	.byte	0x04, 0x37
        /*0002*/ 	.short	(.L_7 - .L_6)
.L_6:
        /*0004*/ 	.word	0x00000081


	//----- nvinfo : EIATTR_KPARAM_INFO
	.align		4
.L_7:
        /*0008*/ 	.byte	0x04, 0x17
        /*000a*/ 	.short	(.L_9 - .L_8)
.L_8:
        /*000c*/ 	.word	0x00000000
        /*0010*/ 	.short	0x000d
        /*0012*/ 	.short	0x0048
        /*0014*/ 	.byte	0x00, 0xf4, 0x21, 0x00


	//----- nvinfo : EIATTR_KPARAM_INFO
	.align		4
.L_9:
        /*0018*/ 	.byte	0x04, 0x17
        /*001a*/ 	.short	(.L_11 - .L_10)
.L_10:
        /*001c*/ 	.word	0x00000000
        /*0020*/ 	.short	0x000c
        /*0022*/ 	.short	0x0040
        /*0024*/ 	.byte	0x00, 0xf4, 0x21, 0x00


	//----- nvinfo : EIATTR_KPARAM_INFO
	.align		4
.L_11:
        /*0028*/ 	.byte	0x04, 0x17
        /*002a*/ 	.short	(.L_13 - .L_12)
.L_12:
        /*002c*/ 	.word	0x00000000
        /*0030*/ 	.short	0x000b
        /*0032*/ 	.short	0x0038
        /*0034*/ 	.byte	0x00, 0xf0, 0x11, 0x00


	//----- nvinfo : EIATTR_KPARAM_INFO
	.align		4
.L_13:
        /*0038*/ 	.byte	0x04, 0x17
        /*003a*/ 	.short	(.L_15 - .L_14)
.L_14:
        /*003c*/ 	.word	0x00000000
        /*0040*/ 	.short	0x000a
        /*0042*/ 	.short	0x0034
        /*0044*/ 	.byte	0x00, 0xf0, 0x11, 0x00


	//----- nvinfo : EIATTR_KPARAM_INFO
	.align		4
.L_15:
        /*0048*/ 	.byte	0x04, 0x17
        /*004a*/ 	.short	(.L_17 - .L_16)
.L_16:
        /*004c*/ 	.word	0x00000000
        /*0050*/ 	.short	0x0009
        /*0052*/ 	.short	0x0030
        /*0054*/ 	.byte	0x00, 0xf0, 0x11, 0x00


	//----- nvinfo : EIATTR_KPARAM_INFO
	.align		4
.L_17:
        /*0058*/ 	.byte	0x04, 0x17
        /*005a*/ 	.short	(.L_19 - .L_18)
.L_18:
        /*005c*/ 	.word	0x00000000
        /*0060*/ 	.short	0x0008
        /*0062*/ 	.short	0x002c
        /*0064*/ 	.byte	0x00, 0xf0, 0x11, 0x00


	//----- nvinfo : EIATTR_KPARAM_INFO
	.align		4
.L_19:
        /*0068*/ 	.byte	0x04, 0x17
        /*006a*/ 	.short	(.L_21 - .L_20)
.L_20:
        /*006c*/ 	.word	0x00000000
        /*0070*/ 	.short	0x0007
        /*0072*/ 	.short	0x0028
        /*0074*/ 	.byte	0x00, 0xf0, 0x11, 0x00


	//----- nvinfo : EIATTR_KPARAM_INFO
	.align		4
.L_21:
        /*0078*/ 	.byte	0x04, 0x17
        /*007a*/ 	.short	(.L_23 - .L_22)
.L_22:
        /*007c*/ 	.word	0x00000000
        /*0080*/ 	.short	0x0006
        /*0082*/ 	.short	0x0024
        /*0084*/ 	.byte	0x00, 0xf0, 0x11, 0x00


	//----- nvinfo : EIATTR_KPARAM_INFO
	.align		4
.L_23:
        /*0088*/ 	.byte	0x04, 0x17
        /*008a*/ 	.short	(.L_25 - .L_24)
.L_24:
        /*008c*/ 	.word	0x00000000
        /*0090*/ 	.short	0x0005
        /*0092*/ 	.short	0x0020
        /*0094*/ 	.byte	0x00, 0xf0, 0x11, 0x00


	//----- nvinfo : EIATTR_KPARAM_INFO
	.align		4
.L_25:
        /*0098*/ 	.byte	0x04, 0x17
        /*009a*/ 	.short	(.L_27 - .L_26)
.L_26:
        /*009c*/ 	.word	0x00000000
        /*00a0*/ 	.short	0x0004
        /*00a2*/ 	.short	0x001c
        /*00a4*/ 	.byte	0x00, 0xf0, 0x11, 0x00


	//----- nvinfo : EIATTR_KPARAM_INFO
	.align		4
.L_27:
        /*00a8*/ 	.byte	0x04, 0x17
        /*00aa*/ 	.short	(.L_29 - .L_28)
.L_28:
        /*00ac*/ 	.word	0x00000000
        /*00b0*/ 	.short	0x0003
        /*00b2*/ 	.short	0x0018
        /*00b4*/ 	.byte	0x00, 0xf0, 0x11, 0x00


	//----- nvinfo : EIATTR_KPARAM_INFO
	.align		4
.L_29:
        /*00b8*/ 	.byte	0x04, 0x17
        /*00ba*/ 	.short	(.L_31 - .L_30)
.L_30:
        /*00bc*/ 	.word	0x00000000
        /*00c0*/ 	.short	0x0002
        /*00c2*/ 	.short	0x0010
        /*00c4*/ 	.byte	0x00, 0xf4, 0x21, 0x00


	//----- nvinfo : EIATTR_KPARAM_INFO
	.align		4
.L_31:
        /*00c8*/ 	.byte	0x04, 0x17
        /*00ca*/ 	.short	(.L_33 - .L_32)
.L_32:
        /*00cc*/ 	.word	0x00000000
        /*00d0*/ 	.short	0x0001
        /*00d2*/ 	.short	0x0008
        /*00d4*/ 	.byte	0x00, 0xf4, 0x21, 0x00


	//----- nvinfo : EIATTR_KPARAM_INFO
	.align		4
.L_33:
        /*00d8*/ 	.byte	0x04, 0x17
        /*00da*/ 	.short	(.L_35 - .L_34)
.L_34:
        /*00dc*/ 	.word	0x00000000
        /*00e0*/ 	.short	0x0000
        /*00e2*/ 	.short	0x0000
        /*00e4*/ 	.byte	0x00, 0xf4, 0x21, 0x00


	//----- nvinfo : EIATTR_SPARSE_MMA_MASK
	.align		4
.L_35:
        /*00e8*/ 	.byte	0x03, 0x50
        /*00ea*/ 	.short	0x0000


	//----- nvinfo : EIATTR_MAXREG_COUNT
	.align		4
        /*00ec*/ 	.byte	0x03, 0x1b
        /*00ee*/ 	.short	0x00ff


	//----- nvinfo : EIATTR_NUM_BARRIERS
	.align		4
        /*00f0*/ 	.byte	0x02, 0x4c
        /*00f2*/ 	.byte	0x01
	.zero		1


	//----- nvinfo : EIATTR_ANNOTATIONS
	.align		4
        /*00f4*/ 	.byte	0x04, 0x55
        /*00f6*/ 	.short	(.L_37 - .L_36)


	//   ....[0]....
.L_36:
        /*00f8*/ 	.word	0x00000001
        /*00fc*/ 	.byte	0xa0, 0x01, 0x00, 0x00, 0x01, 0x00, 0x00, 0x00, 0xf0, 0x01, 0x00, 0x00, 0x01, 0x00, 0x00, 0x00
        /* <DEDUP_REMOVED lines=255> */
        /*10fc*/ 	.byte	0x40, 0x6a, 0x00, 0x00


	//----- nvinfo : EIATTR_COOP_GROUP_MASK_REGIDS
	.align		4
.L_37:
        /*1100*/ 	.byte	0x04, 0x29
        /*1102*/ 	.short	(.L_39 - .L_38)


	//   ....[0]....
.L_38:
        /*1104*/ 	.word	0xffffffff


	//   ....[1]....
        /*1108*/ 	.word	0xffffffff


	//   ....[2]....
        /*110c*/ 	.word	0xffffffff


	//   ....[3]....
        /*1110*/ 	.word	0xffffffff


	//   ....[4]....
        /*1114*/ 	.word	0xffffffff


	//   ....[5]....
        /*1118*/ 	.word	0xffffffff


	//   ....[6]....
        /*111c*/ 	.word	0xffffffff


	//   ....[7]....
        /*1120*/ 	.word	0xffffffff


	//   ....[8]....
        /*1124*/ 	.word	0xffffffff


	//   ....[9]....
        /*1128*/ 	.word	0xffffffff


	//   ....[10]....
        /*112c*/ 	.word	0xffffffff


	//   ....[11]....
        /*1130*/ 	.word	0xffffffff


	//   ....[12]....
        /*1134*/ 	.word	0xffffffff


	//   ....[13]....
        /*1138*/ 	.word	0xffffffff


	//   ....[14]....
        /*113c*/ 	.word	0xffffffff


	//   ....[15]....
        /*1140*/ 	.word	0xffffffff


	//   ....[16]....
        /*1144*/ 	.word	0xffffffff


	//   ....[17]....
        /*1148*/ 	.word	0xffffffff


	//   ....[18]....
        /*114c*/ 	.word	0xffffffff


	//   ....[19]....
        /*1150*/ 	.word	0xffffffff


	//   ....[20]....
        /*1154*/ 	.word	0xffffffff


	//   ....[21]....
        /*1158*/ 	.word	0xffffffff


	//   ....[22]....
        /*115c*/ 	.word	0xffffffff


	//   ....[23]....
        /*1160*/ 	.word	0xffffffff


	//   ....[24]....
        /*1164*/ 	.word	0xffffffff


	//   ....[25]....
        /*1168*/ 	.word	0xffffffff


	//   ....[26]....
        /*116c*/ 	.word	0xffffffff


	//   ....[27]....
        /*1170*/ 	.word	0xffffffff


	//   ....[28]....
        /*1174*/ 	.word	0xffffffff


	//   ....[29]....
        /*1178*/ 	.word	0xffffffff


	//   ....[30]....
        /*117c*/ 	.word	0xffffffff


	//----- nvinfo : EIATTR_COOP_GROUP_INSTR_OFFSETS
	.align		4
.L_39:
        /*1180*/ 	.byte	0x04, 0x28
        /*1182*/ 	.short	(.L_41 - .L_40)


	//   ....[0]....
.L_40:
        /*1184*/ 	.word	0x0003d780


	//   ....[1]....
        /*1188*/ 	.word	0x0003d7a0


	//   ....[2]....
        /*118c*/ 	.word	0x0003d7c0


	//   ....[3]....
        /*1190*/ 	.word	0x0003d7e0


	//   ....[4]....
        /*1194*/ 	.word	0x0003d800


	//   ....[5]....
        /*1198*/ 	.word	0x0003d820


	//   ....[6]....
        /*119c*/ 	.word	0x0003d840


	//   ....[7]....
        /*11a0*/ 	.word	0x0003d860


	//   ....[8]....
        /*11a4*/ 	.word	0x0003d880


	//   ....[9]....
        /*11a8*/ 	.word	0x0003d8a0


	//   ....[10]....
        /*11ac*/ 	.word	0x0003d8c0


	//   ....[11]....
        /*11b0*/ 	.word	0x0003d8e0


	//   ....[12]....
        /*11b4*/ 	.word	0x0003d900


	//   ....[13]....
        /*11b8*/ 	.word	0x0003d920


	//   ....[14]....
        /*11bc*/ 	.word	0x0003d940


	//   ....[15]....
        /*11c0*/ 	.word	0x0003d960


	//   ....[16]....
        /*11c4*/ 	.word	0x0003d980


	//   ....[17]....
        /*11c8*/ 	.word	0x0003d9a0


	//   ....[18]....
        /*11cc*/ 	.word	0x0003d9c0


	//   ....[19]....
        /*11d0*/ 	.word	0x0003d9e0


	//   ....[20]....
        /*11d4*/ 	.word	0x0003da00


	//   ....[21]....
        /*11d8*/ 	.word	0x0003da20


	//   ....[22]....
        /*11dc*/ 	.word	0x0003da40


	//   ....[23]....
        /*11e0*/ 	.word	0x0003da60


	//   ....[24]....
        /*11e4*/ 	.word	0x0003da80


	//   ....[25]....
        /*11e8*/ 	.word	0x0003daa0


	//   ....[26]....
        /*11ec*/ 	.word	0x0003dac0


	//   ....[27]....
        /*11f0*/ 	.word	0x0003dcc0


	//   ....[28]....
        /*11f4*/ 	.word	0x0003dd50


	//   ....[29]....
        /*11f8*/ 	.word	0x0003dd80


	//   ....[30]....
        /*11fc*/ 	.word	0x0003de60


	//----- nvinfo : EIATTR_VRC_CTA_INIT_COUNT
	.align		4
.L_41:
        /*1200*/ 	.byte	0x02, 0x4a
	.zero		1
	.zero		1


	//----- nvinfo : EIATTR_EXIT_INSTR_OFFSETS
	.align		4
        /*1204*/ 	.byte	0x04, 0x1c
        /*1206*/ 	.short	(.L_43 - .L_42)


	//   ....[0]....
.L_42:
        /*1208*/ 	.word	0x00040c50


	//   ....[1]....
        /*120c*/ 	.word	0x00040c80


	//----- nvinfo : EIATTR_REQNTID
	.align		4
.L_43:
        /*1210*/ 	.byte	0x04, 0x10
        /*1212*/ 	.short	(.L_45 - .L_44)
.L_44:
        /*1214*/ 	.word	0x00000020
        /*1218*/ 	.word	0x00000001
        /*121c*/ 	.word	0x00000001


	//----- nvinfo : EIATTR_CBANK_PARAM_SIZE
	.align		4
.L_45:
        /*1220*/ 	.byte	0x03, 0x19
        /*1222*/ 	.short	0x0050


	//----- nvinfo : EIATTR_PARAM_CBANK
	.align		4
        /*1224*/ 	.byte	0x04, 0x0a
        /*1226*/ 	.short	(.L_47 - .L_46)
	.align		4
.L_46:
        /*1228*/ 	.word	index@(.nv.constant0.matmul_kernel)
        /*122c*/ 	.short	0x0380
        /*122e*/ 	.short	0x0050


	//----- nvinfo : EIATTR_SW_WAR
	.align		4
.L_47:
        /*1230*/ 	.byte	0x04, 0x36
        /*1232*/ 	.short	(.L_49 - .L_48)
.L_48:
        /*1234*/ 	.word	0x00000008
.L_49:


//--------------------- .nv.compat                --------------------------
	.section	.nv.compat,"",@"SHT_CUDA_COMPAT_INFO"
	.align	4
        /*0000*/ 	.byte	0x02, 0x02, 0x01, 0x00, 0x02, 0x05, 0x05, 0x00, 0x02, 0x03, 0x00, 0x00, 0x02, 0x06, 0x01, 0x00


//--------------------- .nv.callgraph             --------------------------
	.section	.nv.callgraph,"",@"SHT_CUDA_CALLGRAPH"
	.align	4
	.sectionentsize	8
	.align		4
        /*0000*/ 	.word	0x00000000
	.align		4
        /*0004*/ 	.word	0xffffffff
	.align		4
        /*0008*/ 	.word	0x00000000
	.align		4
        /*000c*/ 	.word	0xfffffffe
	.align		4
        /*0010*/ 	.word	0x00000000
	.align		4
        /*0014*/ 	.word	0xfffffffd
	.align		4
        /*0018*/ 	.word	0x00000000
	.align		4
        /*001c*/ 	.word	0xfffffffc


//--------------------- .text.matmul_kernel       --------------------------
	.section	.text.matmul_kernel,"ax",@progbits
	.align	128
        .global         matmul_kernel
        .type           matmul_kernel,@function
        .size           matmul_kernel,(.L_x_3 - matmul_kernel)
        .other          matmul_kernel,@"STO_CUDA_ENTRY STV_DEFAULT"
matmul_kernel:
.text.matmul_kernel:
[----:B------:R-:W0:Y:S08]  /*0000*/  LDC R1, c[0x0][0x37c] ;  /* 0x0000df00ff017b82 */ /* 0x000e300000000800 */
[----:B------:R-:W1:Y:S01]  /*0010*/  LDC.64 R2, c[0x0][0x398] ;  /* 0x0000e600ff027b82 */ /* 0x000e620000000a00 */
[----:B------:R-:W2:Y:S01]  /*0020*/  S2R R7, SR_CTAID.X ;  /* 0x0000000000077919 */ /* 0x000ea20000002500 */
[----:B0-----:R-:W-:Y:S01]  /*0030*/  VIADD R1, R1, 0xffffdaf0 ;  /* 0xffffdaf001017836 */ /* 0x001fe20000000000 */
[----:B------:R-:W0:Y:S01]  /*0040*/  LDCU UR4, c[0x0][0x3a0] ;  /* 0x00007400ff0477ac */ /* 0x000e220008000800 */
[----:B------:R-:W-:-:S02]  /*0050*/  CS2R R14, SRZ ;  /* 0x00000000000e7805 */ /* 0x000fc4000001ff00 */
[----:B------:R-:W-:Y:S02]  /*0060*/  CS2R R16, SRZ ;  /* 0x0000000000107805 */ /* 0x000fe4000001ff00 */
[----:B------:R-:W-:Y:S02]  /*0070*/  CS2R R18, SRZ ;  /* 0x0000000000127805 */ /* 0x000fe4000001ff00 */
[----:B------:R-:W-:Y:S01]  /*0080*/  CS2R R20, SRZ ;  /* 0x0000000000147805 */ /* 0x000fe2000001ff00 */
[----:B------:R-:W3:Y:S01]  /*0090*/  S2UR UR6, SR_CgaCtaId ;  /* 0x00000000000679c3 */ /* 0x000ee20000008800 */
[----:B------:R-:W-:Y:S02]  /*00a0*/  CS2R R22, SRZ ;  /* 0x0000000000167805 */ /* 0x000fe4000001ff00 */
[----:B------:R-:W-:Y:S02]  /*00b0*/  CS2R R24, SRZ ;  /* 0x0000000000187805 */ /* 0x000fe4000001ff00 */
[----:B------:R-:W-:-:S02]  /*00c0*/  CS2R R26, SRZ ;  /* 0x00000000001a7805 */ /* 0x000fc4000001ff00 */
[----:B------:R-:W-:Y:S02]  /*00d0*/  CS2R R28, SRZ ;  /* 0x00000000001c7805 */ /* 0x000fe4000001ff00 */
[----:B------:R-:W-:Y:S02]  /*00e0*/  CS2R R30, SRZ ;  /* 0x00000000001e7805 */ /* 0x000fe4000001ff00 */
[----:B------:R-:W-:Y:S02]  /*00f0*/  CS2R R32, SRZ ;  /* 0x0000000000207805 */ /* 0x000fe4000001ff00 */
[----:B------:R-:W-:Y:S02]  /*0100*/  CS2R R34, SRZ ;  /* 0x0000000000227805 */ /* 0x000fe4000001ff00 */
[----:B------:R-:W-:Y:S02]  /*0110*/  CS2R R36, SRZ ;  /* 0x0000000000247805 */ /* 0x000fe4000001ff00 */
[----:B------:R-:W-:-:S02]  /*0120*/  CS2R R38, SRZ ;  /* 0x0000000000267805 */ /* 0x000fc4000001ff00 */
[----:B------:R-:W-:Y:S02]  /*0130*/  CS2R R40, SRZ ;  /* 0x0000000000287805 */ /* 0x000fe4000001ff00 */
[----:B------:R-:W-:Y:S02]  /*0140*/  CS2R R42, SRZ ;  /* 0x00000000002a7805 */ /* 0x000fe4000001ff00 */
[----:B------:R-:W-:Y:S01]  /*0150*/  CS2R R44, SRZ ;  /* 0x00000000002c7805 */ /* 0x000fe2000001ff00 */
[----:B0-----:R-:W-:Y:S01]  /*0160*/  UIADD3 UR4, UPT, UPT, UR4, 0x7f, URZ ;  /* 0x0000007f04047890 */ /* 0x001fe2000fffe0ff */
[----:B------:R-:W-:Y:S02]  /*0170*/  CS2R R46, SRZ ;  /* 0x00000000002e7805 */ /* 0x000fe4000001ff00 */
[----:B------:R-:W-:Y:S01]  /*0180*/  CS2R R48, SRZ ;  /* 0x0000000000307805 */ /* 0x000fe2000001ff00 */
[----:B-1----:R-:W-:Y:S01]  /*0190*/  VIADD R0, R3, 0x3f ;  /* 0x0000003f03007836 */ /* 0x002fe20000000000 */
[----:B------:R-:W-:Y:S01]  /*01a0*/  STL [R1+0x1564], R3 ;  /* 0x0015640301007387 */ /* 0x000fe20000100800 */
[----:B------:R-:W-:Y:S01]  /*01b0*/  UISETP.GE.AND UP0, UPT, UR4, 0x80, UPT ;  /* 0x000000800400788c */ /* 0x000fe2000bf06270 */
[----:B------:R-:W-:-:S02]  /*01c0*/  CS2R R50, SRZ ;  /* 0x0000000000327805 */ /* 0x000fc4000001ff00 */
[----:B------:R-:W-:Y:S02]  /*01d0*/  CS2R R52, SRZ ;  /* 0x0000000000347805 */ /* 0x000fe4000001ff00 */
[----:B------:R-:W-:Y:S01]  /*01e0*/  SHF.R.S32.HI R5, RZ, 0x1f, R0 ;  /* 0x0000001fff057819 */ /* 0x000fe20000011400 */
[----:B------:R0:W-:Y:S01]  /*01f0*/  STL [R1+0x1568], R2 ;  /* 0x0015680201007387 */ /* 0x0001e20000100800 */
[----:B------:R-:W-:Y:S02]  /*0200*/  CS2R R54, SRZ ;  /* 0x0000000000367805 */ /* 0x000fe4000001ff00 */
[----:B------:R-:W-:Y:S02]  /*0210*/  CS2R R56, SRZ ;  /* 0x0000000000387805 */ /* 0x000fe4000001ff00 */
[----:B------:R-:W-:Y:S01]  /*0220*/  LEA.HI R5, R5, R0, RZ, 0x6 ;  /* 0x0000000005057211 */ /* 0x000fe200078f30ff */
[----:B------:R-:W-:Y:S01]  /*0230*/  STL [R1+0x10], RZ ;  /* 0x000010ff01007387 */ /* 0x000fe20000100800 */
[----:B--2---:R-:W-:-:S02]  /*0240*/  IABS R10, R7 ;  /* 0x00000007000a7213 */ /* 0x004fc40000000000 */
[----:B------:R-:W-:Y:S02]  /*0250*/  CS2R R58, SRZ ;  /* 0x00000000003a7805 */ /* 0x000fe4000001ff00 */
[----:B------:R-:W-:Y:S01]  /*0260*/  SHF.R.S32.HI R5, RZ, 0x6, R5 ;  /* 0x00000006ff057819 */ /* 0x000fe20000011405 */
[----:B------:R-:W-:Y:S01]  /*0270*/  STL [R1+0x14], RZ ;  /* 0x000014ff01007387 */ /* 0x000fe20000100800 */
[----:B------:R-:W-:Y:S01]  /*0280*/  UMOV UR5, 0x400 ;  /* 0x0000040000057882 */ /* 0x000fe20000000000 */
[----:B------:R-:W1:Y:S02]  /*0290*/  LDCU.64 UR12, c[0x0][0x358] ;  /* 0x00006b00ff0c77ac */ /* 0x000e640008000a00 */
[----:B------:R-:W-:Y:S01]  /*02a0*/  IMAD.SHL.U32 R6, R5, 0x8, RZ ;  /* 0x0000000805067824 */ /* 0x000fe200078e00ff */
[----:B------:R-:W-:Y:S01]  /*02b0*/  STL [R1+0x18], RZ ;  /* 0x000018ff01007387 */ /* 0x000fe20000100800 */
[----:B---3--:R-:W-:-:S03]  /*02c0*/  ULEA UR5, UR6, UR5, 0x18 ;  /* 0x0000000506057291 */ /* 0x008fc6000f8ec0ff */
[-C--:B------:R-:W-:Y:S01]  /*02d0*/  IABS R9, R6.reuse ;  /* 0x0000000600097213 */ /* 0x080fe20000000000 */
[----:B------:R-:W-:Y:S01]  /*02e0*/  STL [R1+0x1c], RZ ;  /* 0x00001cff01007387 */ /* 0x000fe20000100800 */
[----:B------:R-:W-:Y:S02]  /*02f0*/  IABS R12, R6 ;  /* 0x00000006000c7213 */ /* 0x000fe40000000000 */
[----:B------:R-:W2:Y:S01]  /*0300*/  I2F.RP R0, R9 ;  /* 0x0000000900007306 */ /* 0x000ea20000209400 */
[----:B------:R-:W-:Y:S04]  /*0310*/  STL [R1], RZ ;  /* 0x000000ff01007387 */ /* 0x000fe80000100800 */
[----:B------:R-:W-:Y:S04]  /*0320*/  STL [R1+0x4], RZ ;  /* 0x000004ff01007387 */ /* 0x000fe80000100800 */
[----:B------:R-:W-:Y:S04]  /*0330*/  STL [R1+0x8], RZ ;  /* 0x000008ff01007387 */ /* 0x000fe80000100800 */
[----:B------:R-:W-:Y:S01]  /*0340*/  STL [R1+0xc], RZ ;  /* 0x00000cff01007387 */ /* 0x000fe20000100800 */
[----:B--2---:R-:W2:Y:S02]  /*0350*/  MUFU.RCP R0, R0 ;  /* 0x0000000000007308 */ /* 0x004ea40000001000 */
[----:B--2---:R-:W-:-:S02]  /*0360*/  VIADD R4, R0, 0xffffffe ;  /* 0x0ffffffe00047836 */ /* 0x004fc40000000000 */
[----:B------:R-:W-:-:S04]  /*0370*/  IMAD.MOV R0, RZ, RZ, -R12 ;  /* 0x000000ffff007224 */ /* 0x000fc800078e0a0c */
[----:B------:R2:W3:Y:S02]  /*0380*/  F2I.FTZ.U32.TRUNC.NTZ R5, R4 ;  /* 0x0000000400057305 */ /* 0x0004e4000021f000 */
[----:B--2---:R-:W-:Y:S02]  /*0390*/  IMAD.MOV.U32 R4, RZ, RZ, RZ ;  /* 0x000000ffff047224 */ /* 0x004fe400078e00ff */
[----:B---3--:R-:W-:-:S04]  /*03a0*/  IMAD.MOV R8, RZ, RZ, -R5 ;  /* 0x000000ffff087224 */ /* 0x008fc800078e0a05 */
[----:B------:R-:W-:Y:S02]  /*03b0*/  IMAD R11, R8, R9, RZ ;  /* 0x00000009080b7224 */ /* 0x000fe400078e02ff */
[----:B------:R-:W-:Y:S02]  /*03c0*/  IMAD.MOV.U32 R8, RZ, RZ, R10 ;  /* 0x000000ffff087224 */ /* 0x000fe400078e000a */
[----:B------:R-:W-:-:S06]  /*03d0*/  IMAD.HI.U32 R5, R5, R11, R4 ;  /* 0x0000000b05057227 */ /* 0x000fcc00078e0004 */
[----:B------:R-:W-:-:S04]  /*03e0*/  IMAD.HI.U32 R5, R5, R8, RZ ;  /* 0x0000000805057227 */ /* 0x000fc800078e00ff */
[----:B------:R-:W-:-:S05]  /*03f0*/  IMAD R0, R5, R0, R8 ;  /* 0x0000000005007224 */ /* 0x000fca00078e0208 */
[----:B------:R-:W-:-:S13]  /*0400*/  ISETP.GT.U32.AND P1, PT, R9, R0, PT ;  /* 0x000000000900720c */ /* 0x000fda0003f24070 */
[----:B------:R-:W-:Y:S02]  /*0410*/  @!P1 IMAD.IADD R0, R0, 0x1, -R9 ;  /* 0x0000000100009824 */ /* 0x000fe400078e0a09 */
[----:B------:R-:W-:Y:S01]  /*0420*/  @!P1 VIADD R5, R5, 0x1 ;  /* 0x0000000105059836 */ /* 0x000fe20000000000 */
[----:B------:R-:W-:Y:S02]  /*0430*/  ISETP.NE.AND P1, PT, R6, RZ, PT ;  /* 0x000000ff0600720c */ /* 0x000fe40003f25270 */
[----:B------:R-:W-:Y:S02]  /*0440*/  ISETP.GE.U32.AND P0, PT, R0, R9, PT ;  /* 0x000000090000720c */ /* 0x000fe40003f06070 */
[----:B------:R-:W-:-:S04]  /*0450*/  LOP3.LUT R0, R7, R6, RZ, 0x3c, !PT ;  /* 0x0000000607007212 */ /* 0x000fc800078e3cff */
[----:B------:R-:W-:Y:S01]  /*0460*/  ISETP.GE.AND P2, PT, R0, RZ, PT ;  /* 0x000000ff0000720c */ /* 0x000fe20003f46270 */
[----:B------:R-:W-:Y:S02]  /*0470*/  VIADD R0, R2, 0x3f ;  /* 0x0000003f02007836 */ /* 0x000fe40000000000 */
[----:B0-----:R-:W0:Y:S04]  /*0480*/  S2R R2, SR_TID.X ;  /* 0x0000000000027919 */ /* 0x001e280000002100 */
[----:B------:R-:W-:-:S04]  /*0490*/  @P0 VIADD R5, R5, 0x1 ;  /* 0x0000000105050836 */ /* 0x000fc80000000000 */
[----:B------:R-:W-:Y:S01]  /*04a0*/  IMAD.MOV.U32 R4, RZ, RZ, R5 ;  /* 0x000000ffff047224 */ /* 0x000fe200078e0005 */
[----:B------:R-:W-:-:S03]  /*04b0*/  SHF.R.S32.HI R5, RZ, 0x1f, R0 ;  /* 0x0000001fff057819 */ /* 0x000fc60000011400 */
[----:B------:R-:W-:Y:S01]  /*04c0*/  @!P2 IMAD.MOV R4, RZ, RZ, -R4 ;  /* 0x000000ffff04a224 */ /* 0x000fe200078e0a04 */
[----:B------:R-:W-:Y:S02]  /*04d0*/  @!P1 LOP3.LUT R4, RZ, R6, RZ, 0x33, !PT ;  /* 0x00000006ff049212 */ /* 0x000fe400078e33ff */
[----:B------:R-:W-:-:S03]  /*04e0*/  LEA.HI R5, R5, R0, RZ, 0x6 ;  /* 0x0000000005057211 */ /* 0x000fc600078f30ff */
[----:B------:R-:W-:Y:S02]  /*04f0*/  IMAD.SHL.U32 R8, R4, 0x8, RZ ;  /* 0x0000000804087824 */ /* 0x000fe400078e00ff */
[----:B------:R-:W-:-:S03]  /*0500*/  IMAD.MOV R4, RZ, RZ, -R4 ;  /* 0x000000ffff047224 */ /* 0x000fc600078e0a04 */
[----:B------:R-:W-:Y:S01]  /*0510*/  LEA.HI.SX32 R5, R5, -R8, 0x1a ;  /* 0x8000000805057211 */ /* 0x000fe200078fd2ff */
[----:B------:R-:W-:-:S03]  /*0520*/  IMAD R6, R6, R4, R7 ;  /* 0x0000000406067224 */ /* 0x000fc600078e0207 */
[----:B------:R-:W-:Y:S02]  /*0530*/  VIMNMX R13, PT, PT, R5, 0x8, PT ;  /* 0x00000008050d7848 */ /* 0x000fe40003fe0100 */
[----:B------:R-:W-:Y:S02]  /*0540*/  IABS R11, R6 ;  /* 0x00000006000b7213 */ /* 0x000fe40000000000 */
[----:B------:R-:W-:Y:S02]  /*0550*/  IABS R9, R13 ;  /* 0x0000000d00097213 */ /* 0x000fe40000000000 */
[----:B0-----:R-:W-:Y:S02]  /*0560*/  LOP3.LUT R3, R2, 0x1f, RZ, 0xc0, !PT ;  /* 0x0000001f02037812 */ /* 0x001fe400078ec0ff */
[----:B------:R-:W0:Y:S08]  /*0570*/  I2F.RP R0, R9 ;  /* 0x0000000900007306 */ /* 0x000e300000209400 */
[----:B0-----:R-:W0:Y:S02]  /*0580*/  MUFU.RCP R0, R0 ;  /* 0x0000000000007308 */ /* 0x001e240000001000 */
[----:B0-----:R-:W-:-:S06]  /*0590*/  VIADD R5, R0, 0xffffffe ;  /* 0x0ffffffe00057836 */ /* 0x001fcc0000000000 */
[----:B------:R-:W0:Y:S02]  /*05a0*/  F2I.FTZ.U32.TRUNC.NTZ R5, R5 ;  /* 0x0000000500057305 */ /* 0x000e24000021f000 */
[----:B0-----:R-:W-:-:S04]  /*05b0*/  IMAD.MOV R10, RZ, RZ, -R5 ;  /* 0x000000ffff0a7224 */ /* 0x001fc800078e0a05 */
[----:B------:R-:W-:Y:S01]  /*05c0*/  IMAD.MOV.U32 R4, RZ, RZ, R10 ;  /* 0x000000ffff047224 */ /* 0x000fe200078e000a */
[----:B------:R-:W-:-:S03]  /*05d0*/  IABS R10, R13 ;  /* 0x0000000d000a7213 */ /* 0x000fc60000000000 */
[----:B------:R-:W-:Y:S02]  /*05e0*/  IMAD R7, R4, R9, RZ ;  /* 0x0000000904077224 */ /* 0x000fe400078e02ff */
[----:B------:R-:W-:-:S04]  /*05f0*/  IMAD.MOV.U32 R4, RZ, RZ, RZ ;  /* 0x000000ffff047224 */ /* 0x000fc800078e00ff */
[----:B------:R-:W-:-:S04]  /*0600*/  IMAD.HI.U32 R4, R5, R7, R4 ;  /* 0x0000000705047227 */ /* 0x000fc800078e0004 */
[----:B------:R-:W-:Y:S02]  /*0610*/  IMAD.MOV R5, RZ, RZ, -R10 ;  /* 0x000000ffff057224 */ /* 0x000fe400078e0a0a */
[----:B------:R-:W-:-:S04]  /*0620*/  IMAD.HI.U32 R0, R4, R11, RZ ;  /* 0x0000000b04007227 */ /* 0x000fc800078e00ff */
[----:B------:R-:W-:Y:S01]  /*0630*/  IMAD R4, R0, R5, R11 ;  /* 0x0000000500047224 */ /* 0x000fe200078e020b */
[----:B------:R-:W-:-:S04]  /*0640*/  CS2R R10, SRZ ;  /* 0x00000000000a7805 */ /* 0x000fc8000001ff00 */
[----:B------:R-:W-:-:S13]  /*0650*/  ISETP.GT.U32.AND P1, PT, R9, R4, PT ;  /* 0x000000040900720c */ /* 0x000fda0003f24070 */
[----:B------:R-:W-:Y:S02]  /*0660*/  @!P1 IMAD.IADD R4, R4, 0x1, -R9 ;  /* 0x0000000104049824 */ /* 0x000fe400078e0a09 */
[----:B------:R-:W-:Y:S01]  /*0670*/  @!P1 VIADD R0, R0, 0x1 ;  /* 0x0000000100009836 */ /* 0x000fe20000000000 */
[----:B------:R-:W-:Y:S02]  /*0680*/  ISETP.NE.AND P1, PT, R13, RZ, PT ;  /* 0x000000ff0d00720c */ /* 0x000fe40003f25270 */
[----:B------:R-:W-:Y:S02]  /*0690*/  ISETP.GE.U32.AND P0, PT, R4, R9, PT ;  /* 0x000000090400720c */ /* 0x000fe40003f06070 */
[----:B------:R-:W-:-:S04]  /*06a0*/  LOP3.LUT R4, R6, R13, RZ, 0x3c, !PT ;  /* 0x0000000d06047212 */ /* 0x000fc800078e3cff */
[----:B------:R-:W-:Y:S02]  /*06b0*/  ISETP.GE.AND P2, PT, R4, RZ, PT ;  /* 0x000000ff0400720c */ /* 0x000fe40003f46270 */
[----:B------:R-:W-:-:S05]  /*06c0*/  CS2R R4, SRZ ;  /* 0x0000000000047805 */ /* 0x000fca000001ff00 */
[----:B------:R-:W-:-:S06]  /*06d0*/  @P0 IADD3 R0, PT, PT, R0, 0x1, RZ ;  /* 0x0000000100000810 */ /* 0x000fcc0007ffe0ff */
[----:B------:R-:W-:Y:S01]  /*06e0*/  @!P2 IMAD.MOV R0, RZ, RZ, -R0 ;  /* 0x000000ffff00a224 */ /* 0x000fe200078e0a00 */
[----:B------:R-:W-:-:S05]  /*06f0*/  @!P1 LOP3.LUT R0, RZ, R13, RZ, 0x33, !PT ;  /* 0x0000000dff009212 */ /* 0x000fca00078e33ff */
[----:B------:R-:W-:Y:S02]  /*0700*/  IMAD.SHL.U32 R61, R0, 0x40, RZ ;  /* 0x00000040003d7824 */ /* 0x000fe400078e00ff */
[----:B------:R-:W-:Y:S02]  /*0710*/  IMAD.MOV R60, RZ, RZ, -R0 ;  /* 0x000000ffff3c7224 */ /* 0x000fe400078e0a00 */
[----:B------:R-:W-:Y:S01]  /*0720*/  VIADD R0, R61, 0x1 ;  /* 0x000000013d007836 */ /* 0x000fe20000000000 */
[----:B------:R-:W-:Y:S01]  /*0730*/  STL [R1+0x4e4], R61 ;  /* 0x0004e43d01007387 */ /* 0x000fe20000100800 */
[----:B------:R-:W-:Y:S01]  /*0740*/  IMAD R60, R13, R60, R6 ;  /* 0x0000003c0d3c7224 */ /* 0x000fe200078e0206 */
[----:B------:R-:W-:Y:S02]  /*0750*/  CS2R R6, SRZ ;  /* 0x0000000000067805 */ /* 0x000fe4000001ff00 */
[----:B------:R-:W-:Y:S01]  /*0760*/  CS2R R12, SRZ ;  /* 0x00000000000c7805 */ /* 0x000fe2000001ff00 */
[----:B------:R0:W-:Y:S01]  /*0770*/  STL [R1+0x110], R0 ;  /* 0x0001100001007387 */ /* 0x0001e20000100800 */
[----:B------:R-:W-:Y:S01]  /*0780*/  IMAD.IADD R60, R8, 0x1, R60 ;  /* 0x00000001083c7824 */ /* 0x000fe200078e023c */
[----:B------:R-:W-:Y:S01]  /*0790*/  CS2R R8, SRZ ;  /* 0x0000000000087805 */ /* 0x000fe2000001ff00 */
[----:B0-----:R-:W-:-:S05]  /*07a0*/  VIADD R0, R61, 0x2 ;  /* 0x000000023d007836 */ /* 0x001fca0000000000 */
[----:B------:R0:W-:Y:S02]  /*07b0*/  STL [R1+0x10c], R0 ;  /* 0x00010c0001007387 */ /* 0x0001e40000100800 */
        /* <DEDUP_REMOVED lines=34> */
[----:B0-----:R-:W-:-:S05]  /*09e0*/  IADD3 R0, PT, PT, R61, 0x14, RZ ;  /* 0x000000143d007810 */ /* 0x001fca0007ffe0ff */
        /* <DEDUP_REMOVED lines=81> */
[----:B0-----:R-:W-:Y:S02]  /*0f00*/  IMAD.SHL.U32 R0, R60, 0x40, RZ ;  /* 0x000000403c007824 */ /* 0x001fe400078e00ff */
[----:B------:R-:W-:-:S03]  /*0f10*/  IMAD.MOV.U32 R60, RZ, RZ, R61 ;  /* 0x000000ffff3c7224 */ /* 0x000fc600078e003d */
[----:B------:R-:W-:Y:S01]  /*0f20*/  LOP3.LUT R2, R0, 0x1f, R2, 0xf8, !PT ;  /* 0x0000001f00027812 */ /* 0x000fe200078ef802 */
[----:B------:R-:W-:Y:S01]  /*0f30*/  VIADD R61, R60, 0x3d ;  /* 0x0000003d3c3d7836 */ /* 0x000fe20000000000 */
[----:B------:R-:W-:-:S04]  /*0f40*/  LOP3.LUT R0, R0, 0x20, R3, 0xfe, !PT ;  /* 0x0000002000007812 */ /* 0x000fc800078efe03 */
[----:B------:R0:W-:Y:S04]  /*0f50*/  STL [R1+0x20], R61 ;  /* 0x0000203d01007387 */ /* 0x0001e80000100800 */
[----:B------:R2:W-:Y:S01]  /*0f60*/  STL [R1+0x558], R2 ;  /* 0x0005580201007387 */ /* 0x0005e20000100800 */
[C---:B0-----:R-:W-:Y:S02]  /*0f70*/  VIADD R61, R60.reuse, 0x3e ;  /* 0x0000003e3c3d7836 */ /* 0x041fe40000000000 */
[----:B------:R-:W-:Y:S01]  /*0f80*/  VIADD R60, R60, 0x3f ;  /* 0x0000003f3c3c7836 */ /* 0x000fe20000000000 */
[----:B--2---:R0:W5:Y:S04]  /*0f90*/  LDL.LU R2, [R1+0x1568] ;  /* 0x0015680001027983 */ /* 0x0041680000300800 */
[----:B------:R0:W5:Y:S04]  /*0fa0*/  LDL.LU R3, [R1+0x1564] ;  /* 0x0015640001037983 */ /* 0x0001680000300800 */
[----:B------:R0:W-:Y:S01]  /*0fb0*/  STL [R1+0x55c], R0 ;  /* 0x00055c0001007387 */ /* 0x0001e20000100800 */
[----:B-1----:R-:W-:Y:S05]  /*0fc0*/  BRA.U !UP0, `(.L_x_0) ;  /* 0x000003c508487547 */ /* 0x002fea000b800000 */
[----:B------:R-:W2:Y:S01]  /*0fd0*/  LDL.LU R38, [R1+0x30] ;  /* 0x0000300001267983 */ /* 0x000ea20000300800 */
[----:B-----5:R-:W-:Y:S01]  /*0fe0*/  IABS R8, R2 ;  /* 0x0000000200087213 */ /* 0x020fe20000000000 */
[----:B------:R-:W-:Y:S01]  /*0ff0*/  IMAD.MOV.U32 R33, RZ, RZ, R0 ;  /* 0x000000ffff217224 */ /* 0x000fe200078e0000 */
[----:B------:R-:W-:Y:S01]  /*1000*/  IABS R14, R3 ;  /* 0x00000003000e7213 */ /* 0x000fe20000000000 */
[----:B------:R-:W3:Y:S01]  /*1010*/  LDL.LU R37, [R1+0x2c] ;  /* 0x00002c0001257983 */ /* 0x000ee20000300800 */
[----:B------:R-:W-:Y:S01]  /*1020*/  IMAD.MOV.U32 R4, RZ, RZ, RZ ;  /* 0x000000ffff047224 */ /* 0x000fe200078e00ff */
[----:B------:R-:W-:Y:S01]  /*1030*/  IABS R11, R60 ;  /* 0x0000003c000b7213 */ /* 0x000fe20000000000 */
[----:B------:R-:W1:Y:S01]  /*1040*/  LDCU.128 UR8, c[0x0][0x380] ;  /* 0x00007000ff0877ac */ /* 0x000e620008000c00 */
[----:B------:R-:W4:Y:S01]  /*1050*/  LDL.LU R36, [R1+0x28] ;  /* 0x0000280001247983 */ /* 0x000f220000300800 */
[----:B------:R-:W-:Y:S02]  /*1060*/  ISETP.NE.AND P2, PT, R2, RZ, PT ;  /* 0x000000ff0200720c */ /* 0x000fe40003f45270 */
[----:B------:R-:W-:Y:S01]  /*1070*/  ISETP.GE.AND P5, PT, R60, RZ, PT ;  /* 0x000000ff3c00720c */ /* 0x000fe20003fa6270 */
[----:B------:R-:W2:Y:S01]  /*1080*/  LDL.LU R35, [R1+0x24] ;  /* 0x0000240001237983 */ /* 0x000ea20000300800 */
[----:B------:R-:W0:Y:S03]  /*1090*/  LDCU UR6, c[0x0][0x3a4] ;  /* 0x00007480ff0677ac */ /* 0x000e260008000800 */
[----:B------:R-:W2:Y:S01]  /*10a0*/  LDL.LU R34, [R1+0x20] ;  /* 0x0000200001227983 */ /* 0x000ea20000300800 */
[----:B------:R-:W0:Y:S03]  /*10b0*/  LDCU UR7, c[0x0][0x3b0] ;  /* 0x00007600ff0777ac */ /* 0x000e260008000800 */
[----:B------:R-:W3:Y:S04]  /*10c0*/  LDL.LU R57, [R1+0x98] ;  /* 0x0000980001397983 */ /* 0x000ee80000300800 */
[----:B------:R-:W3:Y:S04]  /*10d0*/  LDL.LU R59, [R1+0x8c] ;  /* 0x00008c00013b7983 */ /* 0x000ee80000300800 */
[----:B------:R-:W3:Y:S04]  /*10e0*/  LDL.LU R56, [R1+0x78] ;  /* 0x0000780001387983 */ /* 0x000ee80000300800 */
[----:B------:R-:W3:Y:S04]  /*10f0*/  LDL.LU R58, [R1+0x7c] ;  /* 0x00007c00013a7983 */ /* 0x000ee80000300800 */
[----:B------:R-:W3:Y:S04]  /*1100*/  LDL.LU R53, [R1+0x68] ;  /* 0x0000680001357983 */ /* 0x000ee80000300800 */
[----:B------:R-:W3:Y:S04]  /*1110*/  LDL.LU R43, [R1+0x44] ;  /* 0x00004400012b7983 */ /* 0x000ee80000300800 */
[----:B------:R-:W3:Y:S04]  /*1120*/  LDL.LU R46, [R1+0x48] ;  /* 0x00004800012e7983 */ /* 0x000ee80000300800 */
[----:B------:R-:W3:Y:S04]  /*1130*/  LDL.LU R51, [R1+0x64] ;  /* 0x0000640001337983 */ /* 0x000ee80000300800 */
[----:B------:R-:W3:Y:S04]  /*1140*/  LDL R32, [R1+0x558] ;  /* 0x0005580001207983 */ /* 0x000ee80000100800 */
[----:B------:R-:W4:Y:S04]  /*1150*/  LDL.LU R49, [R1+0x60] ;  /* 0x0000600001317983 */ /* 0x000f280000300800 */
        /* <DEDUP_REMOVED lines=11> */
[----:B------:R-:W4:Y:S01]  /*1210*/  LDL.LU R42, [R1+0x34] ;  /* 0x00003400012a7983 */ /* 0x000f220000300800 */
[----:B0-----:R-:W0:Y:S03]  /*1220*/  I2F.RP R0, R8 ;  /* 0x0000000800007306 */ /* 0x001e260000209400 */
[----:B------:R0:W-:Y:S05]  /*1230*/  STL [R1+0x16e4], R3 ;  /* 0x0016e40301007387 */ /* 0x0001ea0000100800 */
[----:B------:R-:W1:Y:S08]  /*1240*/  I2F.RP R6, R14 ;  /* 0x0000000e00067306 */ /* 0x000e700000209400 */
[----:B0-----:R-:W0:Y:S08]  /*1250*/  MUFU.RCP R0, R0 ;  /* 0x0000000000007308 */ /* 0x001e300000001000 */
[----:B-1----:R-:W1:Y:S01]  /*1260*/  MUFU.RCP R6, R6 ;  /* 0x0000000600067308 */ /* 0x002e620000001000 */
[----:B0-----:R-:W-:-:S07]  /*1270*/  VIADD R0, R0, 0xffffffe ;  /* 0x0ffffffe00007836 */ /* 0x001fce0000000000 */
[----:B------:R-:W0:Y:S01]  /*1280*/  F2I.FTZ.U32.TRUNC.NTZ R5, R0 ;  /* 0x0000000000057305 */ /* 0x000e22000021f000 */
[----:B-1----:R-:W-:-:S07]  /*1290*/  IADD3 R6, PT, PT, R6, 0xffffffe, RZ ;  /* 0x0ffffffe06067810 */ /* 0x002fce0007ffe0ff */
[----:B------:R1:W1:Y:S01]  /*12a0*/  F2I.FTZ.U32.TRUNC.NTZ R7, R6 ;  /* 0x0000000600077305 */ /* 0x000262000021f000 */
[----:B0-----:R-:W-:-:S04]  /*12b0*/  IMAD.MOV R0, RZ, RZ, -R5 ;  /* 0x000000ffff007224 */ /* 0x001fc800078e0a05 */
[----:B-1----:R-:W-:Y:S01]  /*12c0*/  IMAD R6, R0, R8, RZ ;  /* 0x0000000800067224 */ /* 0x002fe200078e02ff */
[----:B------:R-:W-:-:S03]  /*12d0*/  IABS R0, R33 ;  /* 0x0000002100007213 */ /* 0x000fc60000000000 */
[----:B------:R-:W-:-:S04]  /*12e0*/  IMAD.HI.U32 R6, R5, R6, R4 ;  /* 0x0000000605067227 */ /* 0x000fc800078e0004 */
[----:B------:R-:W-:Y:S02]  /*12f0*/  IMAD.MOV.U32 R5, RZ, RZ, R0 ;  /* 0x000000ffff057224 */ /* 0x000fe400078e0000 */
[----:B------:R-:W-:-:S04]  /*1300*/  IMAD.MOV R0, RZ, RZ, -R7 ;  /* 0x000000ffff007224 */ /* 0x000fc800078e0a07 */
[----:B------:R-:W-:Y:S01]  /*1310*/  IMAD R0, R0, R14, RZ ;  /* 0x0000000e00007224 */ /* 0x000fe200078e02ff */
[----:B--2---:R-:W-:Y:S02]  /*1320*/  IABS R10, R34 ;  /* 0x00000022000a7213 */ /* 0x004fe40000000000 */
[----:B---3--:R-:W-:Y:S02]  /*1330*/  IABS R9, R32 ;  /* 0x0000002000097213 */ /* 0x008fe40000000000 */
[----:B------:R-:W-:Y:S02]  /*1340*/  ISETP.GE.AND P3, PT, R32, RZ, PT ;  /* 0x000000ff2000720c */ /* 0x000fe40003f66270 */
[----:B----4-:R-:W-:Y:S01]  /*1350*/  IABS R18, R49 ;  /* 0x0000003100127213 */ /* 0x010fe20000000000 */
[----:B------:R-:W-:-:S04]  /*1360*/  IMAD.MOV.U32 R4, RZ, RZ, R9 ;  /* 0x000000ffff047224 */ /* 0x000fc800078e0009 */
[----:B------:R-:W-:-:S04]  /*1370*/  IMAD.HI.U32 R9, R6, R4, RZ ;  /* 0x0000000406097227 */ /* 0x000fc800078e00ff */
[----:B------:R-:W-:-:S04]  /*1380*/  IMAD.HI.U32 R6, R6, R5, RZ ;  /* 0x0000000506067227 */ /* 0x000fc800078e00ff */
[----:B------:R-:W-:Y:S02]  /*1390*/  IMAD.MOV R6, RZ, RZ, -R6 ;  /* 0x000000ffff067224 */ /* 0x000fe400078e0a06 */
[----:B------:R-:W-:Y:S02]  /*13a0*/  IMAD.MOV R9, RZ, RZ, -R9 ;  /* 0x000000ffff097224 */ /* 0x000fe400078e0a09 */
[C---:B------:R-:W-:Y:S02]  /*13b0*/  IMAD R5, R8.reuse, R6, R5 ;  /* 0x0000000608057224 */ /* 0x040fe400078e0205 */
[----:B------:R-:W-:Y:S02]  /*13c0*/  IMAD.MOV.U32 R6, RZ, RZ, RZ ;  /* 0x000000ffff067224 */ /* 0x000fe400078e00ff */
[C---:B------:R-:W-:Y:S01]  /*13d0*/  IMAD R4, R8.reuse, R9, R4 ;  /* 0x0000000908047224 */ /* 0x040fe200078e0204 */
[----:B------:R-:W-:Y:S01]  /*13e0*/  ISETP.GT.U32.AND P1, PT, R8, R5, PT ;  /* 0x000000050800720c */ /* 0x000fe20003f24070 */
[----:B------:R-:W-:Y:S01]  /*13f0*/  IMAD.HI.U32 R0, R7, R0, R6 ;  /* 0x0000000007007227 */ /* 0x000fe200078e0006 */
[----:B------:R-:W-:-:S02]  /*1400*/  IABS R7, R61 ;  /* 0x0000003d00077213 */ /* 0x000fc40000000000 */
[----:B------:R-:W-:Y:S02]  /*1410*/  ISETP.GT.U32.AND P0, PT, R8, R4, PT ;  /* 0x000000040800720c */ /* 0x000fe40003f04070 */
[----:B------:R-:W-:Y:S01]  /*1420*/  IABS R6, R36 ;  /* 0x0000002400067213 */ /* 0x000fe20000000000 */
[----:B------:R-:W-:Y:S01]  /*1430*/  IMAD.HI.U32 R15, R0, R11, RZ ;  /* 0x0000000b000f7227 */ /* 0x000fe200078e00ff */
[----:B------:R-:W-:-:S03]  /*1440*/  IABS R9, R35 ;  /* 0x0000002300097213 */ /* 0x000fc60000000000 */
[----:B------:R-:W-:Y:S02]  /*1450*/  IMAD.MOV R15, RZ, RZ, -R15 ;  /* 0x000000ffff0f7224 */ /* 0x000fe400078e0a0f */
[--C-:B------:R-:W-:Y:S02]  /*1460*/  @!P1 IMAD.IADD R5, R5, 0x1, -R8.reuse ;  /* 0x0000000105059824 */ /* 0x100fe400078e0a08 */
[----:B------:R-:W-:Y:S02]  /*1470*/  IMAD R11, R14, R15, R11 ;  /* 0x0000000f0e0b7224 */ /* 0x000fe400078e020b */
[----:B------:R-:W-:Y:S01]  /*1480*/  @!P0 IMAD.IADD R4, R4, 0x1, -R8 ;  /* 0x0000000104048824 */ /* 0x000fe200078e0a08 */
[----:B------:R-:W-:Y:S01]  /*1490*/  ISETP.GT.U32.AND P1, PT, R8, R5, PT ;  /* 0x000000050800720c */ /* 0x000fe20003f24070 */
[----:B------:R-:W-:Y:S01]  /*14a0*/  IMAD.HI.U32 R13, R0, R7, RZ ;  /* 0x00000007000d7227 */ /* 0x000fe200078e00ff */
[----:B------:R-:W-:Y:S02]  /*14b0*/  ISETP.GT.U32.AND P6, PT, R14, R11, PT ;  /* 0x0000000b0e00720c */ /* 0x000fe40003fc4070 */
[----:B------:R-:W-:Y:S01]  /*14c0*/  ISETP.GT.U32.AND P0, PT, R8, R4, PT ;  /* 0x000000040800720c */ /* 0x000fe20003f04070 */
[----:B------:R-:W-:-:S04]  /*14d0*/  IMAD.HI.U32 R12, R0, R6, RZ ;  /* 0x00000006000c7227 */ /* 0x000fc800078e00ff */
[----:B------:R-:W-:Y:S02]  /*14e0*/  IMAD.MOV R13, RZ, RZ, -R13 ;  /* 0x000000ffff0d7224 */ /* 0x000fe400078e0a0d */
[----:B------:R-:W-:-:S04]  /*14f0*/  IMAD.HI.U32 R17, R0, R10, RZ ;  /* 0x0000000a00117227 */ /* 0x000fc800078e00ff */
[----:B------:R-:W-:Y:S02]  /*1500*/  @!P6 IMAD.IADD R11, R11, 0x1, -R14 ;  /* 0x000000010b0be824 */ /* 0x000fe400078e0a0e */
[----:B------:R-:W-:Y:S01]  /*1510*/  @!P1 IMAD.IADD R5, R5, 0x1, -R8 ;  /* 0x0000000105059824 */ /* 0x000fe200078e0a08 */
[----:B------:R-:W-:Y:S01]  /*1520*/  ISETP.GE.AND P1, PT, R33, RZ, PT ;  /* 0x000000ff2100720c */ /* 0x000fe20003f26270 */
[----:B------:R-:W-:Y:S01]  /*1530*/  IMAD.MOV R12, RZ, RZ, -R12 ;  /* 0x000000ffff0c7224 */ /* 0x000fe200078e0a0c */
[C---:B------:R-:W-:Y:S01]  /*1540*/  ISETP.GT.U32.AND P6, PT, R14.reuse, R11, PT ;  /* 0x0000000b0e00720c */ /* 0x040fe20003fc4070 */
[----:B------:R-:W-:Y:S01]  /*1550*/  IMAD R7, R14, R13, R7 ;  /* 0x0000000d0e077224 */ /* 0x000fe200078e0207 */
[----:B------:R-:W-:Y:S01]  /*1560*/  IABS R13, R38 ;  /* 0x00000026000d7213 */ /* 0x000fe20000000000 */
[----:B------:R-:W-:Y:S02]  /*1570*/  IMAD.MOV R17, RZ, RZ, -R17 ;  /* 0x000000ffff117224 */ /* 0x000fe400078e0a11 */
[----:B------:R-:W-:Y:S01]  /*1580*/  @!P0 IMAD.IADD R4, R4, 0x1, -R8 ;  /* 0x0000000104048824 */ /* 0x000fe200078e0a08 */
[----:B------:R-:W-:Y:S01]  /*1590*/  IABS R8, R37 ;  /* 0x0000002500087213 */ /* 0x000fe20000000000 */
[C---:B------:R-:W-:Y:S01]  /*15a0*/  IMAD R6, R14.reuse, R12, R6 ;  /* 0x0000000c0e067224 */ /* 0x040fe200078e0206 */
[----:B------:R-:W-:Y:S01]  /*15b0*/  LOP3.LUT R12, RZ, R2, RZ, 0x33, !PT ;  /* 0x00000002ff0c7212 */ /* 0x000fe200078e33ff */
[C---:B------:R-:W-:Y:S01]  /*15c0*/  IMAD R10, R14.reuse, R17, R10 ;  /* 0x000000110e0a7224 */ /* 0x040fe200078e020a */
[----:B------:R-:W-:Y:S01]  /*15d0*/  ISETP.GT.U32.AND P4, PT, R14, R7, PT ;  /* 0x000000070e00720c */ /* 0x000fe20003f84070 */
[----:B------:R-:W-:Y:S01]  /*15e0*/  IMAD.MOV.U32 R2, RZ, RZ, R13 ;  /* 0x000000ffff027224 */ /* 0x000fe200078e000d */
[----:B------:R-:W-:Y:S01]  /*15f0*/  IABS R17, R48 ;  /* 0x0000003000117213 */ /* 0x000fe20000000000 */
[----:B------:R-:W-:Y:S01]  /*1600*/  IMAD.HI.U32 R16, R0, R9, RZ ;  /* 0x0000000900107227 */ /* 0x000fe200078e00ff */
[----:B------:R-:W-:-:S03]  /*1610*/  ISETP.GT.U32.AND P0, PT, R14, R10, PT ;  /* 0x0000000a0e00720c */ /* 0x000fc60003f04070 */
[----:B------:R-:W-:Y:S02]  /*1620*/  IMAD.MOV.U32 R13, RZ, RZ, R4 ;  /* 0x000000ffff0d7224 */ /* 0x000fe400078e0004 */
[----:B------:R-:W-:-:S04]  /*1630*/  IMAD.HI.U32 R4, R0, R8, RZ ;  /* 0x0000000800047227 */ /* 0x000fc800078e00ff */
[----:B------:R-:W-:Y:S01]  /*1640*/  IMAD.MOV R16, RZ, RZ, -R16 ;  /* 0x000000ffff107224 */ /* 0x000fe200078e0a10 */
[----:B------:R-:W-:Y:S01]  /*1650*/  IADD3 R4, PT, PT, -R4, RZ, RZ ;  /* 0x000000ff04047210 */ /* 0x000fe20007ffe1ff */
[----:B------:R-:W-:Y:S02]  /*1660*/  @!P3 IMAD.MOV R13, RZ, RZ, -R13 ;  /* 0x000000ffff0db224 */ /* 0x000fe400078e0a0d */
[----:B------:R-:W-:Y:S01]  /*1670*/  @!P1 IMAD.MOV R5, RZ, RZ, -R5 ;  /* 0x000000ffff059224 */ /* 0x000fe200078e0a05 */
[----:B------:R-:W-:Y:S01]  /*1680*/  ISETP.GT.U32.AND P1, PT, R14, R6, PT ;  /* 0x000000060e00720c */ /* 0x000fe20003f24070 */
[----:B------:R-:W-:Y:S01]  /*1690*/  @!P6 IMAD.IADD R11, R11, 0x1, -R14 ;  /* 0x000000010b0be824 */ /* 0x000fe200078e0a0e */
[----:B------:R-:W-:Y:S01]  /*16a0*/  SEL R13, R12, R13, !P2 ;  /* 0x0000000d0c0d7207 */ /* 0x000fe20005000000 */
[----:B------:R-:W-:Y:S01]  /*16b0*/  IMAD R9, R14, R16, R9 ;  /* 0x000000100e097224 */ /* 0x000fe200078e0209 */
[----:B------:R-:W-:Y:S01]  /*16c0*/  SEL R3, R12, R5, !P2 ;  /* 0x000000050c037207 */ /* 0x000fe20005000000 */
[C---:B------:R-:W-:Y:S01]  /*16d0*/  IMAD R8, R14.reuse, R4, R8 ;  /* 0x000000040e087224 */ /* 0x040fe200078e0208 */
[----:B------:R-:W-:Y:S01]  /*16e0*/  IABS R4, R42 ;  /* 0x0000002a00047213 */ /* 0x000fe20000000000 */
[----:B------:R-:W-:Y:S01]  /*16f0*/  IMAD.MOV.U32 R12, RZ, RZ, R11 ;  /* 0x000000ffff0c7224 */ /* 0x000fe200078e000b */
[C---:B------:R-:W-:Y:S01]  /*1700*/  ISETP.GT.U32.AND P3, PT, R14.reuse, R9, PT ;  /* 0x000000090e00720c */ /* 0x040fe20003f64070 */
[----:B------:R-:W-:Y:S01]  /*1710*/  @!P4 IMAD.IADD R7, R7, 0x1, -R14 ;  /* 0x000000010707c824 */ /* 0x000fe200078e0a0e */
[----:B------:R-:W-:Y:S01]  /*1720*/  ISETP.GE.AND P4, PT, R61, RZ, PT ;  /* 0x000000ff3d00720c */ /* 0x000fe20003f86270 */
[----:B------:R-:W-:Y:S01]  /*1730*/  @!P5 IMAD.MOV R12, RZ, RZ, -R12 ;  /* 0x000000ffff0cd224 */ /* 0x000fe200078e0a0c */
[----:B------:R-:W-:Y:S01]  /*1740*/  ISETP.GT.U32.AND P5, PT, R14, R8, PT ;  /* 0x000000080e00720c */ /* 0x000fe20003fa4070 */
[--C-:B------:R-:W-:Y:S01]  /*1750*/  @!P0 IMAD.IADD R10, R10, 0x1, -R14.reuse ;  /* 0x000000010a0a8824 */ /* 0x100fe200078e0a0e */
[----:B------:R-:W-:Y:S01]  /*1760*/  ISETP.GT.U32.AND P2, PT, R14, R7, PT ;  /* 0x000000070e00720c */ /* 0x000fe20003f44070 */
[----:B------:R-:W-:Y:S01]  /*1770*/  @!P1 IMAD.IADD R6, R6, 0x1, -R14 ;  /* 0x0000000106069824 */ /* 0x000fe200078e0a0e */
[----:B------:R0:W-:Y:S01]  /*1780*/  STL [R1+0x118], R13 ;  /* 0x0001180d01007387 */ /* 0x0001e20000100800 */
[----:B------:R-:W-:Y:S01]  /*1790*/  IMAD.HI.U32 R5, R0, R2, RZ ;  /* 0x0000000200057227 */ /* 0x000fe200078e00ff */
[----:B------:R-:W-:-:S02]  /*17a0*/  ISETP.GT.U32.AND P1, PT, R14, R10, PT ;  /* 0x0000000a0e00720c */ /* 0x000fc40003f24070 */
[----:B------:R-:W-:Y:S01]  /*17b0*/  ISETP.GT.U32.AND P6, PT, R14, R6, PT ;  /* 0x000000060e00720c */ /* 0x000fe20003fc4070 */
[--C-:B------:R-:W-:Y:S01]  /*17c0*/  @!P3 IMAD.IADD R9, R9, 0x1, -R14.reuse ;  /* 0x000000010909b824 */ /* 0x100fe200078e0a0e */
[----:B------:R-:W-:Y:S01]  /*17d0*/  ISETP.GE.AND P3, PT, R35, RZ, PT ;  /* 0x000000ff2300720c */ /* 0x000fe20003f66270 */
[----:B------:R-:W-:Y:S01]  /*17e0*/  IMAD.MOV R5, RZ, RZ, -R5 ;  /* 0x000000ffff057224 */ /* 0x000fe200078e0a05 */
[----:B------:R-:W-:Y:S01]  /*17f0*/  STL [R1+0x114], R3 ;  /* 0x0001140301007387 */ /* 0x000fe20000100800 */
[--C-:B------:R-:W-:Y:S01]  /*1800*/  @!P5 IMAD.IADD R8, R8, 0x1, -R14.reuse ;  /* 0x000000010808d824 */ /* 0x100fe200078e0a0e */
[----:B------:R-:W-:Y:S01]  /*1810*/  ISETP.GE.AND P5, PT, R42, RZ, PT ;  /* 0x000000ff2a00720c */ /* 0x000fe20003fa6270 */
[----:B------:R-:W-:Y:S01]  /*1820*/  @!P2 IMAD.IADD R7, R7, 0x1, -R14 ;  /* 0x000000010707a824 */ /* 0x000fe200078e0a0e */
[C---:B------:R-:W-:Y:S01]  /*1830*/  ISETP.GT.U32.AND P2, PT, R14.reuse, R9, PT ;  /* 0x000000090e00720c */ /* 0x040fe20003f44070 */
[----:B------:R-:W-:Y:S01]  /*1840*/  IMAD R60, R14, R5, R2 ;  /* 0x000000050e3c7224 */ /* 0x000fe200078e0202 */
[----:B------:R-:W-:Y:S01]  /*1850*/  ISETP.GE.AND P0, PT, R34, RZ, PT ;  /* 0x000000ff2200720c */ /* 0x000fe20003f06270 */
[----:B------:R-:W-:Y:S01]  /*1860*/  IMAD.MOV.U32 R42, RZ, RZ, R43 ;  /* 0x000000ffff2a7224 */ /* 0x000fe200078e002b */
[----:B------:R1:W-:Y:S01]  /*1870*/  STL [R1+0x1c], R12 ;  /* 0x00001c0c01007387 */ /* 0x0003e20000100800 */
[----:B------:R-:W-:Y:S01]  /*1880*/  IMAD.MOV.U32 R43, RZ, RZ, R46 ;  /* 0x000000ffff2b7224 */ /* 0x000fe200078e002e */
[----:B------:R-:W-:Y:S01]  /*1890*/  IABS R5, R40 ;  /* 0x0000002800057213 */ /* 0x000fe20000000000 */
[----:B------:R-:W-:Y:S01]  /*18a0*/  IMAD.MOV.U32 R46, RZ, RZ, R50 ;  /* 0x000000ffff2e7224 */ /* 0x000fe200078e0032 */
[----:B0-----:R-:W-:Y:S01]  /*18b0*/  IABS R13, R45 ;  /* 0x0000002d000d7213 */ /* 0x001fe20000000000 */
[----:B------:R-:W-:Y:S01]  /*18c0*/  @!P1 IMAD.IADD R10, R10, 0x1, -R14 ;  /* 0x000000010a0a9824 */ /* 0x000fe200078e0a0e */
[----:B------:R-:W-:Y:S01]  /*18d0*/  ISETP.GT.U32.AND P1, PT, R14, R60, PT ;  /* 0x0000003c0e00720c */ /* 0x000fe20003f24070 */
[----:B------:R-:W-:Y:S01]  /*18e0*/  IMAD.HI.U32 R2, R0, R4, RZ ;  /* 0x0000000400027227 */ /* 0x000fe200078e00ff */
[----:B------:R-:W-:-:S02]  /*18f0*/  IABS R11, R43 ;  /* 0x0000002b000b7213 */ /* 0x000fc40000000000 */
[----:B-1----:R-:W-:Y:S01]  /*1900*/  IABS R12, R44 ;  /* 0x0000002c000c7213 */ /* 0x002fe20000000000 */
[----:B------:R-:W-:Y:S01]  /*1910*/  IMAD.MOV.U32 R50, RZ, RZ, R52 ;  /* 0x000000ffff327224 */ /* 0x000fe200078e0034 */
[----:B------:R-:W-:Y:S01]  /*1920*/  IABS R15, R46 ;  /* 0x0000002e000f7213 */ /* 0x000fe20000000000 */
[----:B------:R-:W-:Y:S01]  /*1930*/  IMAD.MOV.U32 R52, RZ, RZ, R54 ;  /* 0x000000ffff347224 */ /* 0x000fe200078e0036 */
[----:B------:R-:W-:Y:S01]  /*1940*/  IABS R16, R47 ;  /* 0x0000002f00107213 */ /* 0x000fe20000000000 */
[----:B------:R-:W-:Y:S01]  /*1950*/  IMAD.MOV.U32 R54, RZ, RZ, R55 ;  /* 0x000000ffff367224 */ /* 0x000fe200078e0037 */
[----:B------:R-:W-:Y:S01]  /*1960*/  IABS R21, R50 ;  /* 0x0000003200157213 */ /* 0x000fe20000000000 */
[----:B------:R-:W-:Y:S02]  /*1970*/  IMAD.MOV.U32 R55, RZ, RZ, R56 ;  /* 0x000000ffff377224 */ /* 0x000fe400078e0038 */
[----:B------:R-:W-:Y:S01]  /*1980*/  IMAD.MOV.U32 R56, RZ, RZ, R59 ;  /* 0x000000ffff387224 */ /* 0x000fe200078e003b */
[----:B------:R-:W-:Y:S01]  /*1990*/  IADD3 R59, PT, PT, -R2, RZ, RZ ;  /* 0x000000ff023b7210 */ /* 0x000fe20007ffe1ff */
[----:B------:R-:W-:Y:S01]  /*19a0*/  @!P2 IMAD.IADD R9, R9, 0x1, -R14 ;  /* 0x000000010909a824 */ /* 0x000fe200078e0a0e */
[----:B------:R-:W-:Y:S01]  /*19b0*/  ISETP.GE.AND P2, PT, R37, RZ, PT ;  /* 0x000000ff2500720c */ /* 0x000fe20003f46270 */
[----:B------:R-:W-:Y:S01]  /*19c0*/  IMAD.MOV.U32 R3, RZ, RZ, R7 ;  /* 0x000000ffff037224 */ /* 0x000fe200078e0007 */
[----:B------:R-:W-:Y:S01]  /*19d0*/  IABS R7, R39 ;  /* 0x0000002700077213 */ /* 0x000fe20000000000 */
[----:B------:R-:W-:-:S02]  /*19e0*/  IMAD R59, R14, R59, R4 ;  /* 0x0000003b0e3b7224 */ /* 0x000fc400078e0204 */
[--C-:B------:R-:W-:Y:S02]  /*19f0*/  @!P1 IMAD.IADD R60, R60, 0x1, -R14.reuse ;  /* 0x000000013c3c9824 */ /* 0x100fe400078e0a0e */
[----:B------:R-:W-:Y:S01]  /*1a00*/  @!P3 IMAD.MOV R9, RZ, RZ, -R9 ;  /* 0x000000ffff09b224 */ /* 0x000fe200078e0a09 */
[C---:B------:R-:W-:Y:S01]  /*1a10*/  ISETP.GT.U32.AND P3, PT, R14.reuse, R59, PT ;  /* 0x0000003b0e00720c */ /* 0x040fe20003f64070 */
[----:B------:R-:W-:Y:S01]  /*1a20*/  @!P4 IMAD.MOV R3, RZ, RZ, -R3 ;  /* 0x000000ffff03c224 */ /* 0x000fe200078e0a03 */
[----:B------:R-:W-:Y:S01]  /*1a30*/  ISETP.GT.U32.AND P1, PT, R14, R60, PT ;  /* 0x0000003c0e00720c */ /* 0x000fe20003f24070 */
[----:B------:R-:W-:Y:S01]  /*1a40*/  @!P6 IMAD.IADD R6, R6, 0x1, -R14 ;  /* 0x000000010606e824 */ /* 0x000fe200078e0a0e */
[----:B------:R-:W-:Y:S01]  /*1a50*/  ISETP.GE.AND P6, PT, R38, RZ, PT ;  /* 0x000000ff2600720c */ /* 0x000fe20003fc6270 */
[----:B------:R-:W-:Y:S01]  /*1a60*/  IMAD.HI.U32 R4, R0, R7, RZ ;  /* 0x0000000700047227 */ /* 0x000fe200078e00ff */
[----:B------:R0:W-:Y:S01]  /*1a70*/  STL [R1+0x18], R3 ;  /* 0x0000180301007387 */ /* 0x0001e20000100800 */
[----:B------:R-:W-:-:S02]  /*1a80*/  ISETP.GE.AND P4, PT, R36, RZ, PT ;  /* 0x000000ff2400720c */ /* 0x000fc40003f86270 */
[----:B------:R-:W-:Y:S02]  /*1a90*/  IMAD.MOV.U32 R2, RZ, RZ, R5 ;  /* 0x000000ffff027224 */ /* 0x000fe400078e0005 */
[----:B------:R-:W-:Y:S02]  /*1aa0*/  IMAD.MOV R4, RZ, RZ, -R4 ;  /* 0x000000ffff047224 */ /* 0x000fe400078e0a04 */
[----:B------:R-:W-:Y:S02]  /*1ab0*/  @!P3 IMAD.IADD R59, R59, 0x1, -R14 ;  /* 0x000000013b3bb824 */ /* 0x000fe400078e0a0e */
[----:B------:R-:W-:-:S03]  /*1ac0*/  IMAD.HI.U32 R5, R0, R2, RZ ;  /* 0x0000000200057227 */ /* 0x000fc600078e00ff */
[C---:B------:R-:W-:Y:S01]  /*1ad0*/  ISETP.GT.U32.AND P3, PT, R14.reuse, R59, PT ;  /* 0x0000003b0e00720c */ /* 0x040fe20003f64070 */
[----:B0-----:R-:W-:Y:S01]  /*1ae0*/  IMAD.MOV.U32 R3, RZ, RZ, R10 ;  /* 0x000000ffff037224 */ /* 0x001fe200078e000a */
[----:B------:R-:W-:Y:S01]  /*1af0*/  IABS R10, R42 ;  /* 0x0000002a000a7213 */ /* 0x000fe20000000000 */
[C---:B------:R-:W-:Y:S02]  /*1b00*/  IMAD R7, R14.reuse, R4, R7 ;  /* 0x000000040e077224 */ /* 0x040fe400078e0207 */
[----:B------:R-:W-:Y:S01]  /*1b10*/  @!P0 IMAD.MOV R3, RZ, RZ, -R3 ;  /* 0x000000ffff038224 */ /* 0x000fe200078e0a03 */
[----:B------:R-:W-:Y:S01]  /*1b20*/  ISETP.GT.U32.AND P0, PT, R14, R8, PT ;  /* 0x000000080e00720c */ /* 0x000fe20003f04070 */
[----:B------:R-:W-:Y:S01]  /*1b30*/  @!P1 IMAD.IADD R60, R60, 0x1, -R14 ;  /* 0x000000013c3c9824 */ /* 0x000fe200078e0a0e */
[----:B------:R-:W-:Y:S01]  /*1b40*/  ISETP.GE.AND P1, PT, R41, RZ, PT ;  /* 0x000000ff2900720c */ /* 0x000fe20003f26270 */
[----:B------:R-:W-:Y:S01]  /*1b50*/  IMAD.MOV R5, RZ, RZ, -R5 ;  /* 0x000000ffff057224 */ /* 0x000fe200078e0a05 */
[----:B------:R0:W-:Y:S01]  /*1b60*/  STL [R1+0x8], R3 ;  /* 0x0000080301007387 */ /* 0x0001e20000100800 */
[----:B------:R-:W-:Y:S01]  /*1b70*/  @!P6 IMAD.MOV R60, RZ, RZ, -R60 ;  /* 0x000000ffff3ce224 */ /* 0x000fe200078e0a3c */
[C---:B------:R-:W-:Y:S01]  /*1b80*/  ISETP.GT.U32.AND P6, PT, R14.reuse, R7, PT ;  /* 0x000000070e00720c */ /* 0x040fe20003fc4070 */
[----:B------:R-:W-:Y:S01]  /*1b90*/  IMAD R2, R14, R5, R2 ;  /* 0x000000050e027224 */ /* 0x000fe200078e0202 */
[----:B------:R1:W-:Y:S01]  /*1ba0*/  STL [R1+0x4], R9 ;  /* 0x0000040901007387 */ /* 0x0003e20000100800 */
[----:B------:R-:W-:-:S02]  /*1bb0*/  @!P3 IMAD.IADD R59, R59, 0x1, -R14 ;  /* 0x000000013b3bb824 */ /* 0x000fc400078e0a0e */
[----:B------:R-:W-:Y:S01]  /*1bc0*/  IMAD.HI.U32 R4, R0, R10, RZ ;  /* 0x0000000a00047227 */ /* 0x000fe200078e00ff */
[C---:B------:R-:W-:Y:S02]  /*1bd0*/  ISETP.GT.U32.AND P3, PT, R14.reuse, R2, PT ;  /* 0x000000020e00720c */ /* 0x040fe40003f64070 */
[----:B------:R-:W-:Y:S01]  /*1be0*/  @!P5 IADD3 R59, PT, PT, -R59, RZ, RZ ;  /* 0x000000ff3b3bd210 */ /* 0x000fe20007ffe1ff */
[----:B------:R-:W-:Y:S02]  /*1bf0*/  IMAD.MOV R4, RZ, RZ, -R4 ;  /* 0x000000ffff047224 */ /* 0x000fe400078e0a04 */
[----:B0-----:R-:W-:Y:S01]  /*1c00*/  IMAD.MOV.U32 R3, RZ, RZ, R6 ;  /* 0x000000ffff037224 */ /* 0x001fe200078e0006 */
[----:B-1----:R-:W-:Y:S01]  /*1c10*/  IABS R9, R41 ;  /* 0x0000002900097213 */ /* 0x002fe20000000000 */
[----:B------:R-:W-:Y:S02]  /*1c20*/  @!P6 IMAD.IADD R7, R7, 0x1, -R14 ;  /* 0x000000010707e824 */ /* 0x000fe400078e0a0e */
[----:B------:R-:W-:-:S02]  /*1c30*/  IMAD R10, R14, R4, R10 ;  /* 0x000000040e0a7224 */ /* 0x000fc400078e020a */
[----:B------:R-:W-:-:S04]  /*1c40*/  IMAD.HI.U32 R5, R0, R9, RZ ;  /* 0x0000000900057227 */ /* 0x000fc800078e00ff */
[----:B------:R-:W-:Y:S02]  /*1c50*/  IMAD.MOV R5, RZ, RZ, -R5 ;  /* 0x000000ffff057224 */ /* 0x000fe400078e0a05 */
[----:B------:R-:W-:Y:S01]  /*1c60*/  @!P3 IMAD.IADD R2, R2, 0x1, -R14 ;  /* 0x000000010202b824 */ /* 0x000fe200078e0a0e */
[C---:B------:R-:W-:Y:S01]  /*1c70*/  ISETP.GT.U32.AND P3, PT, R14.reuse, R7, PT ;  /* 0x000000070e00720c */ /* 0x040fe20003f64070 */
[----:B------:R-:W-:Y:S02]  /*1c80*/  IMAD R9, R14, R5, R9 ;  /* 0x000000050e097224 */ /* 0x000fe400078e0209 */
[----:B------:R-:W-:Y:S01]  /*1c90*/  IMAD.HI.U32 R5, R0, R12, RZ ;  /* 0x0000000c00057227 */ /* 0x000fe200078e00ff */
[C---:B------:R-:W-:Y:S02]  /*1ca0*/  ISETP.GT.U32.AND P5, PT, R14.reuse, R2, PT ;  /* 0x000000020e00720c */ /* 0x040fe40003fa4070 */
[----:B------:R-:W-:Y:S01]  /*1cb0*/  ISETP.GT.U32.AND P6, PT, R14, R9, PT ;  /* 0x000000090e00720c */ /* 0x000fe20003fc4070 */
[----:B------:R-:W-:Y:S01]  /*1cc0*/  @!P4 IMAD.MOV R3, RZ, RZ, -R3 ;  /* 0x000000ffff03c224 */ /* 0x000fe200078e0a03 */
[----:B------:R-:W-:Y:S01]  /*1cd0*/  ISETP.GE.AND P4, PT, R39, RZ, PT ;  /* 0x000000ff2700720c */ /* 0x000fe20003f86270 */
[----:B------:R-:W-:-:S03]  /*1ce0*/  IMAD.HI.U32 R4, R0, R13, RZ ;  /* 0x0000000d00047227 */ /* 0x000fc600078e00ff */
[----:B------:R-:W-:Y:S01]  /*1cf0*/  STL [R1], R3 ;  /* 0x0000000301007387 */ /* 0x000fe20000100800 */
[----:B------:R-:W-:Y:S02]  /*1d00*/  IMAD.MOV R5, RZ, RZ, -R5 ;  /* 0x000000ffff057224 */ /* 0x000fe400078e0a05 */
[----:B------:R-:W-:-:S04]  /*1d10*/  IMAD.HI.U32 R6, R0, R11, RZ ;  /* 0x0000000b00067227 */ /* 0x000fc800078e00ff */
[----:B------:R-:W-:Y:S02]  /*1d20*/  @!P6 IMAD.IADD R9, R9, 0x1, -R14 ;  /* 0x000000010909e824 */ /* 0x000fe400078e0a0e */
[----:B------:R-:W-:Y:S02]  /*1d30*/  IMAD.MOV R4, RZ, RZ, -R4 ;  /* 0x000000ffff047224 */ /* 0x000fe400078e0a04 */
[C---:B------:R-:W-:Y:S01]  /*1d40*/  IMAD R12, R14.reuse, R5, R12 ;  /* 0x000000050e0c7224 */ /* 0x040fe200078e020c */
[C---:B------:R-:W-:Y:S01]  /*1d50*/  ISETP.GT.U32.AND P6, PT, R14.reuse, R9, PT ;  /* 0x000000090e00720c */ /* 0x040fe20003fc4070 */
[----:B------:R-:W-:Y:S02]  /*1d60*/  IMAD.MOV R6, RZ, RZ, -R6 ;  /* 0x000000ffff067224 */ /* 0x000fe400078e0a06 */
[----:B------:R-:W-:Y:S02]  /*1d70*/  IMAD R13, R14, R4, R13 ;  /* 0x000000040e0d7224 */ /* 0x000fe400078e020d */
[----:B------:R-:W-:Y:S01]  /*1d80*/  @!P5 IMAD.IADD R2, R2, 0x1, -R14 ;  /* 0x000000010202d824 */ /* 0x000fe200078e0a0e */
[C---:B------:R-:W-:Y:S01]  /*1d90*/  ISETP.GT.U32.AND P5, PT, R14.reuse, R12, PT ;  /* 0x0000000c0e00720c */ /* 0x040fe20003fa4070 */
[----:B------:R-:W-:-:S02]  /*1da0*/  IMAD R11, R14, R6, R11 ;  /* 0x000000060e0b7224 */ /* 0x000fc400078e020b */
[--C-:B------:R-:W-:Y:S01]  /*1db0*/  @!P3 IMAD.IADD R7, R7, 0x1, -R14.reuse ;  /* 0x000000010707b824 */ /* 0x100fe200078e0a0e */
[----:B------:R-:W-:Y:S01]  /*1dc0*/  ISETP.GT.U32.AND P3, PT, R14, R10, PT ;  /* 0x0000000a0e00720c */ /* 0x000fe20003f64070 */
[--C-:B------:R-:W-:Y:S01]  /*1dd0*/  @!P0 IMAD.IADD R8, R8, 0x1, -R14.reuse ;  /* 0x0000000108088824 */ /* 0x100fe200078e0a0e */
[----:B------:R-:W-:Y:S01]  /*1de0*/  ISETP.GE.AND P0, PT, R40, RZ, PT ;  /* 0x000000ff2800720c */ /* 0x000fe20003f06270 */
[----:B------:R-:W-:Y:S01]  /*1df0*/  @!P6 IMAD.IADD R9, R9, 0x1, -R14 ;  /* 0x000000010909e824 */ /* 0x000fe200078e0a0e */
[C---:B------:R-:W-:Y:S01]  /*1e00*/  ISETP.GT.U32.AND P6, PT, R14.reuse, R13, PT ;  /* 0x0000000d0e00720c */ /* 0x040fe20003fc4070 */
[----:B------:R-:W-:Y:S01]  /*1e10*/  @!P4 IMAD.MOV R7, RZ, RZ, -R7 ;  /* 0x000000ffff07c224 */ /* 0x000fe200078e0a07 */
[----:B------:R-:W-:Y:S01]  /*1e20*/  ISETP.GT.U32.AND P4, PT, R14, R11, PT ;  /* 0x0000000b0e00720c */ /* 0x000fe20003f84070 */
[----:B------:R-:W-:-:S04]  /*1e30*/  IMAD.HI.U32 R4, R0, R17, RZ ;  /* 0x0000001100047227 */ /* 0x000fc800078e00ff */
[----:B------:R-:W-:Y:S02]  /*1e40*/  @!P5 IMAD.IADD R12, R12, 0x1, -R14 ;  /* 0x000000010c0cd824 */ /* 0x000fe400078e0a0e */
[----:B------:R-:W-:-:S04]  /*1e50*/  IMAD.HI.U32 R6, R0, R15, RZ ;  /* 0x0000000f00067227 */ /* 0x000fc800078e00ff */
[--C-:B------:R-:W-:Y:S01]  /*1e60*/  @!P6 IMAD.IADD R13, R13, 0x1, -R14.reuse ;  /* 0x000000010d0de824 */ /* 0x100fe200078e0a0e */
[C---:B------:R-:W-:Y:S01]  /*1e70*/  ISETP.GT.U32.AND P6, PT, R14.reuse, R12, PT ;  /* 0x0000000c0e00720c */ /* 0x040fe20003fc4070 */
[----:B------:R-:W-:Y:S02]  /*1e80*/  @!P4 IMAD.IADD R11, R11, 0x1, -R14 ;  /* 0x000000010b0bc824 */ /* 0x000fe400078e0a0e */
[----:B------:R-:W-:Y:S02]  /*1e90*/  IMAD.MOV R4, RZ, RZ, -R4 ;  /* 0x000000ffff047224 */ /* 0x000fe400078e0a04 */
[----:B------:R-:W-:Y:S01]  /*1ea0*/  IMAD.MOV R6, RZ, RZ, -R6 ;  /* 0x000000ffff067224 */ /* 0x000fe200078e0a06 */
[C---:B------:R-:W-:Y:S01]  /*1eb0*/  ISETP.GT.U32.AND P5, PT, R14.reuse, R11, PT ;  /* 0x0000000b0e00720c */ /* 0x040fe20003fa4070 */
[----:B------:R-:W-:Y:S02]  /*1ec0*/  IMAD.MOV.U32 R61, RZ, RZ, R8 ;  /* 0x000000ffff3d7224 */ /* 0x000fe400078e0008 */
[----:B------:R-:W-:-:S02]  /*1ed0*/  IMAD R17, R14, R4, R17 ;  /* 0x000000040e117224 */ /* 0x000fc400078e0211 */
[----:B------:R-:W-:Y:S01]  /*1ee0*/  IMAD.MOV.U32 R8, RZ, RZ, R2 ;  /* 0x000000ffff087224 */ /* 0x000fe200078e0002 */
[----:B------:R-:W-:Y:S01]  /*1ef0*/  IABS R2, R51 ;  /* 0x0000003300027213 */ /* 0x000fe20000000000 */
[----:B------:R-:W-:Y:S01]  /*1f00*/  @!P3 IMAD.IADD R10, R10, 0x1, -R14 ;  /* 0x000000010a0ab824 */ /* 0x000fe200078e0a0e */
[----:B------:R-:W-:Y:S01]  /*1f10*/  ISETP.GE.AND P3, PT, R43, RZ, PT ;  /* 0x000000ff2b00720c */ /* 0x000fe20003f66270 */
[C---:B------:R-:W-:Y:S02]  /*1f20*/  IMAD R15, R14.reuse, R6, R15 ;  /* 0x000000060e0f7224 */ /* 0x040fe400078e020f */
[----:B------:R-:W-:Y:S01]  /*1f30*/  @!P0 IMAD.MOV R8, RZ, RZ, -R8 ;  /* 0x000000ffff088224 */ /* 0x000fe200078e0a08 */
[----:B------:R-:W-:Y:S01]  /*1f40*/  ISETP.GT.U32.AND P0, PT, R14, R13, PT ;  /* 0x0000000d0e00720c */ /* 0x000fe20003f04070 */
[----:B------:R-:W-:Y:S01]  /*1f50*/  @!P6 IMAD.IADD R12, R12, 0x1, -R14 ;  /* 0x000000010c0ce824 */ /* 0x000fe200078e0a0e */
[C---:B------:R-:W-:Y:S01]  /*1f60*/  ISETP.GT.U32.AND P6, PT, R14.reuse, R17, PT ;  /* 0x000000110e00720c */ /* 0x040fe20003fc4070 */
[----:B------:R-:W-:Y:S01]  /*1f70*/  @!P1 IMAD.MOV R9, RZ, RZ, -R9 ;  /* 0x000000ffff099224 */ /* 0x000fe200078e0a09 */
[----:B------:R-:W-:Y:S01]  /*1f80*/  ISETP.GT.U32.AND P4, PT, R14, R10, PT ;  /* 0x0000000a0e00720c */ /* 0x000fe20003f84070 */
[----:B------:R-:W-:Y:S01]  /*1f90*/  IMAD.HI.U32 R5, R0, R16, RZ ;  /* 0x0000001000057227 */ /* 0x000fe200078e00ff */
[----:B------:R-:W-:-:S03]  /*1fa0*/  ISETP.GT.U32.AND P1, PT, R14, R15, PT ;  /* 0x0000000f0e00720c */ /* 0x000fc60003f24070 */
[----:B------:R-:W-:Y:S01]  /*1fb0*/  @!P2 IMAD.MOV R61, RZ, RZ, -R61 ;  /* 0x000000ffff3da224 */ /* 0x000fe200078e0a3d */
[----:B------:R-:W-:Y:S01]  /*1fc0*/  ISETP.GE.AND P2, PT, R42, RZ, PT ;  /* 0x000000ff2a00720c */ /* 0x000fe20003f46270 */
[----:B------:R-:W-:Y:S01]  /*1fd0*/  @!P5 IMAD.IADD R11, R11, 0x1, -R14 ;  /* 0x000000010b0bd824 */ /* 0x000fe200078e0a0e */
[----:B------:R-:W-:Y:S01]  /*1fe0*/  ISETP.GE.AND P5, PT, R44, RZ, PT ;  /* 0x000000ff2c00720c */ /* 0x000fe20003fa6270 */
[----:B------:R-:W-:Y:S01]  /*1ff0*/  IMAD.MOV R5, RZ, RZ, -R5 ;  /* 0x000000ffff057224 */ /* 0x000fe200078e0a05 */
[----:B------:R-:W-:Y:S01]  /*2000*/  STL [R1+0x16cc], R61 ;  /* 0x0016cc3d01007387 */ /* 0x000fe20000100800 */
[----:B------:R-:W-:-:S03]  /*2010*/  IMAD.HI.U32 R4, R0, R18, RZ ;  /* 0x0000001200047227 */ /* 0x000fc600078e00ff */
[----:B------:R-:W-:Y:S01]  /*2020*/  STL [R1+0x16d0], R60 ;  /* 0x0016d03c01007387 */ /* 0x000fe20000100800 */
[----:B------:R-:W-:Y:S02]  /*2030*/  IMAD R16, R14, R5, R16 ;  /* 0x000000050e107224 */ /* 0x000fe400078e0210 */
[----:B------:R-:W-:Y:S01]  /*2040*/  IMAD.MOV R5, RZ, RZ, -R4 ;  /* 0x000000ffff057224 */ /* 0x000fe200078e0a04 */
[----:B------:R-:W-:Y:S01]  /*2050*/  STL [R1+0x16d4], R59 ;  /* 0x0016d43b01007387 */ /* 0x000fe20000100800 */
[--C-:B------:R-:W-:Y:S01]  /*2060*/  @!P0 IMAD.IADD R13, R13, 0x1, -R14.reuse ;  /* 0x000000010d0d8824 */ /* 0x100fe200078e0a0e */
[----:B------:R-:W-:Y:S01]  /*2070*/  ISETP.GE.AND P0, PT, R45, RZ, PT ;  /* 0x000000ff2d00720c */ /* 0x000fe20003f06270 */
[--C-:B------:R-:W-:Y:S01]  /*2080*/  @!P6 IMAD.IADD R17, R17, 0x1, -R14.reuse ;  /* 0x000000011111e824 */ /* 0x100fe200078e0a0e */
[----:B------:R-:W-:Y:S01]  /*2090*/  STL [R1+0x16d8], R7 ;  /* 0x0016d80701007387 */ /* 0x000fe20000100800 */
[--C-:B------:R-:W-:Y:S01]  /*20a0*/  @!P4 IMAD.IADD R10, R10, 0x1, -R14.reuse ;  /* 0x000000010a0ac824 */ /* 0x100fe200078e0a0e */
[C---:B------:R-:W-:Y:S01]  /*20b0*/  ISETP.GT.U32.AND P4, PT, R14.reuse, R16, PT ;  /* 0x000000100e00720c */ /* 0x040fe20003f84070 */
[----:B------:R-:W-:Y:S01]  /*20c0*/  @!P1 IMAD.IADD R15, R15, 0x1, -R14 ;  /* 0x000000010f0f9824 */ /* 0x000fe200078e0a0e */
[C---:B------:R-:W-:Y:S01]  /*20d0*/  ISETP.GT.U32.AND P6, PT, R14.reuse, R17, PT ;  /* 0x000000110e00720c */ /* 0x040fe20003fc4070 */
[----:B------:R-:W-:Y:S01]  /*20e0*/  IMAD R18, R14, R5, R18 ;  /* 0x000000050e127224 */ /* 0x000fe200078e0212 */
[----:B------:R-:W-:Y:S01]  /*20f0*/  @!P2 IADD3 R10, PT, PT, -R10, RZ, RZ ;  /* 0x000000ff0a0aa210 */ /* 0x000fe20007ffe1ff */
[----:B------:R-:W-:Y:S01]  /*2100*/  @!P5 IMAD.MOV R12, RZ, RZ, -R12 ;  /* 0x000000ffff0cd224 */ /* 0x000fe200078e0a0c */
[----:B------:R-:W-:Y:S01]  /*2110*/  ISETP.GT.U32.AND P2, PT, R14, R15, PT ;  /* 0x0000000f0e00720c */ /* 0x000fe20003f44070 */
[----:B------:R-:W-:Y:S01]  /*2120*/  IMAD.HI.U32 R4, R0, R2, RZ ;  /* 0x0000000200047227 */ /* 0x000fe200078e00ff */
[----:B------:R-:W-:Y:S01]  /*2130*/  ISETP.GT.U32.AND P5, PT, R14, R18, PT ;  /* 0x000000120e00720c */ /* 0x000fe20003fa4070 */
[----:B------:R-:W-:Y:S01]  /*2140*/  STL [R1+0x16dc], R8 ;  /* 0x0016dc0801007387 */ /* 0x000fe20000100800 */
[----:B------:R-:W-:Y:S01]  /*2150*/  IABS R5, R53 ;  /* 0x0000003500057213 */ /* 0x000fe20000000000 */
[----:B------:R-:W-:Y:S01]  /*2160*/  IMAD.MOV R4, RZ, RZ, -R4 ;  /* 0x000000ffff047224 */ /* 0x000fe200078e0a04 */
[----:B------:R-:W-:Y:S01]  /*2170*/  ISETP.GE.AND P1, PT, R46, RZ, PT ;  /* 0x000000ff2e00720c */ /* 0x000fe20003f26270 */
[----:B------:R-:W-:Y:S01]  /*2180*/  @!P3 IMAD.MOV R11, RZ, RZ, -R11 ;  /* 0x000000ffff0bb224 */ /* 0x000fe200078e0a0b */
[----:B------:R-:W-:Y:S01]  /*2190*/  STL [R1+0x16e0], R9 ;  /* 0x0016e00901007387 */ /* 0x000fe20000100800 */
[----:B------:R-:W-:Y:S01]  /*21a0*/  @!P0 IMAD.MOV R13, RZ, RZ, -R13 ;  /* 0x000000ffff0d8224 */ /* 0x000fe200078e0a0d */
[----:B------:R-:W-:Y:S01]  /*21b0*/  ISETP.GE.AND P0, PT, R48, RZ, PT ;  /* 0x000000ff3000720c */ /* 0x000fe20003f06270 */
[----:B------:R-:W-:Y:S01]  /*21c0*/  IMAD R2, R14, R4, R2 ;  /* 0x000000040e027224 */ /* 0x000fe200078e0202 */
[----:B------:R-:W-:Y:S01]  /*21d0*/  STL [R1+0x16e8], R10 ;  /* 0x0016e80a01007387 */ /* 0x000fe20000100800 */
[--C-:B------:R-:W-:Y:S01]  /*21e0*/  @!P6 IMAD.IADD R17, R17, 0x1, -R14.reuse ;  /* 0x000000011111e824 */ /* 0x100fe200078e0a0e */
[----:B------:R-:W-:Y:S01]  /*21f0*/  ISETP.GE.AND P6, PT, R51, RZ, PT ;  /* 0x000000ff3300720c */ /* 0x000fe20003fc6270 */
[--C-:B------:R-:W-:Y:S01]  /*2200*/  @!P4 IMAD.IADD R16, R16, 0x1, -R14.reuse ;  /* 0x000000011010c824 */ /* 0x100fe200078e0a0e */
[----:B------:R0:W-:Y:S01]  /*2210*/  STL [R1+0x16ec], R11 ;  /* 0x0016ec0b01007387 */ /* 0x0001e20000100800 */
[--C-:B------:R-:W-:Y:S01]  /*2220*/  @!P2 IMAD.IADD R15, R15, 0x1, -R14.reuse ;  /* 0x000000010f0fa824 */ /* 0x100fe200078e0a0e */
[----:B------:R-:W-:Y:S01]  /*2230*/  ISETP.GT.U32.AND P2, PT, R14, R2, PT ;  /* 0x000000020e00720c */ /* 0x000fe20003f44070 */
[----:B------:R-:W-:Y:S01]  /*2240*/  @!P5 IMAD.IADD R18, R18, 0x1, -R14 ;  /* 0x000000011212d824 */ /* 0x000fe200078e0a0e */
[----:B------:R-:W-:Y:S01]  /*2250*/  STL [R1+0x16f0], R12 ;  /* 0x0016f00c01007387 */ /* 0x000fe20000100800 */
[----:B------:R-:W-:Y:S01]  /*2260*/  ISETP.GE.AND P5, PT, R53, RZ, PT ;  /* 0x000000ff3500720c */ /* 0x000fe20003fa6270 */
[----:B------:R-:W-:Y:S01]  /*2270*/  IMAD.HI.U32 R4, R0, R5, RZ ;  /* 0x0000000500047227 */ /* 0x000fe200078e00ff */
[----:B------:R-:W-:Y:S01]  /*2280*/  ISETP.GT.U32.AND P3, PT, R14, R16, PT ;  /* 0x000000100e00720c */ /* 0x000fe20003f64070 */
[----:B------:R-:W-:Y:S01]  /*2290*/  STL [R1+0x16f4], R13 ;  /* 0x0016f40d01007387 */ /* 0x000fe20000100800 */
[----:B------:R-:W-:-:S03]  /*22a0*/  ISETP.GE.AND P4, PT, R47, RZ, PT ;  /* 0x000000ff2f00720c */ /* 0x000fc60003f86270 */
[----:B------:R-:W2:Y:S04]  /*22b0*/  LDL.LU R51, [R1+0x80] ;  /* 0x0000800001337983 */ /* 0x000ea80000300800 */
[----:B------:R-:W3:Y:S01]  /*22c0*/  LDL.LU R53, [R1+0x84] ;  /* 0x0000840001357983 */ /* 0x000ee20000300800 */
[--C-:B------:R-:W-:Y:S01]  /*22d0*/  @!P2 IMAD.IADD R2, R2, 0x1, -R14.reuse ;  /* 0x000000010202a824 */ /* 0x100fe200078e0a0e */
[----:B------:R-:W-:Y:S02]  /*22e0*/  ISETP.GT.U32.AND P2, PT, R14, R18, PT ;  /* 0x000000120e00720c */ /* 0x000fe40003f44070 */
[----:B------:R-:W-:Y:S01]  /*22f0*/  @!P3 IMAD.IADD R16, R16, 0x1, -R14 ;  /* 0x000000011010b824 */ /* 0x000fe200078e0a0e */
[----:B------:R-:W-:Y:S01]  /*2300*/  ISETP.GE.AND P3, PT, R49, RZ, PT ;  /* 0x000000ff3100720c */ /* 0x000fe20003f66270 */
[----:B------:R-:W-:-:S02]  /*2310*/  @!P1 IMAD.MOV R15, RZ, RZ, -R15 ;  /* 0x000000ffff0f9224 */ /* 0x000fc400078e0a0f */
[----:B------:R-:W-:Y:S02]  /*2320*/  @!P4 IMAD.MOV R16, RZ, RZ, -R16 ;  /* 0x000000ffff10c224 */ /* 0x000fe400078e0a10 */
[----:B------:R-:W-:Y:S01]  /*2330*/  @!P0 IMAD.MOV R17, RZ, RZ, -R17 ;  /* 0x000000ffff118224 */ /* 0x000fe200078e0a11 */
[----:B------:R1:W-:Y:S04]  /*2340*/  STL [R1+0x16f8], R15 ;  /* 0x0016f80f01007387 */ /* 0x0003e80000100800 */
[----:B------:R-:W-:Y:S01]  /*2350*/  @!P2 IMAD.IADD R18, R18, 0x1, -R14 ;  /* 0x000000011212a824 */ /* 0x000fe200078e0a0e */
[----:B------:R4:W-:Y:S01]  /*2360*/  STL [R1+0x16fc], R16 ;  /* 0x0016fc1001007387 */ /* 0x0009e20000100800 */
[----:B------:R-:W-:Y:S01]  /*2370*/  IABS R22, R52 ;  /* 0x0000003400167213 */ /* 0x000fe20000000000 */
[----:B------:R-:W-:Y:S01]  /*2380*/  IMAD.MOV R4, RZ, RZ, -R4 ;  /* 0x000000ffff047224 */ /* 0x000fe200078e0a04 */
[----:B------:R-:W-:Y:S01]  /*2390*/  ISETP.GE.AND P2, PT, R52, RZ, PT ;  /* 0x000000ff3400720c */ /* 0x000fe20003f46270 */
[----:B------:R0:W-:Y:S01]  /*23a0*/  STL [R1+0x16c8], R17 ;  /* 0x0016c81101007387 */ /* 0x0001e20000100800 */
[----:B------:R-:W-:Y:S01]  /*23b0*/  @!P3 IMAD.MOV R18, RZ, RZ, -R18 ;  /* 0x000000ffff12b224 */ /* 0x000fe200078e0a12 */
[----:B------:R-:W-:-:S02]  /*23c0*/  ISETP.GE.AND P3, PT, R55, RZ, PT ;  /* 0x000000ff3700720c */ /* 0x000fc40003f66270 */
[----:B------:R-:W-:Y:S01]  /*23d0*/  IABS R24, R55 ;  /* 0x0000003700187213 */ /* 0x000fe20000000000 */
[----:B------:R-:W4:Y:S01]  /*23e0*/  LDL.LU R52, [R1+0x88] ;  /* 0x0000880001347983 */ /* 0x000f220000300800 */
[----:B------:R-:W-:-:S03]  /*23f0*/  IMAD R20, R14, R4, R5 ;  /* 0x000000040e147224 */ /* 0x000fc600078e0205 */
[----:B------:R-:W4:Y:S02]  /*2400*/  LDL.LU R55, [R1+0x90] ;  /* 0x0000900001377983 */ /* 0x000f240000300800 */
[C---:B------:R-:W-:Y:S02]  /*2410*/  ISETP.GT.U32.AND P4, PT, R14.reuse, R20, PT ;  /* 0x000000140e00720c */ /* 0x040fe40003f84070 */
[----:B------:R-:W-:Y:S01]  /*2420*/  ISETP.GT.U32.AND P1, PT, R14, R2, PT ;  /* 0x000000020e00720c */ /* 0x000fe20003f24070 */
[----:B------:R-:W-:Y:S01]  /*2430*/  IMAD.HI.U32 R4, R0, R21, RZ ;  /* 0x0000001500047227 */ /* 0x000fe200078e00ff */
[----:B------:R-:W-:-:S03]  /*2440*/  IABS R23, R54 ;  /* 0x0000003600177213 */ /* 0x000fc60000000000 */
[----:B------:R-:W-:-:S06]  /*2450*/  IMAD.HI.U32 R5, R0, R22, RZ ;  /* 0x0000001600057227 */ /* 0x000fcc00078e00ff */
[----:B------:R-:W-:Y:S02]  /*2460*/  @!P4 IMAD.IADD R20, R20, 0x1, -R14 ;  /* 0x000000011414c824 */ /* 0x000fe400078e0a0e */
[----:B------:R-:W-:Y:S02]  /*2470*/  IMAD.MOV R4, RZ, RZ, -R4 ;  /* 0x000000ffff047224 */ /* 0x000fe400078e0a04 */
[----:B------:R-:W-:Y:S01]  /*2480*/  @!P1 IMAD.IADD R2, R2, 0x1, -R14 ;  /* 0x0000000102029824 */ /* 0x000fe200078e0a0e */
[----:B------:R-:W-:Y:S02]  /*2490*/  ISETP.GT.U32.AND P4, PT, R14, R20, PT ;  /* 0x000000140e00720c */ /* 0x000fe40003f84070 */
[----:B------:R-:W-:Y:S01]  /*24a0*/  ISETP.GE.AND P1, PT, R54, RZ, PT ;  /* 0x000000ff3600720c */ /* 0x000fe20003f26270 */
[----:B------:R-:W-:Y:S02]  /*24b0*/  IMAD.MOV.U32 R54, RZ, RZ, R56 ;  /* 0x000000ffff367224 */ /* 0x000fe400078e0038 */
[----:B------:R-:W-:Y:S01]  /*24c0*/  IMAD.MOV R5, RZ, RZ, -R5 ;  /* 0x000000ffff057224 */ /* 0x000fe200078e0a05 */
[----:B------:R-:W4:Y:S01]  /*24d0*/  LDL.LU R56, [R1+0x94] ;  /* 0x0000940001387983 */ /* 0x000f220000300800 */
[----:B------:R-:W-:-:S02]  /*24e0*/  IMAD R21, R14, R4, R21 ;  /* 0x000000040e157224 */ /* 0x000fc400078e0215 */
[----:B------:R-:W-:Y:S02]  /*24f0*/  IMAD.MOV.U32 R19, RZ, RZ, R2 ;  /* 0x000000ffff137224 */ /* 0x000fe400078e0002 */
[C---:B------:R-:W-:Y:S02]  /*2500*/  IMAD R22, R14.reuse, R5, R22 ;  /* 0x000000050e167224 */ /* 0x040fe400078e0216 */
[----:B------:R-:W-:Y:S01]  /*2510*/  @!P6 IMAD.MOV R19, RZ, RZ, -R19 ;  /* 0x000000ffff13e224 */ /* 0x000fe200078e0a13 */
[----:B------:R-:W-:Y:S02]  /*2520*/  ISETP.GT.U32.AND P6, PT, R14, R21, PT ;  /* 0x000000150e00720c */ /* 0x000fe40003fc4070 */
[----:B------:R-:W-:Y:S02]  /*2530*/  @!P4 IADD3 R20, PT, PT, R20, -R14, RZ ;  /* 0x8000000e1414c210 */ /* 0x000fe40007ffe0ff */
[----:B------:R-:W-:Y:S01]  /*2540*/  ISETP.GT.U32.AND P4, PT, R14, R22, PT ;  /* 0x000000160e00720c */ /* 0x000fe20003f84070 */
[----:B------:R-:W-:-:S08]  /*2550*/  IMAD.HI.U32 R2, R0, R24, RZ ;  /* 0x0000001800027227 */ /* 0x000fd000078e00ff */
[----:B------:R-:W-:-:S04]  /*2560*/  @!P6 IMAD.IADD R21, R21, 0x1, -R14 ;  /* 0x000000011515e824 */ /* 0x000fc800078e0a0e */
[----:B------:R-:W-:Y:S01]  /*2570*/  @!P4 IMAD.IADD R22, R22, 0x1, -R14 ;  /* 0x000000011616c824 */ /* 0x000fe200078e0a0e */
[----:B------:R-:W-:Y:S01]  /*2580*/  ISETP.GT.U32.AND P4, PT, R14, R21, PT ;  /* 0x000000150e00720c */ /* 0x000fe20003f84070 */
[----:B------:R-:W-:-:S04]  /*2590*/  IMAD.MOV R2, RZ, RZ, -R2 ;  /* 0x000000ffff027224 */ /* 0x000fc800078e0a02 */
[----:B------:R-:W-:-:S08]  /*25a0*/  IMAD R24, R14, R2, R24 ;  /* 0x000000020e187224 */ /* 0x000fd000078e0218 */
[----:B------:R-:W-:Y:S01]  /*25b0*/  @!P4 IMAD.IADD R21, R21, 0x1, -R14 ;  /* 0x000000011515c824 */ /* 0x000fe200078e0a0e */
[----:B------:R-:W-:Y:S02]  /*25c0*/  ISETP.GT.U32.AND P4, PT, R14, R24, PT ;  /* 0x000000180e00720c */ /* 0x000fe40003f84070 */
[----:B------:R-:W-:-:S11]  /*25d0*/  IABS R25, R58 ;  /* 0x0000003a00197213 */ /* 0x000fd60000000000 */
[----:B------:R-:W-:Y:S01]  /*25e0*/  @!P4 IMAD.IADD R24, R24, 0x1, -R14 ;  /* 0x000000011818c824 */ /* 0x000fe200078e0a0e */
[----:B------:R-:W-:Y:S02]  /*25f0*/  ISETP.GE.AND P4, PT, R58, RZ, PT ;  /* 0x000000ff3a00720c */ /* 0x000fe40003f86270 */
[----:B------:R-:W4:Y:S01]  /*2600*/  LDL.LU R58, [R1+0x9c] ;  /* 0x00009c00013a7983 */ /* 0x000f220000300800 */
[----:B------:R-:W-:-:S04]  /*2610*/  IMAD.HI.U32 R4, R0, R23, RZ ;  /* 0x0000001700047227 */ /* 0x000fc800078e00ff */
[----:B------:R-:W-:-:S04]  /*2620*/  IMAD.MOV R4, RZ, RZ, -R4 ;  /* 0x000000ffff047224 */ /* 0x000fc800078e0a04 */
[----:B------:R-:W-:Y:S01]  /*2630*/  IMAD R23, R14, R4, R23 ;  /* 0x000000040e177224 */ /* 0x000fe200078e0217 */
[----:B------:R-:W-:Y:S01]  /*2640*/  ISETP.GE.AND P0, PT, R50, RZ, PT ;  /* 0x000000ff3200720c */ /* 0x000fe20003f06270 */
[----:B------:R-:W-:-:S03]  /*2650*/  IMAD.HI.U32 R5, R0, R25, RZ ;  /* 0x0000001900057227 */ /* 0x000fc600078e00ff */
[----:B------:R-:W-:Y:S01]  /*2660*/  ISETP.GT.U32.AND P6, PT, R14, R23, PT ;  /* 0x000000170e00720c */ /* 0x000fe20003fc4070 */
[----:B------:R-:W-:-:S04]  /*2670*/  IMAD.MOV R5, RZ, RZ, -R5 ;  /* 0x000000ffff057224 */ /* 0x000fc800078e0a05 */
[C---:B------:R-:W-:Y:S02]  /*2680*/  IMAD R25, R14.reuse, R5, R25 ;  /* 0x000000050e197224 */ /* 0x040fe400078e0219 */
[----:B------:R-:W-:Y:S02]  /*2690*/  @!P5 IMAD.MOV R20, RZ, RZ, -R20 ;  /* 0x000000ffff14d224 */ /* 0x000fe400078e0a14 */
[----:B------:R-:W-:Y:S01]  /*26a0*/  @!P0 IMAD.MOV R21, RZ, RZ, -R21 ;  /* 0x000000ffff158224 */ /* 0x000fe200078e0a15 */
[----:B------:R-:W-:-:S03]  /*26b0*/  ISETP.GT.U32.AND P0, PT, R14, R25, PT ;  /* 0x000000190e00720c */ /* 0x000fc60003f04070 */
[----:B------:R-:W-:Y:S01]  /*26c0*/  @!P6 IMAD.IADD R23, R23, 0x1, -R14 ;  /* 0x000000011717e824 */ /* 0x000fe200078e0a0e */
[----:B------:R-:W-:-:S04]  /*26d0*/  ISETP.GT.U32.AND P6, PT, R14, R22, PT ;  /* 0x000000160e00720c */ /* 0x000fc80003fc4070 */
[----:B------:R-:W-:Y:S02]  /*26e0*/  ISETP.GT.U32.AND P5, PT, R14, R23, PT ;  /* 0x000000170e00720c */ /* 0x000fe40003fa4070 */
[----:B------:R-:W-:-:S03]  /*26f0*/  IABS R29, R54 ;  /* 0x00000036001d7213 */ /* 0x000fc60000000000 */
[----:B------:R-:W-:Y:S01]  /*2700*/  @!P0 IMAD.IADD R25, R25, 0x1, -R14 ;  /* 0x0000000119198824 */ /* 0x000fe200078e0a0e */
[----:B------:R-:W-:-:S03]  /*2710*/  ISETP.GT.U32.AND P0, PT, R14, R24, PT ;  /* 0x000000180e00720c */ /* 0x000fc60003f04070 */
[----:B------:R-:W-:-:S04]  /*2720*/  @!P6 IMAD.IADD R22, R22, 0x1, -R14 ;  /* 0x000000011616e824 */ /* 0x000fc800078e0a0e */
[----:B------:R-:W-:-:S06]  /*2730*/  @!P5 IMAD.IADD R23, R23, 0x1, -R14 ;  /* 0x000000011717d824 */ /* 0x000fcc00078e0a0e */
[----:B------:R-:W-:Y:S02]  /*2740*/  @!P0 IMAD.IADD R24, R24, 0x1, -R14 ;  /* 0x0000000118188824 */ /* 0x000fe400078e0a0e */
[----:B------:R-:W-:Y:S01]  /*2750*/  @!P2 IMAD.MOV R22, RZ, RZ, -R22 ;  /* 0x000000ffff16a224 */ /* 0x000fe200078e0a16 */
[----:B--2---:R-:W-:Y:S02]  /*2760*/  IABS R26, R51 ;  /* 0x00000033001a7213 */ /* 0x004fe40000000000 */
[----:B---3--:R-:W-:-:S03]  /*2770*/  IABS R27, R53 ;  /* 0x00000035001b7213 */ /* 0x008fc60000000000 */
[----:B------:R-:W-:-:S04]  /*2780*/  IMAD.HI.U32 R4, R0, R26, RZ ;  /* 0x0000001a00047227 */ /* 0x000fc800078e00ff */
[----:B------:R-:W-:-:S04]  /*2790*/  IMAD.HI.U32 R2, R0, R27, RZ ;  /* 0x0000001b00027227 */ /* 0x000fc800078e00ff */
[----:B------:R-:W-:Y:S02]  /*27a0*/  IMAD.MOV R4, RZ, RZ, -R4 ;  /* 0x000000ffff047224 */ /* 0x000fe400078e0a04 */
[----:B------:R-:W-:Y:S02]  /*27b0*/  IMAD.MOV R2, RZ, RZ, -R2 ;  /* 0x000000ffff027224 */ /* 0x000fe400078e0a02 */
[C---:B------:R-:W-:Y:S02]  /*27c0*/  IMAD R26, R14.reuse, R4, R26 ;  /* 0x000000040e1a7224 */ /* 0x040fe400078e021a */
[----:B------:R-:W-:Y:S02]  /*27d0*/  IMAD R27, R14, R2, R27 ;  /* 0x000000020e1b7224 */ /* 0x000fe400078e021b */
[----:B------:R-:W-:Y:S01]  /*27e0*/  IMAD.HI.U32 R4, R0, R29, RZ ;  /* 0x0000001d00047227 */ /* 0x000fe200078e00ff */
[C---:B------:R-:W-:Y:S02]  /*27f0*/  ISETP.GT.U32.AND P6, PT, R14.reuse, R26, PT ;  /* 0x0000001a0e00720c */ /* 0x040fe40003fc4070 */
[----:B------:R-:W-:Y:S01]  /*2800*/  ISETP.GT.U32.AND P5, PT, R14, R27, PT ;  /* 0x0000001b0e00720c */ /* 0x000fe20003fa4070 */
[----:B------:R-:W-:-:S04]  /*2810*/  IMAD.MOV R4, RZ, RZ, -R4 ;  /* 0x000000ffff047224 */ /* 0x000fc800078e0a04 */
[----:B------:R-:W-:-:S05]  /*2820*/  IMAD R29, R14, R4, R29 ;  /* 0x000000040e1d7224 */ /* 0x000fca00078e021d */
[----:B------:R-:W-:Y:S01]  /*2830*/  ISETP.GT.U32.AND P0, PT, R14, R29, PT ;  /* 0x0000001d0e00720c */ /* 0x000fe20003f04070 */
[--C-:B------:R-:W-:Y:S01]  /*2840*/  @!P6 IMAD.IADD R26, R26, 0x1, -R14.reuse ;  /* 0x000000011a1ae824 */ /* 0x100fe200078e0a0e */
[C---:B------:R-:W-:Y:S01]  /*2850*/  ISETP.GT.U32.AND P6, PT, R14.reuse, R25, PT ;  /* 0x000000190e00720c */ /* 0x040fe20003fc4070 */
[----:B------:R-:W-:Y:S01]  /*2860*/  @!P5 IMAD.IADD R27, R27, 0x1, -R14 ;  /* 0x000000011b1bd824 */ /* 0x000fe200078e0a0e */
[----:B----4-:R-:W-:Y:S02]  /*2870*/  IABS R30, R55 ;  /* 0x00000037001e7213 */ /* 0x010fe40000000000 */
[C---:B------:R-:W-:Y:S02]  /*2880*/  ISETP.GT.U32.AND P5, PT, R14.reuse, R26, PT ;  /* 0x0000001a0e00720c */ /* 0x040fe40003fa4070 */
[----:B------:R-:W-:Y:S01]  /*2890*/  ISETP.GT.U32.AND P2, PT, R14, R27, PT ;  /* 0x0000001b0e00720c */ /* 0x000fe20003f44070 */
[----:B------:R-:W-:-:S04]  /*28a0*/  IMAD.HI.U32 R2, R0, R30, RZ ;  /* 0x0000001e00027227 */ /* 0x000fc800078e00ff */
[----:B------:R-:W-:Y:S02]  /*28b0*/  IMAD.MOV R2, RZ, RZ, -R2 ;  /* 0x000000ffff027224 */ /* 0x000fe400078e0a02 */
[--C-:B------:R-:W-:Y:S02]  /*28c0*/  @!P6 IMAD.IADD R25, R25, 0x1, -R14.reuse ;  /* 0x000000011919e824 */ /* 0x100fe400078e0a0e */
[----:B------:R-:W-:Y:S02]  /*28d0*/  @!P0 IMAD.IADD R29, R29, 0x1, -R14 ;  /* 0x000000011d1d8824 */ /* 0x000fe400078e0a0e */
[C---:B------:R-:W-:Y:S02]  /*28e0*/  IMAD R30, R14.reuse, R2, R30 ;  /* 0x000000020e1e7224 */ /* 0x040fe400078e021e */
[----:B------:R-:W-:Y:S01]  /*28f0*/  @!P4 IMAD.MOV R25, RZ, RZ, -R25 ;  /* 0x000000ffff19c224 */ /* 0x000fe200078e0a19 */
[----:B------:R-:W-:Y:S01]  /*2900*/  ISETP.GT.U32.AND P4, PT, R14, R29, PT ;  /* 0x0000001d0e00720c */ /* 0x000fe20003f84070 */
[----:B------:R-:W-:Y:S01]  /*2910*/  @!P5 IMAD.IADD R26, R26, 0x1, -R14 ;  /* 0x000000011a1ad824 */ /* 0x000fe200078e0a0e */
[----:B------:R-:W-:-:S02]  /*2920*/  @!P2 IADD3 R27, PT, PT, R27, -R14, RZ ;  /* 0x8000000e1b1ba210 */ /* 0x000fc40007ffe0ff */
[----:B------:R-:W-:Y:S02]  /*2930*/  ISETP.GT.U32.AND P5, PT, R14, R30, PT ;  /* 0x0000001e0e00720c */ /* 0x000fe40003fa4070 */
[----:B------:R-:W-:Y:S02]  /*2940*/  ISETP.GE.AND P2, PT, R53, RZ, PT ;  /* 0x000000ff3500720c */ /* 0x000fe40003f46270 */
[----:B------:R-:W2:Y:S01]  /*2950*/  LDL.LU R53, [R1+0xa0] ;  /* 0x0000a00001357983 */ /* 0x000ea20000300800 */
[----:B------:R-:W-:-:S03]  /*2960*/  ISETP.GE.AND P0, PT, R54, RZ, PT ;  /* 0x000000ff3600720c */ /* 0x000fc60003f06270 */
[----:B------:R-:W3:Y:S01]  /*2970*/  LDL.LU R54, [R1+0xa4] ;  /* 0x0000a40001367983 */ /* 0x000ee20000300800 */
[--C-:B------:R-:W-:Y:S01]  /*2980*/  @!P4 IMAD.IADD R29, R29, 0x1, -R14.reuse ;  /* 0x000000011d1dc824 */ /* 0x100fe200078e0a0e */
[----:B------:R-:W-:Y:S02]  /*2990*/  IABS R31, R56 ;  /* 0x00000038001f7213 */ /* 0x000fe40000000000 */
[----:B------:R-:W-:Y:S01]  /*29a0*/  ISETP.GE.AND P4, PT, R56, RZ, PT ;  /* 0x000000ff3800720c */ /* 0x000fe20003f86270 */
[----:B------:R-:W-:Y:S01]  /*29b0*/  @!P5 IMAD.IADD R30, R30, 0x1, -R14 ;  /* 0x000000011e1ed824 */ /* 0x000fe200078e0a0e */
[----:B------:R-:W4:Y:S04]  /*29c0*/  LDL.LU R56, [R1+0xa8] ;  /* 0x0000a80001387983 */ /* 0x000f280000300800 */
[----:B------:R-:W-:-:S02]  /*29d0*/  ISETP.GT.U32.AND P5, PT, R14, R30, PT ;  /* 0x0000001e0e00720c */ /* 0x000fc40003fa4070 */
[----:B------:R-:W-:Y:S02]  /*29e0*/  IABS R28, R52 ;  /* 0x00000034001c7213 */ /* 0x000fe40000000000 */
[----:B------:R-:W-:-:S03]  /*29f0*/  IABS R2, R57 ;  /* 0x0000003900027213 */ /* 0x000fc60000000000 */
[----:B------:R-:W-:Y:S01]  /*2a00*/  IMAD.HI.U32 R5, R0, R28, RZ ;  /* 0x0000001c00057227 */ /* 0x000fe200078e00ff */
[----:B------:R-:W-:-:S05]  /*2a10*/  ISETP.GE.AND P6, PT, R51, RZ, PT ;  /* 0x000000ff3300720c */ /* 0x000fca0003fc6270 */
[----:B------:R-:W-:Y:S01]  /*2a20*/  @!P5 IMAD.IADD R30, R30, 0x1, -R14 ;  /* 0x000000011e1ed824 */ /* 0x000fe200078e0a0e */
[----:B------:R-:W-:Y:S02]  /*2a30*/  ISETP.GE.AND P5, PT, R57, RZ, PT ;  /* 0x000000ff3900720c */ /* 0x000fe40003fa6270 */
[----:B------:R-:W4:Y:S01]  /*2a40*/  LDL.LU R57, [R1+0xac] ;  /* 0x0000ac0001397983 */ /* 0x000f220000300800 */
[----:B------:R-:W-:Y:S02]  /*2a50*/  IMAD.MOV R5, RZ, RZ, -R5 ;  /* 0x000000ffff057224 */ /* 0x000fe400078e0a05 */
[----:B------:R-:W-:-:S04]  /*2a60*/  IMAD.HI.U32 R4, R0, R31, RZ ;  /* 0x0000001f00047227 */ /* 0x000fc800078e00ff */
[----:B------:R-:W-:Y:S02]  /*2a70*/  IMAD R28, R14, R5, R28 ;  /* 0x000000050e1c7224 */ /* 0x000fe400078e021c */
[----:B------:R-:W-:-:S04]  /*2a80*/  IMAD.MOV R5, RZ, RZ, -R4 ;  /* 0x000000ffff057224 */ /* 0x000fc800078e0a04 */
[----:B------:R-:W-:Y:S02]  /*2a90*/  IMAD R31, R14, R5, R31 ;  /* 0x000000050e1f7224 */ /* 0x000fe400078e021f */
[----:B------:R-:W-:-:S03]  /*2aa0*/  @!P6 IMAD.MOV R26, RZ, RZ, -R26 ;  /* 0x000000ffff1ae224 */ /* 0x000fc600078e0a1a */
[----:B------:R-:W-:Y:S02]  /*2ab0*/  ISETP.GT.U32.AND P6, PT, R14, R31, PT ;  /* 0x0000001f0e00720c */ /* 0x000fe40003fc4070 */
[----:B------:R-:W-:-:S11]  /*2ac0*/  IABS R5, R58 ;  /* 0x0000003a00057213 */ /* 0x000fd60000000000 */
[----:B------:R-:W-:Y:S01]  /*2ad0*/  @!P6 IMAD.IADD R31, R31, 0x1, -R14 ;  /* 0x000000011f1fe824 */ /* 0x000fe200078e0a0e */
[----:B------:R-:W-:Y:S02]  /*2ae0*/  ISETP.GE.AND P6, PT, R58, RZ, PT ;  /* 0x000000ff3a00720c */ /* 0x000fe40003fc6270 */
[----:B------:R-:W4:Y:S01]  /*2af0*/  LDL.LU R58, [R1+0xb0] ;  /* 0x0000b000013a7983 */ /* 0x000f220000300800 */
[----:B------:R-:W-:Y:S01]  /*2b00*/  @!P1 IMAD.MOV R23, RZ, RZ, -R23 ;  /* 0x000000ffff179224 */ /* 0x000fe200078e0a17 */
[----:B------:R-:W-:Y:S01]  /*2b10*/  ISETP.GT.U32.AND P1, PT, R14, R28, PT ;  /* 0x0000001c0e00720c */ /* 0x000fe20003f24070 */
[----:B------:R-:W-:Y:S01]  /*2b20*/  @!P3 IMAD.MOV R24, RZ, RZ, -R24 ;  /* 0x000000ffff18b224 */ /* 0x000fe200078e0a18 */
[----:B------:R-:W4:Y:S01]  /*2b30*/  LDL.LU R51, [R1+0xb4] ;  /* 0x0000b40001337983 */ /* 0x000f220000300800 */
[----:B------:R-:W-:-:S10]  /*2b40*/  IMAD.HI.U32 R4, R0, R2, RZ ;  /* 0x0000000200047227 */ /* 0x000fd400078e00ff */
[----:B------:R-:W-:-:S05]  /*2b50*/  @!P1 IMAD.IADD R28, R28, 0x1, -R14 ;  /* 0x000000011c1c9824 */ /* 0x000fca00078e0a0e */
[----:B------:R-:W-:Y:S01]  /*2b60*/  ISETP.GT.U32.AND P3, PT, R14, R28, PT ;  /* 0x0000001c0e00720c */ /* 0x000fe20003f64070 */
[----:B------:R-:W-:-:S04]  /*2b70*/  IMAD.MOV R4, RZ, RZ, -R4 ;  /* 0x000000ffff047224 */ /* 0x000fc800078e0a04 */
[----:B------:R-:W-:Y:S02]  /*2b80*/  IMAD R2, R14, R4, R2 ;  /* 0x000000040e027224 */ /* 0x000fe400078e0202 */
[----:B------:R-:W-:-:S06]  /*2b90*/  IMAD.HI.U32 R4, R0, R5, RZ ;  /* 0x0000000500047227 */ /* 0x000fcc00078e00ff */
[----:B------:R-:W-:Y:S01]  /*2ba0*/  @!P3 IMAD.IADD R28, R28, 0x1, -R14 ;  /* 0x000000011c1cb824 */ /* 0x000fe200078e0a0e */
[----:B------:R-:W-:Y:S01]  /*2bb0*/  ISETP.GT.U32.AND P3, PT, R14, R2, PT ;  /* 0x000000020e00720c */ /* 0x000fe20003f64070 */
[----:B------:R-:W-:Y:S01]  /*2bc0*/  IMAD.MOV R4, RZ, RZ, -R4 ;  /* 0x000000ffff047224 */ /* 0x000fe200078e0a04 */
[----:B------:R-:W-:-:S03]  /*2bd0*/  ISETP.GE.AND P1, PT, R52, RZ, PT ;  /* 0x000000ff3400720c */ /* 0x000fc60003f26270 */
[C---:B------:R-:W-:Y:S02]  /*2be0*/  IMAD R33, R14.reuse, R4, R5 ;  /* 0x000000040e217224 */ /* 0x040fe400078e0205 */
[----:B------:R-:W-:Y:S01]  /*2bf0*/  @!P2 IMAD.MOV R27, RZ, RZ, -R27 ;  /* 0x000000ffff1ba224 */ /* 0x000fe200078e0a1b */
[----:B------:R-:W-:Y:S01]  /*2c00*/  ISETP.GE.AND P2, PT, R55, RZ, PT ;  /* 0x000000ff3700720c */ /* 0x000fe20003f46270 */
[----:B------:R-:W-:Y:S01]  /*2c10*/  @!P0 IMAD.MOV R29, RZ, RZ, -R29 ;  /* 0x000000ffff1d8224 */ /* 0x000fe200078e0a1d */
[----:B------:R-:W-:Y:S01]  /*2c20*/  ISETP.GT.U32.AND P0, PT, R14, R33, PT ;  /* 0x000000210e00720c */ /* 0x000fe20003f04070 */
[----:B------:R-:W4:Y:S02]  /*2c30*/  LDL.LU R55, [R1+0xb8] ;  /* 0x0000b80001377983 */ /* 0x000f240000300800 */
[----:B------:R-:W-:Y:S01]  /*2c40*/  @!P3 IMAD.IADD R2, R2, 0x1, -R14 ;  /* 0x000000010202b824 */ /* 0x000fe200078e0a0e */
[C---:B------:R-:W-:Y:S01]  /*2c50*/  ISETP.GT.U32.AND P3, PT, R14.reuse, R31, PT ;  /* 0x0000001f0e00720c */ /* 0x040fe20003f64070 */
[----:B------:R-:W-:Y:S01]  /*2c60*/  @!P1 IMAD.MOV R28, RZ, RZ, -R28 ;  /* 0x000000ffff1c9224 */ /* 0x000fe200078e0a1c */
[----:B------:R-:W4:Y:S02]  /*2c70*/  LDL.LU R52, [R1+0xbc] ;  /* 0x0000bc0001347983 */ /* 0x000f240000300800 */
[----:B------:R-:W-:-:S05]  /*2c80*/  ISETP.GT.U32.AND P1, PT, R14, R2, PT ;  /* 0x000000020e00720c */ /* 0x000fca0003f24070 */
[----:B------:R-:W-:-:S04]  /*2c90*/  @!P0 IMAD.IADD R33, R33, 0x1, -R14 ;  /* 0x0000000121218824 */ /* 0x000fc800078e0a0e */
[----:B------:R-:W-:-:S05]  /*2ca0*/  @!P3 IMAD.IADD R31, R31, 0x1, -R14 ;  /* 0x000000011f1fb824 */ /* 0x000fca00078e0a0e */
[----:B------:R-:W-:Y:S01]  /*2cb0*/  @!P4 IADD3 R31, PT, PT, -R31, RZ, RZ ;  /* 0x000000ff1f1fc210 */ /* 0x000fe20007ffe1ff */
[----:B------:R-:W-:Y:S01]  /*2cc0*/  @!P1 IMAD.IADD R2, R2, 0x1, -R14 ;  /* 0x0000000102029824 */ /* 0x000fe200078e0a0e */
[----:B------:R-:W-:Y:S01]  /*2cd0*/  ISETP.GT.U32.AND P4, PT, R14, R33, PT ;  /* 0x000000210e00720c */ /* 0x000fe20003f84070 */
[----:B------:R-:W-:Y:S02]  /*2ce0*/  @!P2 IMAD.MOV R30, RZ, RZ, -R30 ;  /* 0x000000ffff1ea224 */ /* 0x000fe400078e0a1e */
[----:B------:R-:W-:-:S04]  /*2cf0*/  IMAD.MOV.U32 R32, RZ, RZ, R2 ;  /* 0x000000ffff207224 */ /* 0x000fc800078e0002 */
[----:B------:R-:W-:-:S06]  /*2d00*/  @!P5 IMAD.MOV R32, RZ, RZ, -R32 ;  /* 0x000000ffff20d224 */ /* 0x000fcc00078e0a20 */
[----:B------:R-:W-:Y:S01]  /*2d10*/  @!P4 IMAD.IADD R33, R33, 0x1, -R14 ;  /* 0x000000012121c824 */ /* 0x000fe200078e0a0e */
[----:B--2---:R-:W-:Y:S02]  /*2d20*/  IABS R34, R53 ;  /* 0x0000003500227213 */ /* 0x004fe40000000000 */
[----:B---3--:R-:W-:-:S03]  /*2d30*/  IABS R35, R54 ;  /* 0x0000003600237213 */ /* 0x008fc60000000000 */
[----:B------:R-:W-:-:S04]  /*2d40*/  IMAD.HI.U32 R4, R0, R34, RZ ;  /* 0x0000002200047227 */ /* 0x000fc800078e00ff */
[----:B------:R-:W-:Y:S01]  /*2d50*/  IMAD.HI.U32 R5, R0, R35, RZ ;  /* 0x0000002300057227 */ /* 0x000fe200078e00ff */
[----:B----4-:R-:W-:-:S03]  /*2d60*/  ISETP.GE.AND P1, PT, R56, RZ, PT ;  /* 0x000000ff3800720c */ /* 0x010fc60003f26270 */
[----:B------:R-:W-:Y:S01]  /*2d70*/  IMAD.MOV R4, RZ, RZ, -R4 ;  /* 0x000000ffff047224 */ /* 0x000fe200078e0a04 */
[----:B------:R-:W-:Y:S01]  /*2d80*/  IABS R36, R56 ;  /* 0x0000003800247213 */ /* 0x000fe20000000000 */
[----:B------:R-:W-:Y:S01]  /*2d90*/  IMAD.MOV R5, RZ, RZ, -R5 ;  /* 0x000000ffff057224 */ /* 0x000fe200078e0a05 */
[----:B------:R-:W-:Y:S01]  /*2da0*/  ISETP.GE.AND P2, PT, R53, RZ, PT ;  /* 0x000000ff3500720c */ /* 0x000fe20003f46270 */
[C---:B------:R-:W-:Y:S01]  /*2db0*/  IMAD R34, R14.reuse, R4, R34 ;  /* 0x000000040e227224 */ /* 0x040fe200078e0222 */
[----:B------:R-:W2:Y:S01]  /*2dc0*/  LDL.LU R56, [R1+0xc0] ;  /* 0x0000c00001387983 */ /* 0x000ea20000300800 */
[----:B------:R-:W-:-:S03]  /*2dd0*/  IMAD R35, R14, R5, R35 ;  /* 0x000000050e237224 */ /* 0x000fc600078e0223 */
[----:B------:R-:W3:Y:S01]  /*2de0*/  LDL.LU R53, [R1+0xc4] ;  /* 0x0000c40001357983 */ /* 0x000ee20000300800 */
[C---:B------:R-:W-:Y:S02]  /*2df0*/  ISETP.GT.U32.AND P5, PT, R14.reuse, R34, PT ;  /* 0x000000220e00720c */ /* 0x040fe40003fa4070 */
[----:B------:R-:W-:Y:S02]  /*2e00*/  ISETP.GT.U32.AND P4, PT, R14, R35, PT ;  /* 0x000000230e00720c */ /* 0x000fe40003f84070 */
[----:B------:R-:W-:Y:S02]  /*2e10*/  ISETP.GE.AND P3, PT, R54, RZ, PT ;  /* 0x000000ff3600720c */ /* 0x000fe40003f66270 */
[----:B------:R-:W4:Y:S01]  /*2e20*/  LDL.LU R54, [R1+0xc8] ;  /* 0x0000c80001367983 */ /* 0x000f220000300800 */
[----:B------:R-:W-:-:S06]  /*2e30*/  IABS R37, R57 ;  /* 0x0000003900257213 */ /* 0x000fcc0000000000 */
[--C-:B------:R-:W-:Y:S02]  /*2e40*/  @!P5 IMAD.IADD R34, R34, 0x1, -R14.reuse ;  /* 0x000000012222d824 */ /* 0x100fe400078e0a0e */
[----:B------:R-:W-:Y:S02]  /*2e50*/  @!P4 IMAD.IADD R35, R35, 0x1, -R14 ;  /* 0x000000012323c824 */ /* 0x000fe400078e0a0e */
[----:B------:R-:W-:Y:S01]  /*2e60*/  IMAD.HI.U32 R2, R0, R37, RZ ;  /* 0x0000002500027227 */ /* 0x000fe200078e00ff */
[----:B------:R-:W-:-:S03]  /*2e70*/  ISETP.GT.U32.AND P4, PT, R14, R34, PT ;  /* 0x000000220e00720c */ /* 0x000fc60003f84070 */
[----:B------:R-:W-:-:S04]  /*2e80*/  IMAD.MOV R2, RZ, RZ, -R2 ;  /* 0x000000ffff027224 */ /* 0x000fc800078e0a02 */
[----:B------:R-:W-:-:S06]  /*2e90*/  IMAD R37, R14, R2, R37 ;  /* 0x000000020e257224 */ /* 0x000fcc00078e0225 */
[----:B------:R-:W-:Y:S01]  /*2ea0*/  @!P4 IMAD.IADD R34, R34, 0x1, -R14 ;  /* 0x000000012222c824 */ /* 0x000fe200078e0a0e */
[----:B------:R-:W-:Y:S02]  /*2eb0*/  ISETP.GT.U32.AND P4, PT, R14, R37, PT ;  /* 0x000000250e00720c */ /* 0x000fe40003f84070 */
[----:B------:R-:W-:Y:S02]  /*2ec0*/  ISETP.GE.AND P0, PT, R57, RZ, PT ;  /* 0x000000ff3900720c */ /* 0x000fe40003f06270 */
[----:B------:R-:W4:Y:S01]  /*2ed0*/  LDL.LU R57, [R1+0xcc] ;  /* 0x0000cc0001397983 */ /* 0x000f220000300800 */
[----:B------:R-:W-:-:S08]  /*2ee0*/  IABS R38, R58 ;  /* 0x0000003a00267213 */ /* 0x000fd00000000000 */
[----:B------:R-:W-:Y:S01]  /*2ef0*/  @!P4 IMAD.IADD R37, R37, 0x1, -R14 ;  /* 0x000000012525c824 */ /* 0x000fe200078e0a0e */
[----:B------:R-:W-:Y:S02]  /*2f00*/  ISETP.GE.AND P4, PT, R58, RZ, PT ;  /* 0x000000ff3a00720c */ /* 0x000fe40003f86270 */
[----:B------:R-:W4:Y:S01]  /*2f10*/  LDL.LU R58, [R1+0xd0] ;  /* 0x0000d000013a7983 */ /* 0x000f220000300800 */
[----:B------:R-:W-:-:S04]  /*2f20*/  IMAD.HI.U32 R4, R0, R36, RZ ;  /* 0x0000002400047227 */ /* 0x000fc800078e00ff */
[----:B------:R-:W-:-:S04]  /*2f30*/  IMAD.MOV R4, RZ, RZ, -R4 ;  /* 0x000000ffff047224 */ /* 0x000fc800078e0a04 */
[----:B------:R-:W-:-:S05]  /*2f40*/  IMAD R36, R14, R4, R36 ;  /* 0x000000040e247224 */ /* 0x000fca00078e0224 */
[C---:B------:R-:W-:Y:S02]  /*2f50*/  ISETP.GT.U32.AND P5, PT, R14.reuse, R36, PT ;  /* 0x000000240e00720c */ /* 0x040fe40003fa4070 */
[----:B------:R-:W-:Y:S01]  /*2f60*/  IABS R39, R51 ;  /* 0x0000003300277213 */ /* 0x000fe20000000000 */
[----:B------:R-:W-:Y:S01]  /*2f70*/  @!P6 IMAD.MOV R33, RZ, RZ, -R33 ;  /* 0x000000ffff21e224 */ /* 0x000fe200078e0a21 */
[----:B------:R-:W-:-:S03]  /*2f80*/  ISETP.GT.U32.AND P6, PT, R14, R35, PT ;  /* 0x000000230e00720c */ /* 0x000fc60003fc4070 */
[----:B------:R-:W-:-:S04]  /*2f90*/  IMAD.HI.U32 R4, R0, R39, RZ ;  /* 0x0000002700047227 */ /* 0x000fc800078e00ff */
[----:B------:R-:W-:Y:S02]  /*2fa0*/  IMAD.MOV R4, RZ, RZ, -R4 ;  /* 0x000000ffff047224 */ /* 0x000fe400078e0a04 */
[----:B------:R-:W-:Y:S02]  /*2fb0*/  @!P5 IMAD.IADD R36, R36, 0x1, -R14 ;  /* 0x000000012424d824 */ /* 0x000fe400078e0a0e */
[----:B------:R-:W-:-:S03]  /*2fc0*/  IMAD.HI.U32 R5, R0, R38, RZ ;  /* 0x0000002600057227 */ /* 0x000fc600078e00ff */
[C---:B------:R-:W-:Y:S01]  /*2fd0*/  ISETP.GT.U32.AND P5, PT, R14.reuse, R36, PT ;  /* 0x000000240e00720c */ /* 0x040fe20003fa4070 */
[----:B------:R-:W-:Y:S01]  /*2fe0*/  IMAD R39, R14, R4, R39 ;  /* 0x000000040e277224 */ /* 0x000fe200078e0227 */
[----:B------:R-:W-:Y:S01]  /*2ff0*/  IABS R40, R55 ;  /* 0x0000003700287213 */ /* 0x000fe20000000000 */
[----:B------:R-:W-:-:S04]  /*3000*/  IMAD.MOV R5, RZ, RZ, -R5 ;  /* 0x000000ffff057224 */ /* 0x000fc800078e0a05 */
[----:B------:R-:W-:-:S04]  /*3010*/  IMAD.HI.U32 R2, R0, R40, RZ ;  /* 0x0000002800027227 */ /* 0x000fc800078e00ff */
[----:B------:R-:W-:Y:S01]  /*3020*/  @!P6 IMAD.IADD R35, R35, 0x1, -R14 ;  /* 0x000000012323e824 */ /* 0x000fe200078e0a0e */
[C---:B------:R-:W-:Y:S01]  /*3030*/  ISETP.GT.U32.AND P6, PT, R14.reuse, R39, PT ;  /* 0x000000270e00720c */ /* 0x040fe20003fc4070 */
[----:B------:R-:W-:Y:S02]  /*3040*/  IMAD.MOV R2, RZ, RZ, -R2 ;  /* 0x000000ffff027224 */ /* 0x000fe400078e0a02 */
[C---:B------:R-:W-:Y:S02]  /*3050*/  IMAD R38, R14.reuse, R5, R38 ;  /* 0x000000050e267224 */ /* 0x040fe400078e0226 */
[C---:B------:R-:W-:Y:S02]  /*3060*/  IMAD R40, R14.reuse, R2, R40 ;  /* 0x000000020e287224 */ /* 0x040fe400078e0228 */
[----:B------:R-:W-:Y:S01]  /*3070*/  @!P2 IMAD.MOV R34, RZ, RZ, -R34 ;  /* 0x000000ffff22a224 */ /* 0x000fe200078e0a22 */
[----:B------:R-:W-:Y:S01]  /*3080*/  ISETP.GT.U32.AND P2, PT, R14, R38, PT ;  /* 0x000000260e00720c */ /* 0x000fe20003f44070 */
[----:B------:R-:W-:Y:S01]  /*3090*/  @!P5 IMAD.IADD R36, R36, 0x1, -R14 ;  /* 0x000000012424d824 */ /* 0x000fe200078e0a0e */
[----:B------:R-:W-:-:S03]  /*30a0*/  ISETP.GT.U32.AND P5, PT, R14, R40, PT ;  /* 0x000000280e00720c */ /* 0x000fc60003fa4070 */
[----:B------:R-:W-:Y:S01]  /*30b0*/  @!P6 IMAD.IADD R39, R39, 0x1, -R14 ;  /* 0x000000012727e824 */ /* 0x000fe200078e0a0e */
[----:B------:R-:W-:-:S04]  /*30c0*/  @!P3 IADD3 R35, PT, PT, -R35, RZ, RZ ;  /* 0x000000ff2323b210 */ /* 0x000fc80007ffe1ff */
[----:B------:R-:W-:-:S03]  /*30d0*/  ISETP.GT.U32.AND P3, PT, R14, R39, PT ;  /* 0x000000270e00720c */ /* 0x000fc60003f64070 */
[--C-:B------:R-:W-:Y:S01]  /*30e0*/  @!P2 IMAD.IADD R38, R38, 0x1, -R14.reuse ;  /* 0x000000012626a824 */ /* 0x100fe200078e0a0e */
[----:B------:R-:W-:Y:S01]  /*30f0*/  ISETP.GT.U32.AND P2, PT, R14, R37, PT ;  /* 0x000000250e00720c */ /* 0x000fe20003f44070 */
[----:B------:R-:W-:-:S03]  /*3100*/  @!P5 IMAD.IADD R40, R40, 0x1, -R14 ;  /* 0x000000012828d824 */ /* 0x000fc600078e0a0e */
[C---:B------:R-:W-:Y:S02]  /*3110*/  ISETP.GT.U32.AND P6, PT, R14.reuse, R38, PT ;  /* 0x000000260e00720c */ /* 0x040fe40003fc4070 */
[----:B------:R-:W-:-:S03]  /*3120*/  ISETP.GT.U32.AND P5, PT, R14, R40, PT ;  /* 0x000000280e00720c */ /* 0x000fc60003fa4070 */
[----:B------:R-:W-:-:S04]  /*3130*/  @!P3 IMAD.IADD R39, R39, 0x1, -R14 ;  /* 0x000000012727b824 */ /* 0x000fc800078e0a0e */
[----:B------:R-:W-:-:S04]  /*3140*/  @!P2 IMAD.IADD R37, R37, 0x1, -R14 ;  /* 0x000000012525a824 */ /* 0x000fc800078e0a0e */
[--C-:B------:R-:W-:Y:S01]  /*3150*/  @!P6 IMAD.IADD R38, R38, 0x1, -R14.reuse ;  /* 0x000000012626e824 */ /* 0x100fe200078e0a0e */
[----:B------:R-:W-:Y:S01]  /*3160*/  ISETP.GE.AND P6, PT, R51, RZ, PT ;  /* 0x000000ff3300720c */ /* 0x000fe20003fc6270 */
[----:B------:R-:W-:Y:S01]  /*3170*/  @!P5 IMAD.IADD R40, R40, 0x1, -R14 ;  /* 0x000000012828d824 */ /* 0x000fe200078e0a0e */
[----:B------:R-:W-:Y:S02]  /*3180*/  ISETP.GE.AND P5, PT, R55, RZ, PT ;  /* 0x000000ff3700720c */ /* 0x000fe40003fa6270 */
[----:B------:R-:W4:Y:S01]  /*3190*/  LDL.LU R55, [R1+0xd4] ;  /* 0x0000d40001377983 */ /* 0x000f220000300800 */
[----:B------:R-:W-:-:S08]  /*31a0*/  @!P4 IMAD.MOV R38, RZ, RZ, -R38 ;  /* 0x000000ffff26c224 */ /* 0x000fd000078e0a26 */
[----:B------:R-:W-:Y:S01]  /*31b0*/  @!P6 IMAD.MOV R39, RZ, RZ, -R39 ;  /* 0x000000ffff27e224 */ /* 0x000fe200078e0a27 */
[----:B---3--:R-:W-:Y:S02]  /*31c0*/  IABS R43, R53 ;  /* 0x00000035002b7213 */ /* 0x008fe40000000000 */
[----:B--2---:R-:W-:-:S03]  /*31d0*/  IABS R42, R56 ;  /* 0x00000038002a7213 */ /* 0x004fc60000000000 */
[----:B------:R-:W-:-:S04]  /*31e0*/  IMAD.HI.U32 R2, R0, R43, RZ ;  /* 0x0000002b00027227 */ /* 0x000fc800078e00ff */
[----:B------:R-:W-:Y:S02]  /*31f0*/  IMAD.MOV R2, RZ, RZ, -R2 ;  /* 0x000000ffff027224 */ /* 0x000fe400078e0a02 */
[----:B------:R-:W-:-:S04]  /*3200*/  IMAD.HI.U32 R4, R0, R42, RZ ;  /* 0x0000002a00047227 */ /* 0x000fc800078e00ff */
[C---:B------:R-:W-:Y:S02]  /*3210*/  IMAD R43, R14.reuse, R2, R43 ;  /* 0x000000020e2b7224 */ /* 0x040fe400078e022b */
[----:B------:R-:W-:Y:S01]  /*3220*/  IMAD.MOV R4, RZ, RZ, -R4 ;  /* 0x000000ffff047224 */ /* 0x000fe200078e0a04 */
[----:B----4-:R-:W-:Y:S02]  /*3230*/  IABS R44, R54 ;  /* 0x00000036002c7213 */ /* 0x010fe40000000000 */
[C---:B------:R-:W-:Y:S01]  /*3240*/  ISETP.GT.U32.AND P3, PT, R14.reuse, R43, PT ;  /* 0x0000002b0e00720c */ /* 0x040fe20003f64070 */
[----:B------:R-:W-:Y:S02]  /*3250*/  IMAD R42, R14, R4, R42 ;  /* 0x000000040e2a7224 */ /* 0x000fe400078e022a */
[----:B------:R-:W-:-:S03]  /*3260*/  IMAD.HI.U32 R2, R0, R44, RZ ;  /* 0x0000002c00027227 */ /* 0x000fc600078e00ff */
[----:B------:R-:W-:Y:S01]  /*3270*/  ISETP.GT.U32.AND P2, PT, R14, R42, PT ;  /* 0x0000002a0e00720c */ /* 0x000fe20003f44070 */
[----:B------:R-:W-:-:S04]  /*3280*/  IMAD.MOV R4, RZ, RZ, -R2 ;  /* 0x000000ffff047224 */ /* 0x000fc800078e0a02 */
[----:B------:R-:W-:Y:S02]  /*3290*/  IMAD R44, R14, R4, R44 ;  /* 0x000000040e2c7224 */ /* 0x000fe400078e022c */
[----:B------:R-:W-:-:S03]  /*32a0*/  @!P3 IMAD.IADD R43, R43, 0x1, -R14 ;  /* 0x000000012b2bb824 */ /* 0x000fc600078e0a0e */
[C---:B------:R-:W-:Y:S02]  /*32b0*/  ISETP.GT.U32.AND P6, PT, R14.reuse, R44, PT ;  /* 0x0000002c0e00720c */ /* 0x040fe40003fc4070 */
[----:B------:R-:W-:Y:S01]  /*32c0*/  ISETP.GT.U32.AND P4, PT, R14, R43, PT ;  /* 0x0000002b0e00720c */ /* 0x000fe20003f84070 */
[----:B------:R-:W-:Y:S01]  /*32d0*/  @!P2 IMAD.IADD R42, R42, 0x1, -R14 ;  /* 0x000000012a2aa824 */ /* 0x000fe200078e0a0e */
[----:B------:R-:W-:Y:S02]  /*32e0*/  ISETP.GE.AND P2, PT, R56, RZ, PT ;  /* 0x000000ff3800720c */ /* 0x000fe40003f46270 */
[----:B------:R-:W2:Y:S01]  /*32f0*/  LDL.LU R56, [R1+0xd8] ;  /* 0x0000d80001387983 */ /* 0x000ea20000300800 */
[----:B------:R-:W-:-:S06]  /*3300*/  IABS R45, R57 ;  /* 0x00000039002d7213 */ /* 0x000fcc0000000000 */
[--C-:B------:R-:W-:Y:S02]  /*3310*/  @!P6 IMAD.IADD R44, R44, 0x1, -R14.reuse ;  /* 0x000000012c2ce824 */ /* 0x100fe400078e0a0e */
[----:B------:R-:W-:Y:S01]  /*3320*/  @!P4 IMAD.IADD R43, R43, 0x1, -R14 ;  /* 0x000000012b2bc824 */ /* 0x000fe200078e0a0e */
[----:B------:R-:W-:Y:S02]  /*3330*/  ISETP.GE.AND P4, PT, R57, RZ, PT ;  /* 0x000000ff3900720c */ /* 0x000fe40003f86270 */
[----:B------:R-:W-:Y:S01]  /*3340*/  IABS R4, R58 ;  /* 0x0000003a00047213 */ /* 0x000fe20000000000 */
[----:B------:R-:W3:Y:S01]  /*3350*/  LDL.LU R57, [R1+0xdc] ;  /* 0x0000dc0001397983 */ /* 0x000ee20000300800 */
[----:B------:R-:W-:-:S03]  /*3360*/  ISETP.GE.AND P6, PT, R58, RZ, PT ;  /* 0x000000ff3a00720c */ /* 0x000fc60003fc6270 */
[----:B------:R-:W4:Y:S04]  /*3370*/  LDL.LU R58, [R1+0xe0] ;  /* 0x0000e000013a7983 */ /* 0x000f280000300800 */
[----:B0-----:R-:W3:Y:S04]  /*3380*/  LDL.LU R11, [R1+0xe4] ;  /* 0x0000e400010b7983 */ /* 0x001ee80000300800 */
[----:B-1----:R-:W3:Y:S04]  /*3390*/  LDL.LU R15, [R1+0xe8] ;  /* 0x0000e800010f7983 */ /* 0x002ee80000300800 */
        /* <DEDUP_REMOVED lines=10> */
[----:B------:R-:W3:Y:S01]  /*3440*/  LDL R9, [R1+0x4e4] ;  /* 0x0004e40001097983 */ /* 0x000ee20000100800 */
[----:B------:R-:W-:-:S05]  /*3450*/  IABS R41, R52 ;  /* 0x0000003400297213 */ /* 0x000fca0000000000 */
[----:B------:R-:W-:-:S04]  /*3460*/  IMAD.HI.U32 R5, R0, R41, RZ ;  /* 0x0000002900057227 */ /* 0x000fc800078e00ff */
[----:B------:R-:W-:-:S04]  /*3470*/  IMAD.MOV R5, RZ, RZ, -R5 ;  /* 0x000000ffff057224 */ /* 0x000fc800078e0a05 */
[----:B------:R-:W-:Y:S02]  /*3480*/  IMAD R41, R14, R5, R41 ;  /* 0x000000050e297224 */ /* 0x000fe400078e0229 */
[----:B------:R-:W-:-:S03]  /*3490*/  @!P1 IMAD.MOV R36, RZ, RZ, -R36 ;  /* 0x000000ffff249224 */ /* 0x000fc600078e0a24 */
[----:B------:R-:W-:Y:S01]  /*34a0*/  ISETP.GT.U32.AND P1, PT, R14, R41, PT ;  /* 0x000000290e00720c */ /* 0x000fe20003f24070 */
[----:B------:R-:W-:Y:S02]  /*34b0*/  @!P0 IMAD.MOV R37, RZ, RZ, -R37 ;  /* 0x000000ffff258224 */ /* 0x000fe400078e0a25 */
[----:B------:R-:W-:-:S10]  /*34c0*/  IMAD.HI.U32 R2, R0, R45, RZ ;  /* 0x0000002d00027227 */ /* 0x000fd400078e00ff */
[----:B------:R-:W-:-:S05]  /*34d0*/  @!P1 IMAD.IADD R41, R41, 0x1, -R14 ;  /* 0x0000000129299824 */ /* 0x000fca00078e0a0e */
[C---:B------:R-:W-:Y:S01]  /*34e0*/  ISETP.GT.U32.AND P0, PT, R14.reuse, R41, PT ;  /* 0x000000290e00720c */ /* 0x040fe20003f04070 */
[----:B------:R-:W-:Y:S02]  /*34f0*/  IMAD.MOV R2, RZ, RZ, -R2 ;  /* 0x000000ffff027224 */ /* 0x000fe400078e0a02 */
[----:B------:R-:W-:Y:S01]  /*3500*/  @!P5 IMAD.MOV R40, RZ, RZ, -R40 ;  /* 0x000000ffff28d224 */ /* 0x000fe200078e0a28 */
[----:B------:R-:W-:Y:S01]  /*3510*/  ISETP.GE.AND P5, PT, R53, RZ, PT ;  /* 0x000000ff3500720c */ /* 0x000fe20003fa6270 */
[----:B------:R-:W-:Y:S02]  /*3520*/  IMAD R45, R14, R2, R45 ;  /* 0x000000020e2d7224 */ /* 0x000fe400078e022d */
[----:B------:R-:W-:Y:S01]  /*3530*/  IMAD.HI.U32 R2, R0, R4, RZ ;  /* 0x0000000400027227 */ /* 0x000fe200078e00ff */
[----:B------:R-:W-:-:S03]  /*3540*/  ISETP.GE.AND P1, PT, R52, RZ, PT ;  /* 0x000000ff3400720c */ /* 0x000fc60003f26270 */
[----:B------:R-:W-:Y:S02]  /*3550*/  IMAD.MOV R2, RZ, RZ, -R2 ;  /* 0x000000ffff027224 */ /* 0x000fe400078e0a02 */
[----:B------:R-:W-:Y:S01]  /*3560*/  @!P0 IMAD.IADD R41, R41, 0x1, -R14 ;  /* 0x0000000129298824 */ /* 0x000fe200078e0a0e */
[C---:B------:R-:W-:Y:S01]  /*3570*/  ISETP.GT.U32.AND P0, PT, R14.reuse, R45, PT ;  /* 0x0000002d0e00720c */ /* 0x040fe20003f04070 */
[----:B------:R-:W-:Y:S02]  /*3580*/  IMAD R46, R14, R2, R4 ;  /* 0x000000020e2e7224 */ /* 0x000fe400078e0204 */
[----:B------:R-:W-:-:S03]  /*3590*/  @!P5 IADD3 R43, PT, PT, -R43, RZ, RZ ;  /* 0x000000ff2b2bd210 */ /* 0x000fc60007ffe1ff */
[----:B------:R-:W-:Y:S02]  /*35a0*/  ISETP.GT.U32.AND P5, PT, R14, R46, PT ;  /* 0x0000002e0e00720c */ /* 0x000fe40003fa4070 */
[----:B------:R-:W-:Y:S01]  /*35b0*/  IABS R47, R55 ;  /* 0x00000037002f7213 */ /* 0x000fe20000000000 */
[----:B------:R-:W-:-:S04]  /*35c0*/  @!P1 IMAD.MOV R41, RZ, RZ, -R41 ;  /* 0x000000ffff299224 */ /* 0x000fc800078e0a29 */
[----:B------:R-:W-:Y:S02]  /*35d0*/  @!P0 IMAD.IADD R45, R45, 0x1, -R14 ;  /* 0x000000012d2d8824 */ /* 0x000fe400078e0a0e */
[----:B------:R-:W-:-:S03]  /*35e0*/  IMAD.HI.U32 R2, R0, R47, RZ ;  /* 0x0000002f00027227 */ /* 0x000fc600078e00ff */
[----:B------:R-:W-:Y:S01]  /*35f0*/  ISETP.GT.U32.AND P1, PT, R14, R45, PT ;  /* 0x0000002d0e00720c */ /* 0x000fe20003f24070 */
[----:B------:R-:W-:Y:S02]  /*3600*/  IMAD.MOV R2, RZ, RZ, -R2 ;  /* 0x000000ffff027224 */ /* 0x000fe400078e0a02 */
[----:B------:R-:W-:Y:S02]  /*3610*/  @!P5 IMAD.IADD R46, R46, 0x1, -R14 ;  /* 0x000000012e2ed824 */ /* 0x000fe400078e0a0e */
[----:B------:R-:W-:-:S03]  /*3620*/  IMAD R47, R14, R2, R47 ;  /* 0x000000020e2f7224 */ /* 0x000fc600078e022f */
[----:B------:R-:W-:-:S05]  /*3630*/  ISETP.GT.U32.AND P5, PT, R14, R46, PT ;  /* 0x0000002e0e00720c */ /* 0x000fca0003fa4070 */
[----:B------:R-:W-:Y:S01]  /*3640*/  @!P1 IMAD.IADD R45, R45, 0x1, -R14 ;  /* 0x000000012d2d9824 */ /* 0x000fe200078e0a0e */
[----:B------:R-:W-:-:S07]  /*3650*/  ISETP.GT.U32.AND P1, PT, R14, R47, PT ;  /* 0x0000002f0e00720c */ /* 0x000fce0003f24070 */
[----:B------:R-:W-:-:S06]  /*3660*/  @!P5 IMAD.IADD R46, R46, 0x1, -R14 ;  /* 0x000000012e2ed824 */ /* 0x000fcc00078e0a0e */
[----:B------:R-:W-:-:S05]  /*3670*/  @!P1 IMAD.IADD R47, R47, 0x1, -R14 ;  /* 0x000000012f2f9824 */ /* 0x000fca00078e0a0e */
[C---:B------:R-:W-:Y:S02]  /*3680*/  ISETP.GT.U32.AND P1, PT, R14.reuse, R47, PT ;  /* 0x0000002f0e00720c */ /* 0x040fe40003f24070 */
[----:B------:R-:W-:-:S11]  /*3690*/  ISETP.GT.U32.AND P3, PT, R14, R42, PT ;  /* 0x0000002a0e00720c */ /* 0x000fd60003f64070 */
[--C-:B------:R-:W-:Y:S01]  /*36a0*/  @!P1 IMAD.IADD R47, R47, 0x1, -R14.reuse ;  /* 0x000000012f2f9824 */ /* 0x100fe200078e0a0e */
[----:B------:R-:W-:Y:S01]  /*36b0*/  ISETP.GT.U32.AND P0, PT, R14, R44, PT ;  /* 0x0000002c0e00720c */ /* 0x000fe20003f04070 */
[----:B------:R-:W-:Y:S01]  /*36c0*/  @!P3 IMAD.IADD R42, R42, 0x1, -R14 ;  /* 0x000000012a2ab824 */ /* 0x000fe200078e0a0e */
[----:B------:R-:W-:Y:S01]  /*36d0*/  ISETP.GE.AND P3, PT, R54, RZ, PT ;  /* 0x000000ff3600720c */ /* 0x000fe20003f66270 */
[----:B------:R-:W-:Y:S02]  /*36e0*/  @!P6 IMAD.MOV R46, RZ, RZ, -R46 ;  /* 0x000000ffff2ee224 */ /* 0x000fe400078e0a2e */
[----:B------:R-:W-:Y:S01]  /*36f0*/  @!P2 IMAD.MOV R42, RZ, RZ, -R42 ;  /* 0x000000ffff2aa224 */ /* 0x000fe200078e0a2a */
[----:B------:R-:W-:-:S07]  /*3700*/  ISETP.GE.AND P2, PT, R55, RZ, PT ;  /* 0x000000ff3700720c */ /* 0x000fce0003f46270 */
[----:B------:R-:W-:-:S04]  /*3710*/  @!P0 IMAD.IADD R44, R44, 0x1, -R14 ;  /* 0x000000012c2c8824 */ /* 0x000fc800078e0a0e */
[----:B------:R-:W-:Y:S02]  /*3720*/  @!P3 IMAD.MOV R44, RZ, RZ, -R44 ;  /* 0x000000ffff2cb224 */ /* 0x000fe400078e0a2c */
[----:B------:R-:W-:Y:S02]  /*3730*/  @!P4 IMAD.MOV R45, RZ, RZ, -R45 ;  /* 0x000000ffff2dc224 */ /* 0x000fe400078e0a2d */
[----:B------:R-:W-:Y:S01]  /*3740*/  @!P2 IMAD.MOV R47, RZ, RZ, -R47 ;  /* 0x000000ffff2fa224 */ /* 0x000fe200078e0a2f */
[----:B--2---:R-:W-:-:S05]  /*3750*/  IABS R48, R56 ;  /* 0x0000003800307213 */ /* 0x004fca0000000000 */
[----:B------:R-:W-:-:S04]  /*3760*/  IMAD.HI.U32 R4, R0, R48, RZ ;  /* 0x0000003000047227 */ /* 0x000fc800078e00ff */
[----:B------:R-:W-:-:S04]  /*3770*/  IMAD.MOV R4, RZ, RZ, -R4 ;  /* 0x000000ffff047224 */ /* 0x000fc800078e0a04 */
[----:B------:R-:W-:Y:S01]  /*3780*/  IMAD R48, R14, R4, R48 ;  /* 0x000000040e307224 */ /* 0x000fe200078e0230 */
[----:B----4-:R-:W-:-:S04]  /*3790*/  IABS R50, R58 ;  /* 0x0000003a00327213 */ /* 0x010fc80000000000 */
[----:B------:R-:W-:Y:S01]  /*37a0*/  ISETP.GT.U32.AND P5, PT, R14, R48, PT ;  /* 0x000000300e00720c */ /* 0x000fe20003fa4070 */
[----:B------:R-:W-:Y:S01]  /*37b0*/  IMAD.HI.U32 R2, R0, R50, RZ ;  /* 0x0000003200027227 */ /* 0x000fe200078e00ff */
[----:B---3--:R-:W-:-:S03]  /*37c0*/  IABS R49, R57 ;  /* 0x0000003900317213 */ /* 0x008fc60000000000 */
[----:B------:R-:W-:Y:S02]  /*37d0*/  IMAD.MOV R2, RZ, RZ, -R2 ;  /* 0x000000ffff027224 */ /* 0x000fe400078e0a02 */
[----:B------:R-:W-:-:S04]  /*37e0*/  IMAD.HI.U32 R4, R0, R49, RZ ;  /* 0x0000003100047227 */ /* 0x000fc800078e00ff */
[----:B------:R-:W-:Y:S02]  /*37f0*/  IMAD R50, R14, R2, R50 ;  /* 0x000000020e327224 */ /* 0x000fe400078e0232 */
[----:B------:R-:W-:Y:S02]  /*3800*/  IMAD.MOV R4, RZ, RZ, -R4 ;  /* 0x000000ffff047224 */ /* 0x000fe400078e0a04 */
[----:B------:R-:W-:Y:S01]  /*3810*/  @!P5 IMAD.IADD R48, R48, 0x1, -R14 ;  /* 0x000000013030d824 */ /* 0x000fe200078e0a0e */
[C---:B------:R-:W-:Y:S01]  /*3820*/  ISETP.GT.U32.AND P5, PT, R14.reuse, R50, PT ;  /* 0x000000320e00720c */ /* 0x040fe20003fa4070 */
[----:B------:R-:W-:-:S05]  /*3830*/  IMAD R49, R14, R4, R49 ;  /* 0x000000040e317224 */ /* 0x000fca00078e0231 */
[----:B------:R-:W-:Y:S02]  /*3840*/  ISETP.GT.U32.AND P1, PT, R14, R49, PT ;  /* 0x000000310e00720c */ /* 0x000fe40003f24070 */
[----:B------:R-:W-:-:S05]  /*3850*/  IABS R53, R16 ;  /* 0x0000001000357213 */ /* 0x000fca0000000000 */
[----:B------:R-:W-:Y:S01]  /*3860*/  @!P5 IMAD.IADD R50, R50, 0x1, -R14 ;  /* 0x000000013232d824 */ /* 0x000fe200078e0a0e */
[----:B------:R-:W-:Y:S01]  /*3870*/  IABS R51, R11 ;  /* 0x0000000b00337213 */ /* 0x000fe20000000000 */
[----:B------:R-:W-:-:S03]  /*3880*/  IMAD.HI.U32 R2, R0, R53, RZ ;  /* 0x0000003500027227 */ /* 0x000fc600078e00ff */
[C---:B------:R-:W-:Y:S01]  /*3890*/  ISETP.GT.U32.AND P5, PT, R14.reuse, R50, PT ;  /* 0x000000320e00720c */ /* 0x040fe20003fa4070 */
[----:B------:R-:W-:Y:S01]  /*38a0*/  @!P1 IMAD.IADD R49, R49, 0x1, -R14 ;  /* 0x0000000131319824 */ /* 0x000fe200078e0a0e */
[----:B------:R-:W-:Y:S01]  /*38b0*/  ISETP.GT.U32.AND P1, PT, R14, R48, PT ;  /* 0x000000300e00720c */ /* 0x000fe20003f24070 */
[----:B------:R-:W-:Y:S01]  /*38c0*/  IMAD.HI.U32 R5, R0, R51, RZ ;  /* 0x0000003300057227 */ /* 0x000fe200078e00ff */
[----:B------:R-:W-:-:S03]  /*38d0*/  IABS R52, R15 ;  /* 0x0000000f00347213 */ /* 0x000fc60000000000 */
[----:B------:R-:W-:Y:S01]  /*38e0*/  IMAD.MOV R2, RZ, RZ, -R2 ;  /* 0x000000ffff027224 */ /* 0x000fe200078e0a02 */
[C---:B------:R-:W-:Y:S01]  /*38f0*/  ISETP.GT.U32.AND P6, PT, R14.reuse, R49, PT ;  /* 0x000000310e00720c */ /* 0x040fe20003fc4070 */
[----:B------:R-:W-:Y:S02]  /*3900*/  IMAD.MOV R5, RZ, RZ, -R5 ;  /* 0x000000ffff057224 */ /* 0x000fe400078e0a05 */
[----:B------:R-:W-:Y:S02]  /*3910*/  IMAD R53, R14, R2, R53 ;  /* 0x000000020e357224 */ /* 0x000fe400078e0235 */
[----:B------:R-:W-:Y:S01]  /*3920*/  IMAD.HI.U32 R4, R0, R52, RZ ;  /* 0x0000003400047227 */ /* 0x000fe200078e00ff */
[----:B------:R-:W-:Y:S02]  /*3930*/  @!P5 IADD3 R50, PT, PT, R50, -R14, RZ ;  /* 0x8000000e3232d210 */ /* 0x000fe40007ffe0ff */
[----:B------:R-:W-:Y:S01]  /*3940*/  IABS R54, R17 ;  /* 0x0000001100367213 */ /* 0x000fe20000000000 */
[C---:B------:R-:W-:Y:S01]  /*3950*/  IMAD R51, R14.reuse, R5, R51 ;  /* 0x000000050e337224 */ /* 0x040fe200078e0233 */
[----:B------:R-:W-:Y:S01]  /*3960*/  ISETP.GT.U32.AND P5, PT, R14, R53, PT ;  /* 0x000000350e00720c */ /* 0x000fe20003fa4070 */
[----:B------:R-:W-:-:S02]  /*3970*/  IMAD.MOV R4, RZ, RZ, -R4 ;  /* 0x000000ffff047224 */ /* 0x000fc400078e0a04 */
[----:B------:R-:W-:Y:S01]  /*3980*/  @!P1 IMAD.IADD R48, R48, 0x1, -R14 ;  /* 0x0000000130309824 */ /* 0x000fe200078e0a0e */
[C---:B------:R-:W-:Y:S01]  /*3990*/  ISETP.GT.U32.AND P1, PT, R14.reuse, R51, PT ;  /* 0x000000330e00720c */ /* 0x040fe20003f24070 */
[----:B------:R-:W-:Y:S01]  /*39a0*/  IMAD R52, R14, R4, R52 ;  /* 0x000000040e347224 */ /* 0x000fe200078e0234 */
[----:B------:R-:W-:Y:S01]  /*39b0*/  IABS R55, R10 ;  /* 0x0000000a00377213 */ /* 0x000fe20000000000 */
[----:B------:R-:W-:Y:S01]  /*39c0*/  IMAD.HI.U32 R2, R0, R54, RZ ;  /* 0x0000003600027227 */ /* 0x000fe200078e00ff */
[----:B------:R-:W-:-:S03]  /*39d0*/  ISETP.GE.AND P3, PT, R57, RZ, PT ;  /* 0x000000ff3900720c */ /* 0x000fc60003f66270 */
[----:B------:R-:W-:Y:S01]  /*39e0*/  @!P6 IMAD.IADD R49, R49, 0x1, -R14 ;  /* 0x000000013131e824 */ /* 0x000fe200078e0a0e */
[----:B------:R-:W-:Y:S01]  /*39f0*/  ISETP.GT.U32.AND P6, PT, R14, R52, PT ;  /* 0x000000340e00720c */ /* 0x000fe20003fc4070 */
[----:B------:R-:W-:Y:S01]  /*3a00*/  IMAD.MOV R2, RZ, RZ, -R2 ;  /* 0x000000ffff027224 */ /* 0x000fe200078e0a02 */
[----:B------:R-:W-:Y:S01]  /*3a10*/  IABS R57, R7 ;  /* 0x0000000700397213 */ /* 0x000fe20000000000 */
[----:B------:R-:W-:Y:S01]  /*3a20*/  IMAD.HI.U32 R4, R0, R55, RZ ;  /* 0x0000003700047227 */ /* 0x000fe200078e00ff */
[----:B------:R-:W-:Y:S02]  /*3a30*/  ISETP.GE.AND P0, PT, R56, RZ, PT ;  /* 0x000000ff3800720c */ /* 0x000fe40003f06270 */
[----:B------:R-:W-:Y:S01]  /*3a40*/  IABS R56, R8 ;  /* 0x0000000800387213 */ /* 0x000fe20000000000 */
[----:B------:R-:W-:Y:S02]  /*3a50*/  IMAD R54, R14, R2, R54 ;  /* 0x000000020e367224 */ /* 0x000fe400078e0236 */
[----:B------:R-:W-:-:S02]  /*3a60*/  @!P5 IMAD.IADD R53, R53, 0x1, -R14 ;  /* 0x000000013535d824 */ /* 0x000fc400078e0a0e */
[----:B------:R-:W-:Y:S02]  /*3a70*/  IMAD.MOV R2, RZ, RZ, -R4 ;  /* 0x000000ffff027224 */ /* 0x000fe400078e0a04 */
[----:B------:R-:W-:Y:S01]  /*3a80*/  IMAD.HI.U32 R4, R0, R57, RZ ;  /* 0x0000003900047227 */ /* 0x000fe200078e00ff */
[----:B------:R-:W-:Y:S02]  /*3a90*/  ISETP.GE.AND P4, PT, R58, RZ, PT ;  /* 0x000000ff3a00720c */ /* 0x000fe40003f86270 */
[C---:B------:R-:W-:Y:S01]  /*3aa0*/  ISETP.GT.U32.AND P2, PT, R14.reuse, R53, PT ;  /* 0x000000350e00720c */ /* 0x040fe20003f44070 */
[----:B------:R-:W-:Y:S01]  /*3ab0*/  @!P1 IMAD.IADD R51, R51, 0x1, -R14 ;  /* 0x0000000133339824 */ /* 0x000fe200078e0a0e */
[C---:B------:R-:W-:Y:S01]  /*3ac0*/  ISETP.GT.U32.AND P1, PT, R14.reuse, R54, PT ;  /* 0x000000360e00720c */ /* 0x040fe20003f24070 */
[----:B------:R-:W-:Y:S01]  /*3ad0*/  IMAD R55, R14, R2, R55 ;  /* 0x000000020e377224 */ /* 0x000fe200078e0237 */
[----:B------:R-:W-:Y:S01]  /*3ae0*/  IABS R58, R59 ;  /* 0x0000003b003a7213 */ /* 0x000fe20000000000 */
[----:B------:R-:W-:-:S04]  /*3af0*/  IMAD.HI.U32 R5, R0, R56, RZ ;  /* 0x0000003800057227 */ /* 0x000fc800078e00ff */
[----:B------:R-:W-:Y:S02]  /*3b00*/  IMAD.MOV R2, RZ, RZ, -R4 ;  /* 0x000000ffff027224 */ /* 0x000fe400078e0a04 */
[----:B------:R-:W-:Y:S01]  /*3b10*/  @!P6 IMAD.IADD R52, R52, 0x1, -R14 ;  /* 0x000000013434e824 */ /* 0x000fe200078e0a0e */
[C---:B------:R-:W-:Y:S01]  /*3b20*/  ISETP.GT.U32.AND P6, PT, R14.reuse, R51, PT ;  /* 0x000000330e00720c */ /* 0x040fe20003fc4070 */
[----:B------:R-:W-:Y:S02]  /*3b30*/  IMAD.MOV R5, RZ, RZ, -R5 ;  /* 0x000000ffff057224 */ /* 0x000fe400078e0a05 */
[----:B------:R-:W-:Y:S02]  /*3b40*/  IMAD R57, R14, R2, R57 ;  /* 0x000000020e397224 */ /* 0x000fe400078e0239 */
[----:B------:R-:W-:Y:S01]  /*3b50*/  IMAD.HI.U32 R2, R0, R58, RZ ;  /* 0x0000003a00027227 */ /* 0x000fe200078e00ff */
[----:B------:R-:W-:-:S03]  /*3b60*/  ISETP.GT.U32.AND P5, PT, R14, R52, PT ;  /* 0x000000340e00720c */ /* 0x000fc60003fa4070 */
[----:B------:R-:W-:Y:S01]  /*3b70*/  IMAD R56, R14, R5, R56 ;  /* 0x000000050e387224 */ /* 0x000fe200078e0238 */
[----:B------:R-:W-:Y:S01]  /*3b80*/  IABS R5, R61 ;  /* 0x0000003d00057213 */ /* 0x000fe20000000000 */
[----:B------:R-:W-:Y:S02]  /*3b90*/  IMAD.MOV R2, RZ, RZ, -R2 ;  /* 0x000000ffff027224 */ /* 0x000fe400078e0a02 */
[--C-:B------:R-:W-:Y:S02]  /*3ba0*/  @!P1 IMAD.IADD R54, R54, 0x1, -R14.reuse ;  /* 0x0000000136369824 */ /* 0x100fe400078e0a0e */
[----:B------:R-:W-:Y:S01]  /*3bb0*/  @!P2 IMAD.IADD R53, R53, 0x1, -R14 ;  /* 0x000000013535a824 */ /* 0x000fe200078e0a0e */
[C---:B------:R-:W-:Y:S01]  /*3bc0*/  ISETP.GT.U32.AND P2, PT, R14.reuse, R57, PT ;  /* 0x000000390e00720c */ /* 0x040fe20003f44070 */
[----:B------:R-:W-:Y:S02]  /*3bd0*/  IMAD R58, R14, R2, R58 ;  /* 0x000000020e3a7224 */ /* 0x000fe400078e023a */
[----:B------:R-:W-:Y:S01]  /*3be0*/  IMAD.HI.U32 R2, R0, R5, RZ ;  /* 0x0000000500027227 */ /* 0x000fe200078e00ff */
[----:B------:R-:W-:-:S03]  /*3bf0*/  ISETP.GT.U32.AND P1, PT, R14, R54, PT ;  /* 0x000000360e00720c */ /* 0x000fc60003f24070 */
[----:B------:R-:W-:Y:S01]  /*3c00*/  @!P6 IMAD.IADD R51, R51, 0x1, -R14 ;  /* 0x000000013333e824 */ /* 0x000fe200078e0a0e */
[----:B------:R-:W-:Y:S01]  /*3c10*/  ISETP.GT.U32.AND P6, PT, R14, R55, PT ;  /* 0x000000370e00720c */ /* 0x000fe20003fc4070 */
[----:B------:R-:W-:Y:S01]  /*3c20*/  IMAD.MOV R2, RZ, RZ, -R2 ;  /* 0x000000ffff027224 */ /* 0x000fe200078e0a02 */
[----:B------:R-:W-:Y:S01]  /*3c30*/  IABS R6, R60 ;  /* 0x0000003c00067213 */ /* 0x000fe20000000000 */
[--C-:B------:R-:W-:Y:S01]  /*3c40*/  @!P5 IMAD.IADD R52, R52, 0x1, -R14.reuse ;  /* 0x000000013434d824 */ /* 0x100fe200078e0a0e */
[C---:B------:R-:W-:Y:S01]  /*3c50*/  ISETP.GT.U32.AND P5, PT, R14.reuse, R56, PT ;  /* 0x000000380e00720c */ /* 0x040fe20003fa4070 */
[----:B------:R-:W-:Y:S02]  /*3c60*/  IMAD R5, R14, R2, R5 ;  /* 0x000000020e057224 */ /* 0x000fe400078e0205 */
[----:B------:R-:W-:Y:S02]  /*3c70*/  @!P2 IMAD.IADD R57, R57, 0x1, -R14 ;  /* 0x000000013939a824 */ /* 0x000fe400078e0a0e */
[----:B------:R-:W-:Y:S01]  /*3c80*/  IMAD.HI.U32 R4, R0, R6, RZ ;  /* 0x0000000600047227 */ /* 0x000fe200078e00ff */
[----:B------:R-:W-:-:S03]  /*3c90*/  ISETP.GT.U32.AND P2, PT, R14, R5, PT ;  /* 0x000000050e00720c */ /* 0x000fc60003f44070 */
[--C-:B------:R-:W-:Y:S01]  /*3ca0*/  @!P1 IMAD.IADD R54, R54, 0x1, -R14.reuse ;  /* 0x0000000136369824 */ /* 0x100fe200078e0a0e */
[C---:B------:R-:W-:Y:S01]  /*3cb0*/  ISETP.GT.U32.AND P1, PT, R14.reuse, R58, PT ;  /* 0x0000003a0e00720c */ /* 0x040fe20003f24070 */
[----:B------:R-:W-:Y:S02]  /*3cc0*/  @!P6 IMAD.IADD R55, R55, 0x1, -R14 ;  /* 0x000000013737e824 */ /* 0x000fe400078e0a0e */
[----:B------:R-:W-:Y:S02]  /*3cd0*/  IMAD.MOV R4, RZ, RZ, -R4 ;  /* 0x000000ffff047224 */ /* 0x000fe400078e0a04 */
[----:B------:R-:W-:Y:S01]  /*3ce0*/  @!P0 IMAD.MOV R48, RZ, RZ, -R48 ;  /* 0x000000ffff308224 */ /* 0x000fe200078e0a30 */
[C---:B------:R-:W-:Y:S01]  /*3cf0*/  ISETP.GT.U32.AND P0, PT, R14.reuse, R55, PT ;  /* 0x000000370e00720c */ /* 0x040fe20003f04070 */
[----:B------:R-:W-:Y:S01]  /*3d00*/  IMAD R6, R14, R4, R6 ;  /* 0x000000040e067224 */ /* 0x000fe200078e0206 */
[----:B------:R-:W-:Y:S01]  /*3d10*/  IABS R4, R3 ;  /* 0x0000000300047213 */ /* 0x000fe20000000000 */
[----:B------:R-:W-:-:S02]  /*3d20*/  @!P5 IMAD.IADD R56, R56, 0x1, -R14 ;  /* 0x000000013838d824 */ /* 0x000fc400078e0a0e */
[--C-:B------:R-:W-:Y:S02]  /*3d30*/  @!P2 IMAD.IADD R5, R5, 0x1, -R14.reuse ;  /* 0x000000010505a824 */ /* 0x100fe400078e0a0e */
[----:B------:R-:W-:Y:S01]  /*3d40*/  IMAD.HI.U32 R12, R0, R4, RZ ;  /* 0x00000004000c7227 */ /* 0x000fe200078e00ff */
[C---:B------:R-:W-:Y:S02]  /*3d50*/  ISETP.GT.U32.AND P2, PT, R14.reuse, R56, PT ;  /* 0x000000380e00720c */ /* 0x040fe40003f44070 */
[----:B------:R-:W-:Y:S01]  /*3d60*/  ISETP.GT.U32.AND P5, PT, R14, R6, PT ;  /* 0x000000060e00720c */ /* 0x000fe20003fa4070 */
[----:B------:R-:W-:Y:S01]  /*3d70*/  @!P1 IMAD.IADD R58, R58, 0x1, -R14 ;  /* 0x000000013a3a9824 */ /* 0x000fe200078e0a0e */
[----:B------:R-:W-:Y:S01]  /*3d80*/  ISETP.GE.AND P1, PT, R15, RZ, PT ;  /* 0x000000ff0f00720c */ /* 0x000fe20003f26270 */
[----:B------:R-:W-:Y:S01]  /*3d90*/  IMAD.MOV R15, RZ, RZ, -R12 ;  /* 0x000000ffff0f7224 */ /* 0x000fe200078e0a0c */
[----:B------:R-:W-:Y:S01]  /*3da0*/  IABS R2, R13 ;  /* 0x0000000d00027213 */ /* 0x000fe20000000000 */
[----:B------:R-:W-:Y:S01]  /*3db0*/  @!P0 IMAD.IADD R55, R55, 0x1, -R14 ;  /* 0x0000000137378824 */ /* 0x000fe200078e0a0e */
[----:B------:R-:W-:Y:S01]  /*3dc0*/  ISETP.GE.AND P0, PT, R17, RZ, PT ;  /* 0x000000ff1100720c */ /* 0x000fe20003f06270 */
[----:B------:R-:W-:Y:S01]  /*3dd0*/  IMAD R4, R14, R15, R4 ;  /* 0x0000000f0e047224 */ /* 0x000fe200078e0204 */
[----:B------:R-:W-:Y:S01]  /*3de0*/  @!P4 IADD3 R50, PT, PT, -R50, RZ, RZ ;  /* 0x000000ff3232c210 */ /* 0x000fe20007ffe1ff */
[----:B------:R-:W0:Y:S01]  /*3df0*/  S2R R17, SR_TID.X ;  /* 0x0000000000117919 */ /* 0x000e220000002100 */
[----:B------:R-:W-:Y:S01]  /*3e00*/  ISETP.GT.U32.AND P4, PT, R14, R58, PT ;  /* 0x0000003a0e00720c */ /* 0x000fe20003f84070 */
[----:B------:R-:W-:-:S04]  /*3e10*/  IMAD.HI.U32 R12, R0, R2, RZ ;  /* 0x00000002000c7227 */ /* 0x000fc800078e00ff */
[----:B------:R-:W-:Y:S01]  /*3e20*/  @!P2 IMAD.IADD R56, R56, 0x1, -R14 ;  /* 0x000000013838a824 */ /* 0x000fe200078e0a0e */
[C---:B------:R-:W-:Y:S01]  /*3e30*/  ISETP.GT.U32.AND P2, PT, R14.reuse, R4, PT ;  /* 0x000000040e00720c */ /* 0x040fe20003f44070 */
[----:B------:R-:W-:Y:S01]  /*3e40*/  @!P3 IMAD.MOV R49, RZ, RZ, -R49 ;  /* 0x000000ffff31b224 */ /* 0x000fe200078e0a31 */
[----:B------:R-:W-:Y:S01]  /*3e50*/  ISETP.GT.U32.AND P3, PT, R14, R57, PT ;  /* 0x000000390e00720c */ /* 0x000fe20003f64070 */
[----:B------:R-:W-:Y:S02]  /*3e60*/  IMAD.MOV R12, RZ, RZ, -R12 ;  /* 0x000000ffff0c7224 */ /* 0x000fe400078e0a0c */
[----:B------:R-:W-:Y:S01]  /*3e70*/  @!P5 IMAD.IADD R6, R6, 0x1, -R14 ;  /* 0x000000010606d824 */ /* 0x000fe200078e0a0e */
[----:B------:R-:W-:Y:S01]  /*3e80*/  ISETP.GE.AND P5, PT, R16, RZ, PT ;  /* 0x000000ff1000720c */ /* 0x000fe20003fa6270 */
[----:B------:R-:W-:Y:S01]  /*3e90*/  IMAD R2, R14, R12, R2 ;  /* 0x0000000c0e027224 */ /* 0x000fe200078e0202 */
[----:B------:R-:W-:Y:S01]  /*3ea0*/  ISETP.GE.AND P6, PT, R11, RZ, PT ;  /* 0x000000ff0b00720c */ /* 0x000fe20003fc6270 */
[----:B------:R-:W-:Y:S01]  /*3eb0*/  @!P4 IMAD.IADD R58, R58, 0x1, -R14 ;  /* 0x000000013a3ac824 */ /* 0x000fe200078e0a0e */
[----:B------:R-:W2:Y:S02]  /*3ec0*/  LDL.LU R16, [R1+0x16fc] ;  /* 0x0016fc0001107983 */ /* 0x000ea40000300800 */
[C---:B------:R-:W-:Y:S01]  /*3ed0*/  ISETP.GT.U32.AND P4, PT, R14.reuse, R2, PT ;  /* 0x000000020e00720c */ /* 0x040fe20003f84070 */
[----:B------:R-:W-:Y:S01]  /*3ee0*/  @!P1 IMAD.MOV R52, RZ, RZ, -R52 ;  /* 0x000000ffff349224 */ /* 0x000fe200078e0a34 */
[----:B------:R-:W-:Y:S01]  /*3ef0*/  ISETP.GT.U32.AND P1, PT, R14, R5, PT ;  /* 0x000000050e00720c */ /* 0x000fe20003f24070 */
[----:B------:R-:W-:-:S02]  /*3f00*/  @!P2 IMAD.IADD R4, R4, 0x1, -R14 ;  /* 0x000000010404a824 */ /* 0x000fc400078e0a0e */
[----:B------:R-:W-:Y:S01]  /*3f10*/  @!P3 IMAD.IADD R57, R57, 0x1, -R14 ;  /* 0x000000013939b824 */ /* 0x000fe200078e0a0e */
[----:B------:R-:W-:Y:S01]  /*3f20*/  ISETP.GE.AND P3, PT, R10, RZ, PT ;  /* 0x000000ff0a00720c */ /* 0x000fe20003f66270 */
[----:B------:R-:W-:Y:S01]  /*3f30*/  @!P5 IMAD.MOV R53, RZ, RZ, -R53 ;  /* 0x000000ffff35d224 */ /* 0x000fe200078e0a35 */
[----:B------:R-:W-:Y:S01]  /*3f40*/  ISETP.GT.U32.AND P5, PT, R14, R4, PT ;  /* 0x000000040e00720c */ /* 0x000fe20003fa4070 */
[----:B------:R-:W3:Y:S01]  /*3f50*/  LDL.LU R15, [R1+0x16f8] ;  /* 0x0016f800010f7983 */ /* 0x000ee20000300800 */
[----:B------:R-:W-:-:S03]  /*3f60*/  IABS R11, R9 ;  /* 0x00000009000b7213 */ /* 0x000fc60000000000 */
[----:B------:R-:W-:Y:S01]  /*3f70*/  @!P4 IMAD.IADD R2, R2, 0x1, -R14 ;  /* 0x000000010202c824 */ /* 0x000fe200078e0a0e */
[----:B------:R-:W-:Y:S01]  /*3f80*/  ISETP.GE.AND P2, PT, R7, RZ, PT ;  /* 0x000000ff0700720c */ /* 0x000fe20003f46270 */
[----:B------:R-:W-:Y:S01]  /*3f90*/  IMAD.HI.U32 R0, R0, R11, RZ ;  /* 0x0000000b00007227 */ /* 0x000fe200078e00ff */
[----:B0-----:R-:W-:-:S03]  /*3fa0*/  LOP3.LUT R7, R17, 0x7, RZ, 0xc0, !PT ;  /* 0x0000000711077812 */ /* 0x001fc600078ec0ff */
[----:B------:R-:W-:Y:S01]  /*3fb0*/  @!P1 IMAD.IADD R5, R5, 0x1, -R14 ;  /* 0x0000000105059824 */ /* 0x000fe200078e0a0e */
[----:B------:R-:W-:Y:S01]  /*3fc0*/  ISETP.GE.AND P1, PT, R8, RZ, PT ;  /* 0x000000ff0800720c */ /* 0x000fe20003f26270 */
[----:B------:R-:W-:Y:S01]  /*3fd0*/  @!P3 IMAD.MOV R55, RZ, RZ, -R55 ;  /* 0x000000ffff37b224 */ /* 0x000fe200078e0a37 */
[----:B------:R-:W-:Y:S01]  /*3fe0*/  ISETP.GT.U32.AND P3, PT, R14, R2, PT ;  /* 0x000000020e00720c */ /* 0x000fe20003f64070 */
[----:B------:R-:W-:Y:S01]  /*3ff0*/  IMAD.MOV R0, RZ, RZ, -R0 ;  /* 0x000000ffff007224 */ /* 0x000fe200078e0a00 */
[----:B------:R-:W4:Y:S01]  /*4000*/  LDL.LU R8, [R1+0x1c] ;  /* 0x00001c0001087983 */ /* 0x000f220000300800 */
[----:B------:R-:W-:Y:S01]  /*4010*/  @!P5 IMAD.IADD R4, R4, 0x1, -R14 ;  /* 0x000000010404d824 */ /* 0x000fe200078e0a0e */
[----:B------:R-:W-:Y:S01]  /*4020*/  ISETP.GE.AND P5, PT, R3, RZ, PT ;  /* 0x000000ff0300720c */ /* 0x000fe20003fa6270 */
[----:B------:R-:W-:Y:S02]  /*4030*/  IMAD R3, R7, 0x90, RZ ;  /* 0x0000009007037824 */ /* 0x000fe400078e02ff */
[----:B------:R-:W-:-:S02]  /*4040*/  IMAD.SHL.U32 R12, R17, 0x2, RZ ;  /* 0x00000002110c7824 */ /* 0x000fc400078e00ff */
[----:B------:R-:W-:Y:S02]  /*4050*/  IMAD R0, R14, R0, R11 ;  /* 0x000000000e007224 */ /* 0x000fe400078e020b */
[----:B------:R-:W-:Y:S01]  /*4060*/  IMAD R11, R7, 0x110, RZ ;  /* 0x00000110070b7824 */ /* 0x000fe200078e02ff */
[----:B------:R-:W-:Y:S01]  /*4070*/  LOP3.LUT R3, R3, 0x10, R12, 0x78, !PT ;  /* 0x0000001003037812 */ /* 0x000fe200078e780c */
[----:B------:R-:W-:Y:S01]  /*4080*/  IMAD.SHL.U32 R10, R17, 0x40, RZ ;  /* 0x00000040110a7824 */ /* 0x000fe200078e00ff */
[----:B------:R-:W2:Y:S01]  /*4090*/  LDL.LU R7, [R1+0x18] ;  /* 0x0000180001077983 */ /* 0x000ea20000300800 */
[----:B------:R-:W-:Y:S01]  /*40a0*/  @!P0 IMAD.MOV R54, RZ, RZ, -R54 ;  /* 0x000000ffff368224 */ /* 0x000fe200078e0a36 */
[----:B------:R-:W-:Y:S01]  /*40b0*/  ISETP.GE.AND P0, PT, R59, RZ, PT ;  /* 0x000000ff3b00720c */ /* 0x000fe20003f06270 */
[----:B------:R-:W-:Y:S01]  /*40c0*/  @!P1 IMAD.MOV R56, RZ, RZ, -R56 ;  /* 0x000000ffff389224 */ /* 0x000fe200078e0a38 */
[----:B------:R-:W-:Y:S01]  /*40d0*/  LOP3.LUT R11, R11, 0x30, R12, 0x78, !PT ;  /* 0x000000300b0b7812 */ /* 0x000fe200078e780c */
[----:B------:R-:W2:Y:S01]  /*40e0*/  LDL.LU R59, [R1+0x8] ;  /* 0x00000800013b7983 */ /* 0x000ea20000300800 */
[----:B------:R-:W-:Y:S01]  /*40f0*/  ISETP.GE.AND P4, PT, R60, RZ, PT ;  /* 0x000000ff3c00720c */ /* 0x000fe20003f86270 */
[----:B------:R-:W-:Y:S01]  /*4100*/  @!P3 IMAD.IADD R2, R2, 0x1, -R14 ;  /* 0x000000010202b824 */ /* 0x000fe200078e0a0e */
[----:B------:R-:W-:Y:S01]  /*4110*/  ISETP.GE.AND P1, PT, R61, RZ, PT ;  /* 0x000000ff3d00720c */ /* 0x000fe20003f26270 */
[----:B------:R-:W2:Y:S01]  /*4120*/  LDL.LU R60, [R1+0x4] ;  /* 0x00000400013c7983 */ /* 0x000ea20000300800 */
[----:B------:R-:W-:-:S02]  /*4130*/  LOP3.LUT R3, R3, 0x400, R10, 0xf8, !PT ;  /* 0x0000040003037812 */ /* 0x000fc400078ef80a */
[----:B------:R-:W-:Y:S01]  /*4140*/  ISETP.GE.AND P3, PT, R13, RZ, PT ;  /* 0x000000ff0d00720c */ /* 0x000fe20003f66270 */
[----:B------:R-:W2:Y:S04]  /*4150*/  LDL.LU R61, [R1] ;  /* 0x00000000013d7983 */ /* 0x000ea80000300800 */
[----:B------:R-:W2:Y:S04]  /*4160*/  LDL.LU R13, [R1+0x16f4] ;  /* 0x0016f400010d7983 */ /* 0x000ea80000300800 */
[----:B------:R-:W2:Y:S04]  /*4170*/  LDL.LU R12, [R1+0x16f0] ;  /* 0x0016f000010c7983 */ /* 0x000ea80000300800 */
[----:B------:R-:W2:Y:S04]  /*4180*/  LDL.LU R11, [R1+0x16ec] ;  /* 0x0016ec00010b7983 */ /* 0x000ea80000300800 */
[----:B------:R-:W2:Y:S04]  /*4190*/  LDL.LU R10, [R1+0x16e8] ;  /* 0x0016e800010a7983 */ /* 0x000ea80000300800 */
[----:B------:R-:W2:Y:S01]  /*41a0*/  LDL.LU R3, [R1+0x16e4] ;  /* 0x0016e40001037983 */ /* 0x000ea20000300800 */
[----:B------:R-:W-:Y:S01]  /*41b0*/  @!P6 IMAD.MOV R51, RZ, RZ, -R51 ;  /* 0x000000ffff33e224 */ /* 0x000fe200078e0a33 */
[----:B------:R-:W-:-:S13]  /*41c0*/  ISETP.GT.U32.AND P6, PT, R14, R6, PT ;  /* 0x000000060e00720c */ /* 0x000fda0003fc4070 */
[----:B------:R-:W-:Y:S01]  /*41d0*/  @!P6 IMAD.IADD R6, R6, 0x1, -R14 ;  /* 0x000000010606e824 */ /* 0x000fe200078e0a0e */
[----:B------:R-:W-:-:S13]  /*41e0*/  ISETP.GT.U32.AND P6, PT, R14, R0, PT ;  /* 0x000000000e00720c */ /* 0x000fda0003fc4070 */
[----:B------:R-:W-:-:S05]  /*41f0*/  @!P6 IMAD.IADD R0, R0, 0x1, -R14 ;  /* 0x000000010000e824 */ /* 0x000fca00078e0a0e */
[----:B------:R-:W-:-:S13]  /*4200*/  ISETP.GT.U32.AND P6, PT, R14, R0, PT ;  /* 0x000000000e00720c */ /* 0x000fda0003fc4070 */
[----:B------:R-:W-:Y:S02]  /*4210*/  @!P6 IMAD.IADD R0, R0, 0x1, -R14 ;  /* 0x000000010000e824 */ /* 0x000fe400078e0a0e */
[----:B------:R-:W0:Y:S01]  /*4220*/  LDC R14, c[0x0][0x3ac] ;  /* 0x0000eb00ff0e7b82 */ /* 0x000e220000000800 */
[----:B------:R-:W-:Y:S01]  /*4230*/  LOP3.LUT R17, R17, 0x1f, RZ, 0xc0, !PT ;  /* 0x0000001f11117812 */ /* 0x000fe200078ec0ff */
[----:B------:R-:W-:Y:S02]  /*4240*/  @!P2 IMAD.MOV R57, RZ, RZ, -R57 ;  /* 0x000000ffff39a224 */ /* 0x000fe400078e0a39 */
[----:B------:R-:W-:Y:S01]  /*4250*/  @!P0 IMAD.MOV R58, RZ, RZ, -R58 ;  /* 0x000000ffff3a8224 */ /* 0x000fe200078e0a3a */
[----:B------:R-:W-:Y:S02]  /*4260*/  ISETP.GE.AND P0, PT, R9, RZ, PT ;  /* 0x000000ff0900720c */ /* 0x000fe40003f06270 */
[----:B------:R-:W3:Y:S01]  /*4270*/  LDL.LU R9, [R1+0x16e0] ;  /* 0x0016e00001097983 */ /* 0x000ee20000300800 */
[----:B0-----:R-:W-:Y:S01]  /*4280*/  IMAD R14, R17, R14, RZ ;  /* 0x0000000e110e7224 */ /* 0x001fe200078e02ff */
[----:B--2---:R-:W-:-:S02]  /*4290*/  ISETP.NE.AND P2, PT, R3, RZ, PT ;  /* 0x000000ff0300720c */ /* 0x004fc40003f45270 */
[----:B------:R-:W-:Y:S02]  /*42a0*/  LOP3.LUT R17, RZ, R3, RZ, 0x33, !PT ;  /* 0x00000003ff117212 */ /* 0x000fe400078e33ff */
[----:B------:R-:W0:Y:S02]  /*42b0*/  LDC R3, c[0x0][0x3ac] ;  /* 0x0000eb00ff037b82 */ /* 0x000e240000000800 */
[C---:B----4-:R-:W-:Y:S02]  /*42c0*/  SEL R8, R17.reuse, R8, !P2 ;  /* 0x0000000811087207 */ /* 0x050fe40005000000 */
[C---:B------:R-:W-:Y:S01]  /*42d0*/  SEL R7, R17.reuse, R7, !P2 ;  /* 0x0000000711077207 */ /* 0x040fe20005000000 */
[----:B------:R-:W-:Y:S01]  /*42e0*/  STL [R1+0xc], R17 ;  /* 0x00000c1101007387 */ /* 0x000fe20000100800 */
[C---:B------:R-:W-:Y:S02]  /*42f0*/  SEL R59, R17.reuse, R59, !P2 ;  /* 0x0000003b113b7207 */ /* 0x040fe40005000000 */
[C---:B------:R-:W-:Y:S01]  /*4300*/  SEL R60, R17.reuse, R60, !P2 ;  /* 0x0000003c113c7207 */ /* 0x040fe20005000000 */
[----:B------:R1:W-:Y:S01]  /*4310*/  STL [R1+0x44], R8 ;  /* 0x0000440801007387 */ /* 0x0003e20000100800 */
[----:B------:R-:W-:-:S03]  /*4320*/  SEL R61, R17, R61, !P2 ;  /* 0x0000003d113d7207 */ /* 0x000fc60005000000 */
[----:B-1----:R-:W2:Y:S04]  /*4330*/  LDL.LU R8, [R1+0x16dc] ;  /* 0x0016dc0001087983 */ /* 0x002ea80000300800 */
[----:B------:R1:W-:Y:S04]  /*4340*/  STL [R1+0x40], R7 ;  /* 0x0000400701007387 */ /* 0x0003e80000100800 */
[----:B-1----:R-:W4:Y:S04]  /*4350*/  LDL.LU R7, [R1+0x16d8] ;  /* 0x0016d80001077983 */ /* 0x002f280000300800 */
[----:B------:R1:W-:Y:S04]  /*4360*/  STL [R1+0x3c], R59 ;  /* 0x00003c3b01007387 */ /* 0x0003e80000100800 */
[----:B-1----:R-:W2:Y:S04]  /*4370*/  LDL.LU R59, [R1+0x16d4] ;  /* 0x0016d400013b7983 */ /* 0x002ea80000300800 */
[----:B------:R1:W-:Y:S04]  /*4380*/  STL [R1+0x38], R60 ;  /* 0x0000383c01007387 */ /* 0x0003e80000100800 */
[----:B-1----:R-:W2:Y:S04]  /*4390*/  LDL.LU R60, [R1+0x16d0] ;  /* 0x0016d000013c7983 */ /* 0x002ea80000300800 */
[----:B------:R1:W-:Y:S04]  /*43a0*/  STL [R1+0x34], R61 ;  /* 0x0000343d01007387 */ /* 0x0003e80000100800 */
[----:B-1----:R-:W2:Y:S01]  /*43b0*/  LDL.LU R61, [R1+0x16cc] ;  /* 0x0016cc00013d7983 */ /* 0x002ea20000300800 */
[----:B----4-:R-:W-:-:S02]  /*43c0*/  SEL R7, R17, R7, !P2 ;  /* 0x0000000711077207 */ /* 0x010fc40005000000 */
[----:B--2---:R-:W-:-:S05]  /*43d0*/  SEL R61, R17, R61, !P2 ;  /* 0x0000003d113d7207 */ /* 0x004fca0005000000 */
[----:B------:R1:W-:Y:S02]  /*43e0*/  STL [R1+0x30], R61 ;  /* 0x0000303d01007387 */ /* 0x0003e40000100800 */
[C---:B-1----:R-:W-:Y:S02]  /*43f0*/  SEL R61, R17.reuse, R60, !P2 ;  /* 0x0000003c113d7207 */ /* 0x042fe40005000000 */
[C---:B------:R-:W-:Y:S02]  /*4400*/  SEL R60, R17.reuse, R59, !P2 ;  /* 0x0000003b113c7207 */ /* 0x040fe40005000000 */
[C---:B------:R-:W-:Y:S01]  /*4410*/  SEL R59, R17.reuse, R8, !P2 ;  /* 0x00000008113b7207 */ /* 0x040fe20005000000 */
[----:B------:R-:W-:Y:S01]  /*4420*/  STL [R1+0x2c], R61 ;  /* 0x00002c3d01007387 */ /* 0x000fe20000100800 */
[----:B---3--:R-:W-:-:S03]  /*4430*/  SEL R8, R17, R9, !P2 ;  /* 0x0000000911087207 */ /* 0x008fc60005000000 */
[----:B------:R-:W-:Y:S04]  /*4440*/  STL [R1+0x28], R60 ;  /* 0x0000283c01007387 */ /* 0x000fe80000100800 */
[----:B------:R1:W-:Y:S04]  /*4450*/  STL [R1+0x24], R7 ;  /* 0x0000240701007387 */ /* 0x0003e80000100800 */
[----:B------:R-:W-:Y:S01]  /*4460*/  STL [R1+0x20], R59 ;  /* 0x0000203b01007387 */ /* 0x000fe20000100800 */
[----:B-1----:R-:W-:-:S03]  /*4470*/  SEL R7, R17, R10, !P2 ;  /* 0x0000000a11077207 */ /* 0x002fc60005000000 */
[----:B------:R-:W2:Y:S04]  /*4480*/  LDL.LU R17, [R1+0x16c8] ;  /* 0x0016c80001117983 */ /* 0x000ea80000300800 */
[----:B------:R1:W-:Y:S04]  /*4490*/  STL [R1+0x1c], R8 ;  /* 0x00001c0801007387 */ /* 0x0003e80000100800 */
[----:B------:R-:W1:Y:S04]  /*44a0*/  LDL.LU R10, [R1+0xc] ;  /* 0x00000c00010a7983 */ /* 0x000e680000300800 */
[----:B------:R3:W-:Y:S01]  /*44b0*/  STL [R1+0x18], R7 ;  /* 0x0000180701007387 */ /* 0x0007e20000100800 */
[----:B0-----:R-:W-:-:S02]  /*44c0*/  LEA R3, R3, R14, 0x5 ;  /* 0x0000000e03037211 */ /* 0x001fc400078e28ff */
[----:B------:R-:W-:Y:S02]  /*44d0*/  LEA R14, P6, R14, UR10, 0x1 ;  /* 0x0000000a0e0e7c11 */ /* 0x000fe4000f8c08ff */
[C---:B-1----:R-:W-:Y:S02]  /*44e0*/  SEL R8, R10.reuse, R11, !P2 ;  /* 0x0000000b0a087207 */ /* 0x042fe40005000000 */
[C---:B---3--:R-:W-:Y:S02]  /*44f0*/  SEL R7, R10.reuse, R12, !P2 ;  /* 0x0000000c0a077207 */ /* 0x048fe40005000000 */
[C---:B------:R-:W-:Y:S02]  /*4500*/  SEL R9, R10.reuse, R13, !P2 ;  /* 0x0000000d0a097207 */ /* 0x040fe40005000000 */
[----:B------:R-:W0:Y:S01]  /*4510*/  S2R R13, SR_TID.X ;  /* 0x00000000000d7919 */ /* 0x000e220000002100 */
[----:B------:R1:W-:Y:S01]  /*4520*/  STL [R1+0x14], R8 ;  /* 0x0000140801007387 */ /* 0x0003e20000100800 */
[----:B--2---:R-:W-:-:S03]  /*4530*/  SEL R61, R10, R17, !P2 ;  /* 0x000000110a3d7207 */ /* 0x004fc60005000000 */
[----:B------:R2:W-:Y:S01]  /*4540*/  STL [R1+0x10], R7 ;  /* 0x0000100701007387 */ /* 0x0005e20000100800 */
[----:B-1----:R-:W-:-:S03]  /*4550*/  SEL R8, R10, R15, !P2 ;  /* 0x0000000f0a087207 */ /* 0x002fc60005000000 */
[----:B------:R-:W-:Y:S01]  /*4560*/  STL [R1+0x8], R9 ;  /* 0x0000080901007387 */ /* 0x000fe20000100800 */
[----:B--2---:R-:W-:-:S03]  /*4570*/  SEL R7, R10, R16, !P2 ;  /* 0x000000100a077207 */ /* 0x004fc60005000000 */
[----:B------:R-:W2:Y:S04]  /*4580*/  LDL.LU R16, [R1+0x114] ;  /* 0x0001140001107983 */ /* 0x000ea80000300800 */
[----:B------:R-:W-:Y:S04]  /*4590*/  STL [R1+0x4], R8 ;  /* 0x0000040801007387 */ /* 0x000fe80000100800 */
[----:B------:R-:W-:Y:S04]  /*45a0*/  STL [R1], R7 ;  /* 0x0000000701007387 */ /* 0x000fe80000100800 */
[----:B------:R-:W3:Y:S04]  /*45b0*/  LDL.LU R17, [R1+0x118] ;  /* 0x0001180001117983 */ /* 0x000ee80000300800 */
[----:B------:R1:W-:Y:S02]  /*45c0*/  STL [R1+0x16a0], R61 ;  /* 0x0016a03d01007387 */ /* 0x0003e40000100800 */
[----:B-1----:R-:W1:Y:S01]  /*45d0*/  LDC R61, c[0x0][0x3ac] ;  /* 0x0000eb00ff3d7b82 */ /* 0x002e620000000800 */
[----:B0-----:R-:W-:-:S02]  /*45e0*/  LOP3.LUT R15, R13, 0x1f, RZ, 0xc0, !PT ;  /* 0x0000001f0d0f7812 */ /* 0x001fc400078ec0ff */
[C---:B------:R-:W-:Y:S02]  /*45f0*/  SEL R60, R10.reuse, R18, !P2 ;  /* 0x000000120a3c7207 */ /* 0x040fe40005000000 */
[C---:B------:R-:W-:Y:S02]  /*4600*/  SEL R59, R10.reuse, R19, !P2 ;  /* 0x000000130a3b7207 */ /* 0x040fe40005000000 */
[C---:B------:R-:W-:Y:S02]  /*4610*/  SEL R20, R10.reuse, R20, !P2 ;  /* 0x000000140a147207 */ /* 0x040fe40005000000 */
[C---:B------:R-:W-:Y:S01]  /*4620*/  SEL R21, R10.reuse, R21, !P2 ;  /* 0x000000150a157207 */ /* 0x040fe20005000000 */
[----:B------:R-:W-:Y:S01]  /*4630*/  STL [R1+0x16a4], R60 ;  /* 0x0016a43c01007387 */ /* 0x000fe20000100800 */
[C---:B------:R-:W-:Y:S01]  /*4640*/  SEL R22, R10.reuse, R22, !P2 ;  /* 0x000000160a167207 */ /* 0x040fe20005000000 */
[----:B------:R-:W0:Y:S01]  /*4650*/  LDC R13, c[0x0][0x3ac] ;  /* 0x0000eb00ff0d7b82 */ /* 0x000e220000000800 */
[C---:B------:R-:W-:Y:S01]  /*4660*/  SEL R23, R10.reuse, R23, !P2 ;  /* 0x000000170a177207 */ /* 0x040fe20005000000 */
[----:B------:R-:W-:Y:S01]  /*4670*/  STL [R1+0x16a8], R59 ;  /* 0x0016a83b01007387 */ /* 0x000fe20000100800 */
[----:B------:R-:W-:-:S02]  /*4680*/  SEL R24, R10, R24, !P2 ;  /* 0x000000180a187207 */ /* 0x000fc40005000000 */
[----:B------:R-:W-:Y:S01]  /*4690*/  SEL R25, R10, R25, !P2 ;  /* 0x000000190a197207 */ /* 0x000fe20005000000 */
[----:B------:R-:W-:Y:S01]  /*46a0*/  STL [R1+0x16ac], R20 ;  /* 0x0016ac1401007387 */ /* 0x000fe20000100800 */
[----:B-1----:R-:W-:-:S03]  /*46b0*/  IMAD R15, R15, R61, RZ ;  /* 0x0000003d0f0f7224 */ /* 0x002fc600078e02ff */
[----:B------:R1:W-:Y:S02]  /*46c0*/  STL [R1+0x16b0], R21 ;  /* 0x0016b01501007387 */ /* 0x0003e40000100800 */
[----:B------:R-:W-:Y:S02]  /*46d0*/  LEA.HI.X.SX32 R15, R15, UR11, 0x1, P6 ;  /* 0x0000000b0f0f7c11 */ /* 0x000fe4000b0f0eff */
[----:B------:R-:W-:Y:S01]  /*46e0*/  STL.64 [R1+0x16b8], R22 ;  /* 0x0016b81601007387 */ /* 0x000fe20000100a00 */
[----:B------:R-:W-:-:S03]  /*46f0*/  SEL R9, R10, R58, !P2 ;  /* 0x0000003a0a097207 */ /* 0x000fc60005000000 */
[----:B------:R-:W-:Y:S04]  /*4700*/  STL.64 [R1+0x16c0], R24 ;  /* 0x0016c01801007387 */ /* 0x000fe80000100a00 */
[----:B------:R-:W-:Y:S04]  /*4710*/  STL [R1+0x1674], R14 ;  /* 0x0016740e01007387 */ /* 0x000fe80000100800 */
[----:B------:R4:W-:Y:S04]  /*4720*/  STL [R1+0x1670], R15 ;  /* 0x0016700f01007387 */ /* 0x0009e80000100800 */
[----:B------:R-:W3:Y:S04]  /*4730*/  LDL.LU R58, [R1+0x40] ;  /* 0x00004000013a7983 */ /* 0x000ee80000300800 */
[----:B-1----:R-:W3:Y:S04]  /*4740*/  LDL.LU R21, [R1+0x3c] ;  /* 0x00003c0001157983 */ /* 0x002ee80000300800 */
[----:B------:R-:W3:Y:S04]  /*4750*/  LDL.LU R20, [R1+0x38] ;  /* 0x0000380001147983 */ /* 0x000ee80000300800 */
[----:B------:R-:W3:Y:S04]  /*4760*/  LDL.LU R59, [R1+0x34] ;  /* 0x00003400013b7983 */ /* 0x000ee80000300800 */
[----:B------:R-:W3:Y:S04]  /*4770*/  LDL.LU R60, [R1+0x30] ;  /* 0x00003000013c7983 */ /* 0x000ee80000300800 */
[----:B------:R-:W3:Y:S01]  /*4780*/  LDL.LU R61, [R1+0x2c] ;  /* 0x00002c00013d7983 */ /* 0x000ee20000300800 */
[----:B------:R-:W-:-:S02]  /*4790*/  @!P4 IMAD.MOV R6, RZ, RZ, -R6 ;  /* 0x000000ffff06c224 */ /* 0x000fc400078e0a06 */
[----:B------:R-:W-:Y:S02]  /*47a0*/  @!P1 IMAD.MOV R5, RZ, RZ, -R5 ;  /* 0x000000ffff059224 */ /* 0x000fe400078e0a05 */
[----:B------:R-:W-:Y:S02]  /*47b0*/  @!P5 IMAD.MOV R4, RZ, RZ, -R4 ;  /* 0x000000ffff04d224 */ /* 0x000fe400078e0a04 */
[----:B------:R-:W-:Y:S02]  /*47c0*/  @!P3 IMAD.MOV R2, RZ, RZ, -R2 ;  /* 0x000000ffff02b224 */ /* 0x000fe400078e0a02 */
[----:B------:R-:W-:Y:S01]  /*47d0*/  @!P0 IMAD.MOV R0, RZ, RZ, -R0 ;  /* 0x000000ffff008224 */ /* 0x000fe200078e0a00 */
[C---:B------:R-:W-:Y:S01]  /*47e0*/  SEL R12, R10.reuse, R26, !P2 ;  /* 0x0000001a0a0c7207 */ /* 0x040fe20005000000 */
[----:B----4-:R-:W4:Y:S01]  /*47f0*/  LDL.LU R15, [R1+0x4] ;  /* 0x00000400010f7983 */ /* 0x010f220000300800 */
[C---:B------:R-:W-:Y:S02]  /*4800*/  SEL R11, R10.reuse, R27, !P2 ;  /* 0x0000001b0a0b7207 */ /* 0x040fe40005000000 */
[C---:B------:R-:W-:Y:S01]  /*4810*/  SEL R28, R10.reuse, R28, !P2 ;  /* 0x0000001c0a1c7207 */ /* 0x040fe20005000000 */
[----:B------:R-:W4:Y:S01]  /*4820*/  LDL.LU R14, [R1] ;  /* 0x00000000010e7983 */ /* 0x000f220000300800 */
[----:B------:R-:W-:-:S02]  /*4830*/  SEL R29, R10, R29, !P2 ;  /* 0x0000001d0a1d7207 */ /* 0x000fc40005000000 */
[C---:B------:R-:W-:Y:S02]  /*4840*/  SEL R30, R10.reuse, R30, !P2 ;  /* 0x0000001e0a1e7207 */ /* 0x040fe40005000000 */
[C---:B------:R-:W-:Y:S02]  /*4850*/  SEL R31, R10.reuse, R31, !P2 ;  /* 0x0000001f0a1f7207 */ /* 0x040fe40005000000 */
[C---:B------:R-:W-:Y:S02]  /*4860*/  SEL R32, R10.reuse, R32, !P2 ;  /* 0x000000200a207207 */ /* 0x040fe40005000000 */
[C---:B------:R-:W-:Y:S02]  /*4870*/  SEL R33, R10.reuse, R33, !P2 ;  /* 0x000000210a217207 */ /* 0x040fe40005000000 */
[C---:B------:R-:W-:Y:S02]  /*4880*/  SEL R34, R10.reuse, R34, !P2 ;  /* 0x000000220a227207 */ /* 0x040fe40005000000 */
        /* <DEDUP_REMOVED lines=27> */
[----:B------:R-:W-:Y:S01]  /*4a40*/  SEL R10, R10, R0, !P2 ;  /* 0x000000000a0a7207 */ /* 0x000fe20005000000 */
[----:B0-----:R-:W-:Y:S01]  /*4a50*/  IMAD R0, R13, 0x20, R3 ;  /* 0x000000200d007824 */ /* 0x001fe200078e0203 */
[----:B------:R-:W-:-:S04]  /*4a60*/  LEA R38, P0, R3, UR10, 0x1 ;  /* 0x0000000a03267c11 */ /* 0x000fc8000f8008ff */
[----:B------:R-:W-:Y:S01]  /*4a70*/  LEA.HI.X.SX32 R39, R3, UR11, 0x1, P0 ;  /* 0x0000000b03277c11 */ /* 0x000fe200080f0eff */
[----:B------:R-:W-:Y:S01]  /*4a80*/  IMAD R13, R13, 0x20, R0 ;  /* 0x000000200d0d7824 */ /* 0x000fe200078e0200 */
[C---:B------:R-:W-:Y:S01]  /*4a90*/  LEA R26, P2, R0.reuse, UR10, 0x1 ;  /* 0x0000000a001a7c11 */ /* 0x040fe2000f8408ff */
[----:B------:R-:W4:Y:S04]  /*4aa0*/  LDL.LU R3, [R1+0x8] ;  /* 0x0000080001037983 */ /* 0x000f280000300800 */
[----:B------:R0:W-:Y:S01]  /*4ab0*/  STL [R1+0x1680], R38 ;  /* 0x0016802601007387 */ /* 0x0001e20000100800 */
[----:B------:R-:W-:-:S03]  /*4ac0*/  LEA.HI.X.SX32 R27, R0, UR11, 0x1, P2 ;  /* 0x0000000b001b7c11 */ /* 0x000fc600090f0eff */
[----:B0-----:R-:W4:Y:S04]  /*4ad0*/  LDL.LU R38, [R1+0x10] ;  /* 0x0000100001267983 */ /* 0x001f280000300800 */
[----:B------:R0:W-:Y:S04]  /*4ae0*/  STL [R1+0x167c], R39 ;  /* 0x00167c2701007387 */ /* 0x0001e80000100800 */
[----:B0-----:R-:W4:Y:S04]  /*4af0*/  LDL.LU R39, [R1+0x14] ;  /* 0x0000140001277983 */ /* 0x001f280000300800 */
[----:B------:R-:W4:Y:S04]  /*4b00*/  LDL.LU R0, [R1+0x44] ;  /* 0x0000440001007983 */ /* 0x000f280000300800 */
[----:B------:R0:W-:Y:S04]  /*4b10*/  STL [R1+0x1688], R26 ;  /* 0x0016881a01007387 */ /* 0x0001e80000100800 */
[----:B0-----:R-:W4:Y:S04]  /*4b20*/  LDL.LU R26, [R1+0x18] ;  /* 0x00001800011a7983 */ /* 0x001f280000300800 */
[----:B------:R0:W-:Y:S04]  /*4b30*/  STL [R1+0x1684], R27 ;  /* 0x0016841b01007387 */ /* 0x0001e80000100800 */
[----:B0-----:R-:W4:Y:S01]  /*4b40*/  LDL.LU R27, [R1+0x1c] ;  /* 0x00001c00011b7983 */ /* 0x001f220000300800 */
[----:B--2---:R-:W-:Y:S01]  /*4b50*/  IMAD R19, R16, UR6, RZ ;  /* 0x0000000610137c24 */ /* 0x004fe2000f8e02ff */
[----:B------:R-:W-:Y:S01]  /*4b60*/  LEA R16, P3, R13, UR10, 0x1 ;  /* 0x0000000a0d107c11 */ /* 0x000fe2000f8608ff */
[----:B---3--:R-:W-:-:S03]  /*4b70*/  IMAD R18, R17, UR6, RZ ;  /* 0x0000000611127c24 */ /* 0x008fc6000f8e02ff */
[----:B------:R-:W-:Y:S02]  /*4b80*/  LEA R22, P1, R19, UR8, 0x1 ;  /* 0x0000000813167c11 */ /* 0x000fe4000f8208ff */
[----:B------:R-:W-:-:S04]  /*4b90*/  LEA R24, P0, R18, UR8, 0x1 ;  /* 0x0000000812187c11 */ /* 0x000fc8000f8008ff */
[----:B------:R-:W-:Y:S02]  /*4ba0*/  LEA.HI.X.SX32 R25, R18, UR9, 0x1, P0 ;  /* 0x0000000912197c11 */ /* 0x000fe400080f0eff */
[----:B------:R-:W-:Y:S02]  /*4bb0*/  LEA.HI.X.SX32 R17, R13, UR11, 0x1, P3 ;  /* 0x0000000b0d117c11 */ /* 0x000fe400098f0eff */
[----:B------:R-:W-:Y:S01]  /*4bc0*/  LEA.HI.X.SX32 R23, R19, UR9, 0x1, P1 ;  /* 0x0000000913177c11 */ /* 0x000fe200088f0eff */
[----:B------:R-:W2:Y:S04]  /*4bd0*/  LDL.LU R13, [R1+0x20] ;  /* 0x00002000010d7983 */ /* 0x000ea80000300800 */
[----:B------:R0:W-:Y:S04]  /*4be0*/  STL.64 [R1+0x310], R24 ;  /* 0x0003101801007387 */ /* 0x0001e80000100a00 */
[----:B0-----:R-:W3:Y:S04]  /*4bf0*/  LDL.LU.64 R24, [R1+0x16c0] ;  /* 0x0016c00001187983 */ /* 0x001ee80000300a00 */
[----:B------:R-:W3:Y:S04]  /*4c00*/  LDL.LU R18, [R1+0x24] ;  /* 0x0000240001127983 */ /* 0x000ee80000300800 */
[----:B------:R0:W-:Y:S04]  /*4c10*/  STL.64 [R1+0x308], R22 ;  /* 0x0003081601007387 */ /* 0x0001e80000100a00 */
[----:B0-----:R-:W4:Y:S04]  /*4c20*/  LDL.LU.64 R22, [R1+0x16b8] ;  /* 0x0016b80001167983 */ /* 0x001f280000300a00 */
[----:B------:R-:W4:Y:S01]  /*4c30*/  LDL.LU R19, [R1+0x28] ;  /* 0x0000280001137983 */ /* 0x000f220000300800 */
[----:B------:R-:W-:-:S02]  /*4c40*/  IMAD R21, R21, UR7, RZ ;  /* 0x0000000715157c24 */ /* 0x000fc4000f8e02ff */
[----:B------:R-:W-:-:S03]  /*4c50*/  IMAD R20, R20, UR7, RZ ;  /* 0x0000000714147c24 */ /* 0x000fc6000f8e02ff */
[----:B------:R0:W-:Y:S01]  /*4c60*/  STL [R1+0x7c], R21 ;  /* 0x00007c1501007387 */ /* 0x0001e20000100800 */
[----:B------:R-:W-:Y:S02]  /*4c70*/  IMAD R59, R59, UR7, RZ ;  /* 0x000000073b3b7c24 */ /* 0x000fe4000f8e02ff */
[----:B------:R-:W-:Y:S01]  /*4c80*/  IMAD R60, R60, UR7, RZ ;  /* 0x000000073c3c7c24 */ /* 0x000fe2000f8e02ff */
[----:B0-----:R-:W4:Y:S01]  /*4c90*/  LDL.LU R21, [R1+0x16b0] ;  /* 0x0016b00001157983 */ /* 0x001f220000300800 */
[----:B------:R-:W-:-:S03]  /*4ca0*/  IMAD R61, R61, UR7, RZ ;  /* 0x000000073d3d7c24 */ /* 0x000fc6000f8e02ff */
[----:B------:R0:W-:Y:S04]  /*4cb0*/  STL [R1+0x98], R20 ;  /* 0x0000981401007387 */ /* 0x0001e80000100800 */
[----:B0-----:R-:W4:Y:S04]  /*4cc0*/  LDL.LU R20, [R1+0x16ac] ;  /* 0x0016ac0001147983 */ /* 0x001f280000300800 */
[----:B------:R0:W-:Y:S04]  /*4cd0*/  STL [R1+0xa8], R59 ;  /* 0x0000a83b01007387 */ /* 0x0001e80000100800 */
[----:B0-----:R-:W4:Y:S04]  /*4ce0*/  LDL.LU R59, [R1+0x16a8] ;  /* 0x0016a800013b7983 */ /* 0x001f280000300800 */
[----:B------:R0:W-:Y:S04]  /*4cf0*/  STL [R1+0xb4], R60 ;  /* 0x0000b43c01007387 */ /* 0x0001e80000100800 */
[----:B0-----:R-:W4:Y:S04]  /*4d00*/  LDL.LU R60, [R1+0x16a4] ;  /* 0x0016a400013c7983 */ /* 0x001f280000300800 */
[----:B------:R0:W-:Y:S04]  /*4d10*/  STL [R1+0xd0], R61 ;  /* 0x0000d03d01007387 */ /* 0x0001e80000100800 */
[----:B0-----:R-:W4:Y:S01]  /*4d20*/  LDL.LU R61, [R1+0x16a0] ;  /* 0x0016a000013d7983 */ /* 0x001f220000300800 */
[----:B------:R-:W-:-:S02]  /*4d30*/  IMAD R11, R11, UR7, RZ ;  /* 0x000000070b0b7c24 */ /* 0x000fc4000f8e02ff */
[----:B------:R-:W-:Y:S02]  /*4d40*/  IMAD R35, R35, UR7, RZ ;  /* 0x0000000723237c24 */ /* 0x000fe4000f8e02ff */
[----:B------:R-:W-:Y:S02]  /*4d50*/  IMAD R36, R36, UR7, RZ ;  /* 0x0000000724247c24 */ /* 0x000fe4000f8e02ff */
[----:B------:R-:W-:Y:S02]  /*4d60*/  IMAD R37, R37, UR7, RZ ;  /* 0x0000000725257c24 */ /* 0x000fe4000f8e02ff */
[----:B--2---:R-:W-:Y:S02]  /*4d70*/  IMAD R13, R13, UR7, RZ ;  /* 0x000000070d0d7c24 */ /* 0x004fe4000f8e02ff */
[----:B---3--:R-:W-:Y:S02]  /*4d80*/  IMAD R18, R18, UR7, RZ ;  /* 0x0000000712127c24 */ /* 0x008fe4000f8e02ff */
[----:B----4-:R-:W-:-:S05]  /*4d90*/  IMAD R19, R19, UR7, RZ ;  /* 0x0000000713137c24 */ /* 0x010fca000f8e02ff */
[----:B------:R0:W-:Y:S04]  /*4da0*/  STL [R1+0xec], R19 ;  /* 0x0000ec1301007387 */ /* 0x0001e80000100800 */
[----:B------:R1:W-:Y:S04]  /*4db0*/  STL [R1+0x108], R18 ;  /* 0x0001081201007387 */ /* 0x0003e80000100800 */
[----:B------:R2:W-:Y:S01]  /*4dc0*/  STL [R1+0x120], R13 ;  /* 0x0001200d01007387 */ /* 0x0005e20000100800 */
[----:B0-----:R-:W-:Y:S02]  /*4dd0*/  IMAD R19, R27, UR7, RZ ;  /* 0x000000071b137c24 */ /* 0x001fe4000f8e02ff */
[----:B-1----:R-:W-:-:S03]  /*4de0*/  IMAD R18, R26, UR7, RZ ;  /* 0x000000071a127c24 */ /* 0x002fc6000f8e02ff */
[----:B------:R0:W-:Y:S01]  /*4df0*/  STL [R1+0x124], R19 ;  /* 0x0001241301007387 */ /* 0x0001e20000100800 */
[----:B--2---:R-:W-:-:S03]  /*4e00*/  IMAD R13, R39, UR7, RZ ;  /* 0x00000007270d7c24 */ /* 0x004fc6000f8e02ff */
[----:B------:R1:W-:Y:S04]  /*4e10*/  STL [R1+0x11c], R18 ;  /* 0x00011c1201007387 */ /* 0x0003e80000100800 */
[----:B------:R2:W-:Y:S01]  /*4e20*/  STL [R1+0x118], R13 ;  /* 0x0001180d01007387 */ /* 0x0005e20000100800 */
[----:B0-----:R-:W-:Y:S02]  /*4e30*/  IMAD R19, R38, UR7, RZ ;  /* 0x0000000726137c24 */ /* 0x001fe4000f8e02ff */
[----:B-1----:R-:W-:Y:S02]  /*4e40*/  IMAD R18, R3, UR7, RZ ;  /* 0x0000000703127c24 */ /* 0x002fe4000f8e02ff */
[----:B------:R-:W-:Y:S02]  /*4e50*/  IMAD R3, R14, UR7, RZ ;  /* 0x000000070e037c24 */ /* 0x000fe4000f8e02ff */
[----:B--2---:R-:W-:Y:S01]  /*4e60*/  IMAD R13, R15, UR7, RZ ;  /* 0x000000070f0d7c24 */ /* 0x004fe2000f8e02ff */
[----:B------:R-:W-:Y:S04]  /*4e70*/  STL [R1+0x114], R19 ;  /* 0x0001141301007387 */ /* 0x000fe80000100800 */
[----:B------:R-:W-:Y:S04]  /*4e80*/  STL [R1+0x110], R18 ;  /* 0x0001101201007387 */ /* 0x000fe80000100800 */
[----:B------:R-:W-:Y:S04]  /*4e90*/  STL [R1+0x10c], R13 ;  /* 0x00010c0d01007387 */ /* 0x000fe80000100800 */
[----:B------:R0:W-:Y:S02]  /*4ea0*/  STL [R1+0x104], R3 ;  /* 0x0001040301007387 */ /* 0x0001e40000100800 */
[----:B0-----:R-:W-:-:S02]  /*4eb0*/  IMAD R3, R59, UR7, RZ ;  /* 0x000000073b037c24 */ /* 0x001fc4000f8e02ff */
[----:B------:R-:W-:Y:S02]  /*4ec0*/  IMAD R13, R60, UR7, RZ ;  /* 0x000000073c0d7c24 */ /* 0x000fe4000f8e02ff */
[----:B------:R-:W-:-:S05]  /*4ed0*/  IMAD R14, R61, UR7, RZ ;  /* 0x000000073d0e7c24 */ /* 0x000fca000f8e02ff */
[----:B------:R0:W-:Y:S04]  /*4ee0*/  STL [R1+0x100], R14 ;  /* 0x0001000e01007387 */ /* 0x0001e80000100800 */
[----:B------:R1:W-:Y:S04]  /*4ef0*/  STL [R1+0xfc], R13 ;  /* 0x0000fc0d01007387 */ /* 0x0003e80000100800 */
[----:B------:R2:W-:Y:S01]  /*4f00*/  STL [R1+0xf8], R3 ;  /* 0x0000f80301007387 */ /* 0x0005e20000100800 */
[----:B0-----:R-:W-:Y:S02]  /*4f10*/  IMAD R14, R20, UR7, RZ ;  /* 0x00000007140e7c24 */ /* 0x001fe4000f8e02ff */
[----:B-1----:R-:W-:-:S03]  /*4f20*/  IMAD R13, R21, UR7, RZ ;  /* 0x00000007150d7c24 */ /* 0x002fc6000f8e02ff */
[----:B------:R0:W-:Y:S01]  /*4f30*/  STL [R1+0xf4], R14 ;  /* 0x0000f40e01007387 */ /* 0x0001e20000100800 */
[----:B--2---:R-:W-:-:S03]  /*4f40*/  IMAD R3, R22, UR7, RZ ;  /* 0x0000000716037c24 */ /* 0x004fc6000f8e02ff */
[----:B------:R-:W-:Y:S04]  /*4f50*/  STL [R1+0xf0], R13 ;  /* 0x0000f00d01007387 */ /* 0x000fe80000100800 */
[----:B------:R1:W-:Y:S01]  /*4f60*/  STL [R1+0xe8], R3 ;  /* 0x0000e80301007387 */ /* 0x0003e20000100800 */
[----:B0-----:R-:W-:Y:S02]  /*4f70*/  IMAD R14, R23, UR7, RZ ;  /* 0x00000007170e7c24 */ /* 0x001fe4000f8e02ff */
[----:B------:R-:W-:Y:S02]  /*4f80*/  IMAD R15, R24, UR7, RZ ;  /* 0x00000007180f7c24 */ /* 0x000fe4000f8e02ff */
[----:B-1----:R-:W-:Y:S01]  /*4f90*/  IMAD R3, R12, UR7, RZ ;  /* 0x000000070c037c24 */ /* 0x002fe2000f8e02ff */
[----:B------:R-:W-:Y:S01]  /*4fa0*/  STL [R1+0xe4], R14 ;  /* 0x0000e40e01007387 */ /* 0x000fe20000100800 */
[----:B------:R-:W-:-:S03]  /*4fb0*/  IMAD R59, R25, UR7, RZ ;  /* 0x00000007193b7c24 */ /* 0x000fc6000f8e02ff */
[----:B------:R0:W-:Y:S01]  /*4fc0*/  STL [R1+0xd8], R3 ;  /* 0x0000d80301007387 */ /* 0x0001e20000100800 */
[----:B------:R-:W-:Y:S02]  /*4fd0*/  IMAD R38, R29, UR7, RZ ;  /* 0x000000071d267c24 */ /* 0x000fe4000f8e02ff */
[----:B------:R-:W-:Y:S01]  /*4fe0*/  IMAD R39, R30, UR7, RZ ;  /* 0x000000071e277c24 */ /* 0x000fe2000f8e02ff */
[----:B------:R-:W-:Y:S01]  /*4ff0*/  STL [R1+0xe0], R15 ;  /* 0x0000e00f01007387 */ /* 0x000fe20000100800 */
[----:B------:R-:W-:Y:S02]  /*5000*/  IMAD R61, R31, UR7, RZ ;  /* 0x000000071f3d7c24 */ /* 0x000fe4000f8e02ff */
[----:B0-----:R-:W-:Y:S01]  /*5010*/  IMAD R3, R28, UR7, RZ ;  /* 0x000000071c037c24 */ /* 0x001fe2000f8e02ff */
[----:B------:R0:W-:Y:S01]  /*5020*/  STL [R1+0xd4], R11 ;  /* 0x0000d40b01007387 */ /* 0x0001e20000100800 */
[----:B------:R-:W-:-:S03]  /*5030*/  IMAD R60, R32, UR7, RZ ;  /* 0x00000007203c7c24 */ /* 0x000fc6000f8e02ff */
[----:B------:R-:W-:Y:S04]  /*5040*/  STL [R1+0xdc], R59 ;  /* 0x0000dc3b01007387 */ /* 0x000fe80000100800 */
[----:B------:R1:W-:Y:S01]  /*5050*/  STL [R1+0xcc], R3 ;  /* 0x0000cc0301007387 */ /* 0x0003e20000100800 */
[----:B0-----:R-:W-:-:S03]  /*5060*/  IMAD R11, R33, UR7, RZ ;  /* 0x00000007210b7c24 */ /* 0x001fc6000f8e02ff */
[----:B------:R-:W-:Y:S01]  /*5070*/  STL [R1+0xc8], R38 ;  /* 0x0000c82601007387 */ /* 0x000fe20000100800 */
[----:B------:R-:W-:-:S03]  /*5080*/  IMAD R33, R7, UR7, RZ ;  /* 0x0000000707217c24 */ /* 0x000fc6000f8e02ff */
[----:B------:R-:W-:Y:S01]  /*5090*/  STL [R1+0xc4], R39 ;  /* 0x0000c42701007387 */ /* 0x000fe20000100800 */
[----:B-1----:R-:W-:-:S03]  /*50a0*/  IMAD R3, R34, UR7, RZ ;  /* 0x0000000722037c24 */ /* 0x002fc6000f8e02ff */
[----:B------:R-:W-:Y:S01]  /*50b0*/  STL [R1+0xb8], R11 ;  /* 0x0000b80b01007387 */ /* 0x000fe20000100800 */
[----:B------:R-:W-:-:S03]  /*50c0*/  IMAD R7, R40, UR7, RZ ;  /* 0x0000000728077c24 */ /* 0x000fc6000f8e02ff */
[----:B------:R-:W-:Y:S04]  /*50d0*/  STL [R1+0xc0], R61 ;  /* 0x0000c03d01007387 */ /* 0x000fe80000100800 */
[----:B------:R0:W-:Y:S01]  /*50e0*/  STL [R1+0xb0], R3 ;  /* 0x0000b00301007387 */ /* 0x0001e20000100800 */
[----:B------:R-:W-:-:S03]  /*50f0*/  IMAD R32, R8, UR7, RZ ;  /* 0x0000000708207c24 */ /* 0x000fc6000f8e02ff */
[----:B------:R-:W-:Y:S04]  /*5100*/  STL [R1+0xbc], R60 ;  /* 0x0000bc3c01007387 */ /* 0x000fe80000100800 */
[----:B------:R-:W-:Y:S01]  /*5110*/  STL [R1+0xac], R35 ;  /* 0x0000ac2301007387 */ /* 0x000fe20000100800 */
[----:B0-----:R-:W-:-:S03]  /*5120*/  IMAD R3, R41, UR7, RZ ;  /* 0x0000000729037c24 */ /* 0x001fc6000f8e02ff */
[----:B------:R-:W-:Y:S04]  /*5130*/  STL [R1+0xa4], R36 ;  /* 0x0000a42401007387 */ /* 0x000fe80000100800 */
[----:B------:R-:W-:Y:S04]  /*5140*/  STL [R1+0xa0], R37 ;  /* 0x0000a02501007387 */ /* 0x000fe80000100800 */
[----:B------:R-:W-:Y:S04]  /*5150*/  STL [R1+0x90], R7 ;  /* 0x0000900701007387 */ /* 0x000fe80000100800 */
[----:B------:R-:W-:Y:S01]  /*5160*/  STL [R1+0x9c], R33 ;  /* 0x00009c2101007387 */ /* 0x000fe20000100800 */
[----:B------:R-:W-:-:S03]  /*5170*/  IMAD R31, R42, UR7, RZ ;  /* 0x000000072a1f7c24 */ /* 0x000fc6000f8e02ff */
[----:B------:R-:W2:Y:S04]  /*5180*/  LDL.LU R41, [R1+0x7c] ;  /* 0x00007c0001297983 */ /* 0x000ea80000300800 */
[----:B------:R0:W-:Y:S04]  /*5190*/  STL [R1+0x8c], R3 ;  /* 0x00008c0301007387 */ /* 0x0001e80000100800 */
[----:B------:R-:W-:Y:S04]  /*51a0*/  STL [R1+0x94], R32 ;  /* 0x0000942001007387 */ /* 0x000fe80000100800 */
[----:B------:R-:W3:Y:S04]  /*51b0*/  LDL.LU R40, [R1+0x98] ;  /* 0x0000980001287983 */ /* 0x000ee80000300800 */
[----:B------:R-:W4:Y:S01]  /*51c0*/  LDL.LU R42, [R1+0xa8] ;  /* 0x0000a800012a7983 */ /* 0x000f220000300800 */
[----:B------:R-:W-:-:S03]  /*51d0*/  IMAD R29, R44, UR7, RZ ;  /* 0x000000072c1d7c24 */ /* 0x000fc6000f8e02ff */
[----:B------:R-:W-:Y:S04]  /*51e0*/  STL [R1+0x88], R31 ;  /* 0x0000881f01007387 */ /* 0x000fe80000100800 */
[----:B------:R-:W4:Y:S01]  /*51f0*/  LDL.LU R44, [R1+0xb4] ;  /* 0x0000b400012c7983 */ /* 0x000f220000300800 */
[----:B------:R-:W-:Y:S02]  /*5200*/  IMAD R30, R43, UR7, RZ ;  /* 0x000000072b1e7c24 */ /* 0x000fe4000f8e02ff */
[----:B0-----:R-:W-:-:S03]  /*5210*/  IMAD R3, R46, UR7, RZ ;  /* 0x000000072e037c24 */ /* 0x001fc6000f8e02ff */
[----:B------:R-:W-:Y:S01]  /*5220*/  STL [R1+0x84], R30 ;  /* 0x0000841e01007387 */ /* 0x000fe20000100800 */
[----:B------:R-:W-:-:S03]  /*5230*/  IMAD R28, R45, UR7, RZ ;  /* 0x000000072d1c7c24 */ /* 0x000fc6000f8e02ff */
[----:B------:R-:W-:Y:S04]  /*5240*/  STL [R1+0x80], R29 ;  /* 0x0000801d01007387 */ /* 0x000fe80000100800 */
[----:B------:R-:W4:Y:S04]  /*5250*/  LDL.LU R46, [R1+0xd0] ;  /* 0x0000d000012e7983 */ /* 0x000f280000300800 */
[----:B------:R0:W-:Y:S01]  /*5260*/  STL [R1+0x74], R3 ;  /* 0x0000740301007387 */ /* 0x0001e20000100800 */
[----:B------:R-:W-:-:S03]  /*5270*/  IMAD R7, R48, UR7, RZ ;  /* 0x0000000730077c24 */ /* 0x000fc6000f8e02ff */
[----:B------:R-:W-:Y:S01]  /*5280*/  STL [R1+0x78], R28 ;  /* 0x0000781c01007387 */ /* 0x000fe20000100800 */
[----:B0-----:R-:W-:-:S05]  /*5290*/  IMAD R3, R47, UR7, RZ ;  /* 0x000000072f037c24 */ /* 0x001fca000f8e02ff */
[----:B------:R0:W-:Y:S04]  /*52a0*/  STL [R1+0x70], R3 ;  /* 0x0000700301007387 */ /* 0x0001e80000100800 */
[----:B------:R-:W4:Y:S04]  /*52b0*/  LDL.LU R48, [R1+0xec] ;  /* 0x0000ec0001307983 */ /* 0x000f280000300800 */
[----:B------:R1:W-:Y:S01]  /*52c0*/  STL [R1+0x6c], R7 ;  /* 0x00006c0701007387 */ /* 0x0003e20000100800 */
[----:B0-----:R-:W-:Y:S02]  /*52d0*/  IMAD R3, R49, UR7, RZ ;  /* 0x0000000731037c24 */ /* 0x001fe4000f8e02ff */
[----:B------:R-:W-:-:S02]  /*52e0*/  IMAD R26, R52, UR7, RZ ;  /* 0x00000007341a7c24 */ /* 0x000fc4000f8e02ff */
[----:B-1----:R-:W-:Y:S02]  /*52f0*/  IMAD R7, R50, UR7, RZ ;  /* 0x0000000732077c24 */ /* 0x002fe4000f8e02ff */
[----:B------:R-:W4:Y:S01]  /*5300*/  LDL.LU R50, [R1+0x108] ;  /* 0x0001080001327983 */ /* 0x000f220000300800 */
[----:B------:R-:W-:-:S03]  /*5310*/  IMAD R27, R53, UR7, RZ ;  /* 0x00000007351b7c24 */ /* 0x000fc6000f8e02ff */
[----:B------:R0:W-:Y:S01]  /*5320*/  STL [R1+0x68], R3 ;  /* 0x0000680301007387 */ /* 0x0001e20000100800 */
[----:B------:R-:W-:-:S03]  /*5330*/  IMAD R25, R54, UR7, RZ ;  /* 0x0000000736197c24 */ /* 0x000fc6000f8e02ff */
[----:B------:R-:W-:Y:S01]  /*5340*/  STL [R1+0x64], R7 ;  /* 0x0000640701007387 */ /* 0x000fe20000100800 */
[----:B------:R-:W-:-:S03]  /*5350*/  IMAD R24, R55, UR7, RZ ;  /* 0x0000000737187c24 */ /* 0x000fc6000f8e02ff */
[----:B------:R-:W4:Y:S01]  /*5360*/  LDL.LU R52, [R1+0x120] ;  /* 0x0001200001347983 */ /* 0x000f220000300800 */
[----:B0-----:R-:W-:Y:S02]  /*5370*/  IMAD R3, R51, UR7, RZ ;  /* 0x0000000733037c24 */ /* 0x001fe4000f8e02ff */
[----:B------:R-:W-:-:S03]  /*5380*/  IMAD R23, R56, UR7, RZ ;  /* 0x0000000738177c24 */ /* 0x000fc6000f8e02ff */
[----:B------:R0:W-:Y:S01]  /*5390*/  STL [R1+0x60], R3 ;  /* 0x0000600301007387 */ /* 0x0001e20000100800 */
[----:B------:R-:W-:-:S03]  /*53a0*/  IMAD R22, R57, UR7, RZ ;  /* 0x0000000739167c24 */ /* 0x000fc6000f8e02ff */
[----:B------:R-:W-:Y:S01]  /*53b0*/  STL [R1+0x5c], R26 ;  /* 0x00005c1a01007387 */ /* 0x000fe20000100800 */
[----:B------:R-:W-:-:S03]  /*53c0*/  IMAD R21, R9, UR7, RZ ;  /* 0x0000000709157c24 */ /* 0x000fc6000f8e02ff */
[----:B------:R-:W-:Y:S01]  /*53d0*/  STL [R1+0x58], R27 ;  /* 0x0000581b01007387 */ /* 0x000fe20000100800 */
[----:B------:R-:W-:-:S03]  /*53e0*/  IMAD R20, R6, UR7, RZ ;  /* 0x0000000706147c24 */ /* 0x000fc6000f8e02ff */
[----:B------:R-:W-:Y:S01]  /*53f0*/  STL.64 [R1+0x1690], R26 ;  /* 0x0016901a01007387 */ /* 0x000fe20000100a00 */
[----:B------:R-:W-:-:S03]  /*5400*/  IMAD R0, R0, UR7, RZ ;  /* 0x0000000700007c24 */ /* 0x000fc6000f8e02ff */
[----:B------:R-:W-:Y:S01]  /*5410*/  STL [R1+0x54], R25 ;  /* 0x0000541901007387 */ /* 0x000fe20000100800 */
[----:B0-----:R-:W-:-:S03]  /*5420*/  IMAD R3, R2, UR7, RZ ;  /* 0x0000000702037c24 */ /* 0x001fc6000f8e02ff */
[----:B------:R-:W-:Y:S01]  /*5430*/  STL [R1+0x50], R24 ;  /* 0x0000501801007387 */ /* 0x000fe20000100800 */
[----:B------:R-:W-:-:S03]  /*5440*/  IMAD R19, R5, UR7, RZ ;  /* 0x0000000705137c24 */ /* 0x000fc6000f8e02ff */
[----:B------:R0:W-:Y:S01]  /*5450*/  STL.64 [R1+0x1698], R24 ;  /* 0x0016981801007387 */ /* 0x0001e20000100a00 */
[----:B------:R-:W-:-:S03]  /*5460*/  IMAD R2, R10, UR7, RZ ;  /* 0x000000070a027c24 */ /* 0x000fc6000f8e02ff */
[----:B------:R-:W-:Y:S01]  /*5470*/  STL [R1+0x4c], R23 ;  /* 0x00004c1701007387 */ /* 0x000fe20000100800 */
[----:B------:R-:W-:-:S03]  /*5480*/  IMAD R18, R4, UR7, RZ ;  /* 0x0000000704127c24 */ /* 0x000fc6000f8e02ff */
[----:B------:R-:W-:Y:S01]  /*5490*/  STL [R1+0x48], R22 ;  /* 0x0000481601007387 */ /* 0x000fe20000100800 */
[----:B------:R-:W-:-:S03]  /*54a0*/  IMAD.WIDE R4, R0, 0x2, R16 ;  /* 0x0000000200047825 */ /* 0x000fc600078e0210 */
[----:B------:R-:W-:Y:S04]  /*54b0*/  STL [R1+0x44], R21 ;  /* 0x0000441501007387 */ /* 0x000fe80000100800 */
[----:B------:R-:W-:Y:S04]  /*54c0*/  STL [R1+0x40], R20 ;  /* 0x0000401401007387 */ /* 0x000fe80000100800 */
[----:B------:R-:W-:Y:S04]  /*54d0*/  STL [R1+0x34], R3 ;  /* 0x0000340301007387 */ /* 0x000fe80000100800 */
[----:B------:R-:W-:Y:S04]  /*54e0*/  STL [R1+0x3c], R19 ;  /* 0x00003c1301007387 */ /* 0x000fe80000100800 */
[----:B------:R1:W-:Y:S04]  /*54f0*/  STL [R1+0x30], R2 ;  /* 0x0000300201007387 */ /* 0x0003e80000100800 */
[----:B------:R-:W-:Y:S04]  /*5500*/  STL [R1+0x38], R18 ;  /* 0x0000381201007387 */ /* 0x000fe80000100800 */
[----:B------:R-:W-:Y:S04]  /*5510*/  STL.64 [R1+0x28], R4 ;  /* 0x0000280401007387 */ /* 0x000fe80000100a00 */
[----:B0-----:R-:W4:Y:S01]  /*5520*/  LDL R25, [R1+0x124] ;  /* 0x0001240001197983 */ /* 0x001f220000100800 */
[----:B------:R-:W-:-:S03]  /*5530*/  IMAD R58, R58, UR7, RZ ;  /* 0x000000073a3a7c24 */ /* 0x000fc6000f8e02ff */
[----:B------:R-:W4:Y:S01]  /*5540*/  LDL R26, [R1+0x11c] ;  /* 0x00011c00011a7983 */ /* 0x000f220000100800 */
[----:B-1----:R-:W-:-:S05]  /*5550*/  IMAD.WIDE R2, R58, 0x2, R16 ;  /* 0x000000023a027825 */ /* 0x002fca00078e0210 */
[----:B------:R3:W-:Y:S04]  /*5560*/  STL.64 [R1+0x8], R2 ;  /* 0x0000080201007387 */ /* 0x0007e80000100a00 */
[----:B------:R-:W4:Y:S04]  /*5570*/  LDL R27, [R1+0x118] ;  /* 0x00011800011b7983 */ /* 0x000f280000100800 */
        /* <DEDUP_REMOVED lines=8> */
[----:B------:R-:W4:Y:S01]  /*5600*/  LDL R43, [R1+0xe8] ;  /* 0x0000e800012b7983 */ /* 0x000f220000100800 */
[----:B--2---:R-:W-:-:S05]  /*5610*/  IMAD.WIDE R56, R41, 0x2, R16 ;  /* 0x0000000229387825 */ /* 0x004fca00078e0210 */
[----:B------:R-:W-:Y:S01]  /*5620*/  STL.64 [R1+0x1568], R56 ;  /* 0x0015683801007387 */ /* 0x000fe20000100a00 */
[----:B---3--:R-:W-:-:S04]  /*5630*/  IMAD.WIDE R2, R40, 0x2, R16 ;  /* 0x0000000228027825 */ /* 0x008fc800078e0210 */
[--C-:B----4-:R-:W-:Y:S01]  /*5640*/  IMAD.WIDE R4, R42, 0x2, R16.reuse ;  /* 0x000000022a047825 */ /* 0x110fe200078e0210 */
[----:B------:R-:W-:Y:S04]  /*5650*/  STL.64 [R1+0x1570], R2 ;  /* 0x0015700201007387 */ /* 0x000fe80000100a00 */
[----:B------:R0:W-:Y:S04]  /*5660*/  STL.64 [R1+0x1578], R4 ;  /* 0x0015780401007387 */ /* 0x0001e80000100a00 */
[----:B0-----:R-:W2:Y:S04]  /*5670*/  LDL R4, [R1+0x10c] ;  /* 0x00010c0001047983 */ /* 0x001ea80000100800 */
[----:B------:R-:W3:Y:S01]  /*5680*/  LDL R5, [R1+0x104] ;  /* 0x0001040001057983 */ /* 0x000ee20000100800 */
[----:B------:R-:W-:-:S05]  /*5690*/  IMAD.WIDE R6, R44, 0x2, R16 ;  /* 0x000000022c067825 */ /* 0x000fca00078e0210 */
[----:B------:R0:W-:Y:S04]  /*56a0*/  STL.64 [R1+0x1580], R6 ;  /* 0x0015800601007387 */ /* 0x0001e80000100a00 */
[----:B0-----:R-:W4:Y:S04]  /*56b0*/  LDL R6, [R1+0xd8] ;  /* 0x0000d80001067983 */ /* 0x001f280000100800 */
[----:B------:R-:W4:Y:S01]  /*56c0*/  LDL R7, [R1+0xd4] ;  /* 0x0000d40001077983 */ /* 0x000f220000100800 */
[----:B------:R-:W-:-:S04]  /*56d0*/  IMAD.WIDE R8, R46, 0x2, R16 ;  /* 0x000000022e087825 */ /* 0x000fc800078e0210 */
[--C-:B------:R-:W-:Y:S01]  /*56e0*/  IMAD.WIDE R10, R48, 0x2, R16.reuse ;  /* 0x00000002300a7825 */ /* 0x100fe200078e0210 */
[----:B------:R-:W-:Y:S04]  /*56f0*/  STL.64 [R1+0x1588], R8 ;  /* 0x0015880801007387 */ /* 0x000fe80000100a00 */
[----:B------:R0:W-:Y:S04]  /*5700*/  STL.64 [R1+0x1590], R10 ;  /* 0x0015900a01007387 */ /* 0x0001e80000100a00 */
[----:B0-----:R-:W4:Y:S04]  /*5710*/  LDL.LU R10, [R1+0xb8] ;  /* 0x0000b800010a7983 */ /* 0x001f280000300800 */
[----:B------:R-:W4:Y:S01]  /*5720*/  LDL.LU R11, [R1+0xb0] ;  /* 0x0000b000010b7983 */ /* 0x000f220000300800 */
[----:B------:R-:W-:-:S04]  /*5730*/  IMAD.WIDE R12, R50, 0x2, R16 ;  /* 0x00000002320c7825 */ /* 0x000fc800078e0210 */
[--C-:B------:R-:W-:Y:S01]  /*5740*/  IMAD.WIDE R8, R52, 0x2, R16.reuse ;  /* 0x0000000234087825 */ /* 0x100fe200078e0210 */
[----:B------:R-:W-:Y:S04]  /*5750*/  STL [R1+0x15a8], R12 ;  /* 0x0015a80c01007387 */ /* 0x000fe80000100800 */
[----:B------:R0:W-:Y:S04]  /*5760*/  STL [R1+0x1598], R13 ;  /* 0x0015980d01007387 */ /* 0x0001e80000100800 */
[----:B------:R-:W-:Y:S01]  /*5770*/  STL.64 [R1+0x138], R8 ;  /* 0x0001380801007387 */ /* 0x000fe20000100a00 */
[----:B------:R-:W-:-:S04]  /*5780*/  IMAD.WIDE R2, R25, 0x2, R16 ;  /* 0x0000000219027825 */ /* 0x000fc800078e0210 */
[--C-:B0-----:R-:W-:Y:S01]  /*5790*/  IMAD.WIDE R12, R26, 0x2, R16.reuse ;  /* 0x000000021a0c7825 */ /* 0x101fe200078e0210 */
[----:B------:R0:W-:Y:S04]  /*57a0*/  STL.64 [R1+0x158], R2 ;  /* 0x0001580201007387 */ /* 0x0001e80000100a00 */
[----:B0-----:R-:W4:Y:S04]  /*57b0*/  LDL.LU R2, [R1+0x90] ;  /* 0x0000900001027983 */ /* 0x001f280000300800 */
[----:B------:R0:W-:Y:S04]  /*57c0*/  STL.64 [R1+0x170], R12 ;  /* 0x0001700c01007387 */ /* 0x0001e80000100a00 */
[----:B------:R-:W4:Y:S01]  /*57d0*/  LDL.LU R3, [R1+0x8c] ;  /* 0x00008c0001037983 */ /* 0x000f220000300800 */
[----:B------:R-:W-:-:S04]  /*57e0*/  IMAD.WIDE R8, R27, 0x2, R16 ;  /* 0x000000021b087825 */ /* 0x000fc800078e0210 */
[----:B------:R-:W-:-:S04]  /*57f0*/  IMAD.WIDE R24, R54, 0x2, R16 ;  /* 0x0000000236187825 */ /* 0x000fc800078e0210 */
[--C-:B0-----:R-:W-:Y:S01]  /*5800*/  IMAD.WIDE R12, R55, 0x2, R16.reuse ;  /* 0x00000002370c7825 */ /* 0x101fe200078e0210 */
[----:B------:R-:W-:Y:S04]  /*5810*/  STL.64 [R1+0x190], R8 ;  /* 0x0001900801007387 */ /* 0x000fe80000100a00 */
[----:B------:R-:W-:Y:S04]  /*5820*/  STL.64 [R1+0x1a8], R12 ;  /* 0x0001a80c01007387 */ /* 0x000fe80000100a00 */
[----:B------:R0:W-:Y:S02]  /*5830*/  STL.64 [R1+0x1c0], R24 ;  /* 0x0001c01801007387 */ /* 0x0001e40000100a00 */
[----:B0-----:R-:W-:-:S04]  /*5840*/  IMAD.WIDE R24, R53, 0x2, R16 ;  /* 0x0000000235187825 */ /* 0x001fc800078e0210 */
[----:B--2---:R-:W-:-:S04]  /*5850*/  IMAD.WIDE R8, R4, 0x2, R16 ;  /* 0x0000000204087825 */ /* 0x004fc800078e0210 */
[--C-:B---3--:R-:W-:Y:S01]  /*5860*/  IMAD.WIDE R12, R5, 0x2, R16.reuse ;  /* 0x00000002050c7825 */ /* 0x108fe200078e0210 */
[----:B------:R0:W-:Y:S04]  /*5870*/  STL.64 [R1+0x1e0], R8 ;  /* 0x0001e00801007387 */ /* 0x0001e80000100a00 */
[----:B------:R1:W-:Y:S04]  /*5880*/  STL.64 [R1+0x200], R12 ;  /* 0x0002000c01007387 */ /* 0x0003e80000100a00 */
[----:B------:R2:W-:Y:S01]  /*5890*/  STL.64 [R1+0x218], R24 ;  /* 0x0002181801007387 */ /* 0x0005e20000100a00 */
[----:B0-----:R-:W-:-:S04]  /*58a0*/  IMAD.WIDE R8, R51, 0x2, R16 ;  /* 0x0000000233087825 */ /* 0x001fc800078e0210 */
[--C-:B-1----:R-:W-:Y:S01]  /*58b0*/  IMAD.WIDE R12, R49, 0x2, R16.reuse ;  /* 0x00000002310c7825 */ /* 0x102fe200078e0210 */
[----:B------:R0:W-:Y:S03]  /*58c0*/  STL.64 [R1+0x238], R8 ;  /* 0x0002380801007387 */ /* 0x0001e60000100a00 */
[--C-:B--2---:R-:W-:Y:S01]  /*58d0*/  IMAD.WIDE R24, R47, 0x2, R16.reuse ;  /* 0x000000022f187825 */ /* 0x104fe200078e0210 */
[----:B------:R1:W-:Y:S04]  /*58e0*/  STL.64 [R1+0x250], R12 ;  /* 0x0002500c01007387 */ /* 0x0003e80000100a00 */
[----:B------:R2:W-:Y:S04]  /*58f0*/  STL.64 [R1+0x268], R24 ;  /* 0x0002681801007387 */ /* 0x0005e80000100a00 */
[----:B------:R-:W3:Y:S01]  /*5900*/  LDL R27, [R1+0x74] ;  /* 0x00007400011b7983 */ /* 0x000ee20000100800 */
[----:B0-----:R-:W-:-:S04]  /*5910*/  IMAD.WIDE R8, R45, 0x2, R16 ;  /* 0x000000022d087825 */ /* 0x001fc800078e0210 */
[--C-:B-1----:R-:W-:Y:S01]  /*5920*/  IMAD.WIDE R12, R43, 0x2, R16.reuse ;  /* 0x000000022b0c7825 */ /* 0x102fe200078e0210 */
[----:B------:R0:W-:Y:S03]  /*5930*/  STL.64 [R1+0x288], R8 ;  /* 0x0002880801007387 */ /* 0x0001e60000100a00 */
[--C-:B--2---:R-:W-:Y:S01]  /*5940*/  IMAD.WIDE R24, R15, 0x2, R16.reuse ;  /* 0x000000020f187825 */ /* 0x104fe200078e0210 */
[----:B0-----:R-:W2:Y:S04]  /*5950*/  LDL R9, [R1+0x70] ;  /* 0x0000700001097983 */ /* 0x001ea80000100800 */
[----:B------:R0:W-:Y:S04]  /*5960*/  STL.64 [R1+0x2a0], R12 ;  /* 0x0002a00c01007387 */ /* 0x0001e80000100a00 */
[----:B------:R-:W2:Y:S04]  /*5970*/  LDL R56, [R1+0x6c] ;  /* 0x00006c0001387983 */ /* 0x000ea80000100800 */
[----:B------:R-:W2:Y:S01]  /*5980*/  LDL R57, [R1+0x68] ;  /* 0x0000680001397983 */ /* 0x000ea20000100800 */
[----:B0-----:R-:W-:-:S03]  /*5990*/  IMAD.WIDE R12, R14, 0x2, R16 ;  /* 0x000000020e0c7825 */ /* 0x001fc600078e0210 */
[----:B------:R-:W2:Y:S04]  /*59a0*/  LDL R55, [R1+0x64] ;  /* 0x0000640001377983 */ /* 0x000ea80000100800 */
[----:B------:R-:W2:Y:S04]  /*59b0*/  LDL R54, [R1+0x60] ;  /* 0x0000600001367983 */ /* 0x000ea80000100800 */
[----:B------:R0:W-:Y:S04]  /*59c0*/  STL.64 [R1+0x2c0], R12 ;  /* 0x0002c00c01007387 */ /* 0x0001e80000100a00 */
[----:B------:R4:W-:Y:S01]  /*59d0*/  STL.64 [R1+0x2d8], R24 ;  /* 0x0002d81801007387 */ /* 0x0009e20000100a00 */
[----:B0-----:R-:W-:-:S04]  /*59e0*/  IMAD.WIDE R12, R59, 0x2, R16 ;  /* 0x000000023b0c7825 */ /* 0x001fc800078e0210 */
[--C-:B----4-:R-:W-:Y:S01]  /*59f0*/  IMAD.WIDE R24, R6, 0x2, R16.reuse ;  /* 0x0000000206187825 */ /* 0x110fe200078e0210 */
[----:B------:R0:W-:Y:S04]  /*5a00*/  STL.64 [R1+0x2f8], R12 ;  /* 0x0002f80c01007387 */ /* 0x0001e80000100a00 */
[----:B------:R1:W-:Y:S01]  /*5a10*/  STL.64 [R1+0x328], R24 ;  /* 0x0003281801007387 */ /* 0x0003e20000100a00 */
[----:B0-----:R-:W-:-:S04]  /*5a20*/  IMAD.WIDE R12, R7, 0x2, R16 ;  /* 0x00000002070c7825 */ /* 0x001fc800078e0210 */
[--C-:B-1----:R-:W-:Y:S01]  /*5a30*/  IMAD.WIDE R24, R34, 0x2, R16.reuse ;  /* 0x0000000222187825 */ /* 0x102fe200078e0210 */
        /* <DEDUP_REMOVED lines=9> */
[----:B0-----:R-:W4:Y:S04]  /*5ad0*/  LDL.LU R12, [R1+0x34] ;  /* 0x00003400010c7983 */ /* 0x001f280000300800 */
[----:B------:R-:W4:Y:S04]  /*5ae0*/  LDL.LU R13, [R1+0x30] ;  /* 0x00003000010d7983 */ /* 0x000f280000300800 */
[----:B------:R0:W-:Y:S02]  /*5af0*/  STL.64 [R1+0x3d0], R24 ;  /* 0x0003d01801007387 */ /* 0x0001e40000100a00 */
[----:B0-----:R-:W-:-:S05]  /*5b00*/  IMAD.WIDE R24, R10, 0x2, R16 ;  /* 0x000000020a187825 */ /* 0x001fca00078e0210 */
        /* <DEDUP_REMOVED lines=20> */
[----:B------:R0:W-:Y:S01]  /*5c50*/  STL.64 [R1+0x508], R24 ;  /* 0x0005081801007387 */ /* 0x0001e20000100a00 */
[----:B---3--:R-:W-:-:S04]  /*5c60*/  IMAD.WIDE R26, R27, 0x2, R16 ;  /* 0x000000021b1a7825 */ /* 0x008fc800078e0210 */
[----:B0-----:R-:W-:-:S05]  /*5c70*/  IMAD.WIDE R24, R29, 0x2, R16 ;  /* 0x000000021d187825 */ /* 0x001fca00078e0210 */
[----:B------:R0:W-:Y:S02]  /*5c80*/  STL.64 [R1+0x528], R24 ;  /* 0x0005281801007387 */ /* 0x0001e40000100a00 */
[----:B0-----:R-:W-:-:S05]  /*5c90*/  IMAD.WIDE R24, R28, 0x2, R16 ;  /* 0x000000021c187825 */ /* 0x001fca00078e0210 */
[----:B------:R0:W-:Y:S04]  /*5ca0*/  STL.64 [R1+0x540], R24 ;  /* 0x0005401801007387 */ /* 0x0001e80000100a00 */
[----:B0-----:R-:W3:Y:S04]  /*5cb0*/  LDL.LU.64 R24, [R1+0x1698] ;  /* 0x0016980001187983 */ /* 0x001ee80000300a00 */
[----:B------:R0:W-:Y:S04]  /*5cc0*/  STL.64 [R1+0x9e8], R26 ;  /* 0x0009e81a01007387 */ /* 0x0001e80000100a00 */
[----:B0-----:R-:W3:Y:S01]  /*5cd0*/  LDL.LU.64 R26, [R1+0x1690] ;  /* 0x00169000011a7983 */ /* 0x001ee20000300a00 */
[----:B--2---:R-:W-:-:S05]  /*5ce0*/  IMAD.WIDE R8, R9, 0x2, R16 ;  /* 0x0000000209087825 */ /* 0x004fca00078e0210 */
[----:B------:R0:W-:Y:S02]  /*5cf0*/  STL.64 [R1+0xa08], R8 ;  /* 0x000a080801007387 */ /* 0x0001e40000100a00 */
[----:B0-----:R-:W-:-:S05]  /*5d00*/  IMAD.WIDE R8, R56, 0x2, R16 ;  /* 0x0000000238087825 */ /* 0x001fca00078e0210 */
[----:B------:R0:W-:Y:S02]  /*5d10*/  STL.64 [R1+0xa28], R8 ;  /* 0x000a280801007387 */ /* 0x0001e40000100a00 */
[----:B0-----:R-:W-:-:S04]  /*5d20*/  IMAD.WIDE R8, R57, 0x2, R16 ;  /* 0x0000000239087825 */ /* 0x001fc800078e0210 */
[--C-:B------:R-:W-:Y:S01]  /*5d30*/  IMAD.WIDE R56, R55, 0x2, R16.reuse ;  /* 0x0000000237387825 */ /* 0x100fe200078e0210 */
[----:B------:R3:W-:Y:S03]  /*5d40*/  STL.64 [R1+0xa48], R8 ;  /* 0x000a480801007387 */ /* 0x0007e60000100a00 */
[--C-:B------:R-:W-:Y:S01]  /*5d50*/  IMAD.WIDE R54, R54, 0x2, R16.reuse ;  /* 0x0000000236367825 */ /* 0x100fe200078e0210 */
[----:B------:R-:W-:Y:S03]  /*5d60*/  STL.64 [R1+0xa68], R56 ;  /* 0x000a683801007387 */ /* 0x000fe60000100a00 */
[--C-:B---3--:R-:W-:Y:S02]  /*5d70*/  IMAD.WIDE R8, R26, 0x2, R16.reuse ;  /* 0x000000021a087825 */ /* 0x108fe400078e0210 */
[----:B------:R-:W2:Y:S04]  /*5d80*/  LDL.LU R26, [R1+0x1688] ;  /* 0x00168800011a7983 */ /* 0x000ea80000300800 */
[----:B------:R0:W-:Y:S02]  /*5d90*/  STL.64 [R1+0xa88], R54 ;  /* 0x000a883601007387 */ /* 0x0001e40000100a00 */
[----:B0-----:R-:W-:-:S02]  /*5da0*/  IMAD.WIDE R54, R27, 0x2, R16 ;  /* 0x000000021b367825 */ /* 0x001fc400078e0210 */
[----:B------:R-:W2:Y:S02]  /*5db0*/  LDL.LU R27, [R1+0x1684] ;  /* 0x00168400011b7983 */ /* 0x000ea40000300800 */
[--C-:B------:R-:W-:Y:S02]  /*5dc0*/  IMAD.WIDE R56, R25, 0x2, R16.reuse ;  /* 0x0000000219387825 */ /* 0x100fe400078e0210 */
[----:B------:R0:W-:Y:S04]  /*5dd0*/  STL.64 [R1+0xaa8], R8 ;  /* 0x000aa80801007387 */ /* 0x0001e80000100a00 */
[----:B------:R1:W-:Y:S04]  /*5de0*/  STL.64 [R1+0xac8], R54 ;  /* 0x000ac83601007387 */ /* 0x0003e80000100a00 */
[----:B------:R-:W-:Y:S01]  /*5df0*/  STL.64 [R1+0xae8], R56 ;  /* 0x000ae83801007387 */ /* 0x000fe20000100a00 */
[----:B0-----:R-:W-:-:S04]  /*5e00*/  IMAD.WIDE R8, R24, 0x2, R16 ;  /* 0x0000000218087825 */ /* 0x001fc800078e0210 */
[--C-:B-1----:R-:W-:Y:S01]  /*5e10*/  IMAD.WIDE R54, R23, 0x2, R16.reuse ;  /* 0x0000000217367825 */ /* 0x102fe200078e0210 */
[----:B------:R0:W-:Y:S03]  /*5e20*/  STL.64 [R1+0xb08], R8 ;  /* 0x000b080801007387 */ /* 0x0001e60000100a00 */
[--C-:B------:R-:W-:Y:S01]  /*5e30*/  IMAD.WIDE R24, R22, 0x2, R16.reuse ;  /* 0x0000000216187825 */ /* 0x100fe200078e0210 */
[----:B------:R-:W-:Y:S03]  /*5e40*/  STL.64 [R1+0xb28], R54 ;  /* 0x000b283601007387 */ /* 0x000fe60000100a00 */
[--C-:B------:R-:W-:Y:S01]  /*5e50*/  IMAD.WIDE R22, R20, 0x2, R16.reuse ;  /* 0x0000000214167825 */ /* 0x100fe200078e0210 */
[----:B------:R-:W-:Y:S03]  /*5e60*/  STL.64 [R1+0xb48], R24 ;  /* 0x000b481801007387 */ /* 0x000fe60000100a00 */
[----:B0-----:R-:W-:-:S04]  /*5e70*/  IMAD.WIDE R8, R21, 0x2, R16 ;  /* 0x0000000215087825 */ /* 0x001fc800078e0210 */
[--C-:B------:R-:W-:Y:S01]  /*5e80*/  IMAD.WIDE R20, R19, 0x2, R16.reuse ;  /* 0x0000000213147825 */ /* 0x100fe200078e0210 */
[----:B------:R0:W-:Y:S04]  /*5e90*/  STL.64 [R1+0xb68], R8 ;  /* 0x000b680801007387 */ /* 0x0001e80000100a00 */
[----:B------:R-:W-:Y:S04]  /*5ea0*/  STL.64 [R1+0xb88], R22 ;  /* 0x000b881601007387 */ /* 0x000fe80000100a00 */
[----:B------:R-:W-:Y:S01]  /*5eb0*/  STL.64 [R1+0xba8], R20 ;  /* 0x000ba81401007387 */ /* 0x000fe20000100a00 */
[----:B0-----:R-:W-:-:S04]  /*5ec0*/  IMAD.WIDE R8, R18, 0x2, R16 ;  /* 0x0000000212087825 */ /* 0x001fc800078e0210 */
[--C-:B----4-:R-:W-:Y:S01]  /*5ed0*/  IMAD.WIDE R18, R12, 0x2, R16.reuse ;  /* 0x000000020c127825 */ /* 0x110fe200078e0210 */
[----:B------:R2:W-:Y:S03]  /*5ee0*/  STL.64 [R1+0xbc8], R8 ;  /* 0x000bc80801007387 */ /* 0x0005e60000100a00 */
[----:B------:R-:W-:Y:S01]  /*5ef0*/  IMAD.WIDE R16, R13, 0x2, R16 ;  /* 0x000000020d107825 */ /* 0x000fe200078e0210 */
[----:B------:R-:W-:Y:S03]  /*5f00*/  STL.64 [R1+0xbe8], R18 ;  /* 0x000be81201007387 */ /* 0x000fe60000100a00 */
[----:B--2---:R-:W-:-:S04]  /*5f10*/  IMAD.WIDE R8, R0, 0x2, R26 ;  /* 0x0000000200087825 */ /* 0x004fc800078e021a */
[--C-:B------:R-:W-:Y:S01]  /*5f20*/  IMAD.WIDE R56, R58, 0x2, R26.reuse ;  /* 0x000000023a387825 */ /* 0x100fe200078e021a */
[----:B------:R0:W-:Y:S03]  /*5f30*/  STL.64 [R1+0x15a0], R8 ;  /* 0x0015a00801007387 */ /* 0x0001e60000100a00 */
[--C-:B------:R-:W-:Y:S01]  /*5f40*/  IMAD.WIDE R54, R41, 0x2, R26.reuse ;  /* 0x0000000229367825 */ /* 0x100fe200078e021a */
[----:B------:R-:W-:Y:S04]  /*5f50*/  STL.64 [R1+0xc08], R16 ;  /* 0x000c081001007387 */ /* 0x000fe80000100a00 */
[----:B0-----:R-:W2:Y:S04]  /*5f60*/  LDL R8, [R1+0x114] ;  /* 0x0001140001087983 */ /* 0x001ea80000100800 */
[----:B------:R-:W3:Y:S04]  /*5f70*/  LDL R9, [R1+0x110] ;  /* 0x0001100001097983 */ /* 0x000ee80000100800 */
[----:B------:R0:W-:Y:S04]  /*5f80*/  STL.64 [R1+0x15b0], R56 ;  /* 0x0015b03801007387 */ /* 0x0001e80000100a00 */
[----:B0-----:R-:W4:Y:S04]  /*5f90*/  LDL R56, [R1+0x11c] ;  /* 0x00011c0001387983 */ /* 0x001f280000100800 */
[----:B------:R-:W2:Y:S04]  /*5fa0*/  LDL R57, [R1+0x118] ;  /* 0x0001180001397983 */ /* 0x000ea80000100800 */
[----:B------:R0:W-:Y:S04]  /*5fb0*/  STL.64 [R1+0x15b8], R54 ;  /* 0x0015b83601007387 */ /* 0x0001e80000100a00 */
[----:B0-----:R-:W3:Y:S01]  /*5fc0*/  LDL R55, [R1+0x124] ;  /* 0x0001240001377983 */ /* 0x001ee20000100800 */
[----:B------:R-:W-:-:S04]  /*5fd0*/  IMAD.WIDE R16, R40, 0x2, R26 ;  /* 0x0000000228107825 */ /* 0x000fc800078e021a */
[--C-:B------:R-:W-:Y:S01]  /*5fe0*/  IMAD.WIDE R18, R42, 0x2, R26.reuse ;  /* 0x000000022a127825 */ /* 0x100fe200078e021a */
[----:B------:R-:W-:Y:S03]  /*5ff0*/  STL.64 [R1+0x15c0], R16 ;  /* 0x0015c01001007387 */ /* 0x000fe60000100a00 */
[--C-:B------:R-:W-:Y:S01]  /*6000*/  IMAD.WIDE R20, R44, 0x2, R26.reuse ;  /* 0x000000022c147825 */ /* 0x100fe200078e021a */
[----:B------:R0:W-:Y:S03]  /*6010*/  STL.64 [R1+0x15c8], R18 ;  /* 0x0015c81201007387 */ /* 0x0001e60000100a00 */
[--C-:B------:R-:W-:Y:S01]  /*6020*/  IMAD.WIDE R22, R46, 0x2, R26.reuse ;  /* 0x000000022e167825 */ /* 0x100fe200078e021a */
[----:B------:R1:W-:Y:S03]  /*6030*/  STL.64 [R1+0x15d0], R20 ;  /* 0x0015d01401007387 */ /* 0x0003e60000100a00 */
[--C-:B------:R-:W-:Y:S01]  /*6040*/  IMAD.WIDE R24, R48, 0x2, R26.reuse ;  /* 0x0000000230187825 */ /* 0x100fe200078e021a */
[----:B------:R-:W-:Y:S03]  /*6050*/  STL.64 [R1+0x15d8], R22 ;  /* 0x0015d81601007387 */ /* 0x000fe60000100a00 */
[--C-:B0-----:R-:W-:Y:S01]  /*6060*/  IMAD.WIDE R18, R50, 0x2, R26.reuse ;  /* 0x0000000232127825 */ /* 0x101fe200078e021a */
[----:B------:R-:W-:Y:S03]  /*6070*/  STL.64 [R1+0x15e0], R24 ;  /* 0x0015e01801007387 */ /* 0x000fe60000100a00 */
[--C-:B-1----:R-:W-:Y:S01]  /*6080*/  IMAD.WIDE R20, R52, 0x2, R26.reuse ;  /* 0x0000000234147825 */ /* 0x102fe200078e021a */
[----:B------:R4:W-:Y:S04]  /*6090*/  STL.64 [R1+0x128], R18 ;  /* 0x0001281201007387 */ /* 0x0009e80000100a00 */
[----:B------:R2:W-:Y:S01]  /*60a0*/  STL.64 [R1+0x140], R20 ;  /* 0x0001401401007387 */ /* 0x0005e20000100a00 */
[----:B----4-:R-:W-:-:S04]  /*60b0*/  IMAD.WIDE R18, R56, 0x2, R26 ;  /* 0x0000000238127825 */ /* 0x010fc800078e021a */
[----:B--2---:R-:W-:-:S04]  /*60c0*/  IMAD.WIDE R20, R57, 0x2, R26 ;  /* 0x0000000239147825 */ /* 0x004fc800078e021a */
[----:B---3--:R-:W-:-:S05]  /*60d0*/  IMAD.WIDE R16, R55, 0x2, R26 ;  /* 0x0000000237107825 */ /* 0x008fca00078e021a */
[----:B------:R0:W-:Y:S04]  /*60e0*/  STL.64 [R1+0x160], R16 ;  /* 0x0001601001007387 */ /* 0x0001e80000100a00 */
[----:B------:R1:W-:Y:S04]  /*60f0*/  STL.64 [R1+0x178], R18 ;  /* 0x0001781201007387 */ /* 0x0003e80000100a00 */
[----:B------:R-:W-:Y:S01]  /*6100*/  STL.64 [R1+0x198], R20 ;  /* 0x0001981401007387 */ /* 0x000fe20000100a00 */
[----:B0-----:R-:W-:-:S04]  /*6110*/  IMAD.WIDE R16, R8, 0x2, R26 ;  /* 0x0000000208107825 */ /* 0x001fc800078e021a */
[--C-:B-1----:R-:W-:Y:S01]  /*6120*/  IMAD.WIDE R18, R9, 0x2, R26.reuse ;  /* 0x0000000209127825 */ /* 0x102fe200078e021a */
[----:B------:R0:W-:Y:S03]  /*6130*/  STL.64 [R1+0x1b0], R16 ;  /* 0x0001b01001007387 */ /* 0x0001e60000100a00 */
[--C-:B------:R-:W-:Y:S01]  /*6140*/  IMAD.WIDE R8, R4, 0x2, R26.reuse ;  /* 0x0000000204087825 */ /* 0x100fe200078e021a */
[----:B------:R1:W-:Y:S04]  /*6150*/  STL.64 [R1+0x1c8], R18 ;  /* 0x0001c81201007387 */ /* 0x0003e80000100a00 */
[----:B------:R-:W-:Y:S01]  /*6160*/  STL [R1+0x1678], R5 ;  /* 0x0016780501007387 */ /* 0x000fe20000100800 */
[----:B0-----:R-:W-:-:S03]  /*6170*/  IMAD.WIDE R16, R5, 0x2, R26 ;  /* 0x0000000205107825 */ /* 0x001fc600078e021a */
[----:B------:R0:W-:Y:S04]  /*6180*/  STL.64 [R1+0x1e8], R8 ;  /* 0x0001e80801007387 */ /* 0x0001e80000100a00 */
[----:B------:R2:W-:Y:S01]  /*6190*/  STL.64 [R1+0x208], R16 ;  /* 0x0002081001007387 */ /* 0x0005e20000100a00 */
[----:B-1----:R-:W-:-:S04]  /*61a0*/  IMAD.WIDE R18, R49, 0x2, R26 ;  /* 0x0000000231127825 */ /* 0x002fc800078e021a */
[----:B0-----:R-:W-:-:S04]  /*61b0*/  IMAD.WIDE R8, R53, 0x2, R26 ;  /* 0x0000000235087825 */ /* 0x001fc800078e021a */
[--C-:B--2---:R-:W-:Y:S01]  /*61c0*/  IMAD.WIDE R16, R51, 0x2, R26.reuse ;  /* 0x0000000233107825 */ /* 0x104fe200078e021a */
        /* <DEDUP_REMOVED lines=8> */
[----:B------:R2:W-:Y:S01]  /*6250*/  STL.64 [R1+0x2b0], R18 ;  /* 0x0002b01201007387 */ /* 0x0005e20000100a00 */
[----:B0-----:R-:W-:-:S04]  /*6260*/  IMAD.WIDE R8, R14, 0x2, R26 ;  /* 0x000000020e087825 */ /* 0x001fc800078e021a */
[--C-:B-1----:R-:W-:Y:S01]  /*6270*/  IMAD.WIDE R16, R15, 0x2, R26.reuse ;  /* 0x000000020f107825 */ /* 0x102fe200078e021a */
[----:B------:R0:W-:Y:S03]  /*6280*/  STL.64 [R1+0x2c8], R8 ;  /* 0x0002c80801007387 */ /* 0x0001e60000100a00 */
[--C-:B--2---:R-:W-:Y:S01]  /*6290*/  IMAD.WIDE R18, R59, 0x2, R26.reuse ;  /* 0x000000023b127825 */ /* 0x104fe200078e021a */
[----:B------:R1:W-:Y:S04]  /*62a0*/  STL.64 [R1+0x2e0], R16 ;  /* 0x0002e01001007387 */ /* 0x0003e80000100a00 */
[----:B------:R-:W-:Y:S01]  /*62b0*/  STL.64 [R1+0x300], R18 ;  /* 0x0003001201007387 */ /* 0x000fe20000100a00 */
[----:B0-----:R-:W-:-:S04]  /*62c0*/  IMAD.WIDE R8, R6, 0x2, R26 ;  /* 0x0000000206087825 */ /* 0x001fc800078e021a */
[--C-:B-1----:R-:W-:Y:S01]  /*62d0*/  IMAD.WIDE R16, R7, 0x2, R26.reuse ;  /* 0x0000000207107825 */ /* 0x102fe200078e021a */
[----:B------:R0:W-:Y:S03]  /*62e0*/  STL.64 [R1+0x330], R8 ;  /* 0x0003300801007387 */ /* 0x0001e60000100a00 */
[--C-:B------:R-:W-:Y:S01]  /*62f0*/  IMAD.WIDE R6, R34, 0x2, R26.reuse ;  /* 0x0000000222067825 */ /* 0x100fe200078e021a */
[----:B------:R-:W-:Y:S03]  /*6300*/  STL.64 [R1+0x350], R16 ;  /* 0x0003501001007387 */ /* 0x000fe60000100a00 */
[--C-:B0-----:R-:W-:Y:S02]  /*6310*/  IMAD.WIDE R8, R38, 0x2, R26.reuse ;  /* 0x0000000226087825 */ /* 0x101fe400078e021a */
[----:B------:R-:W2:Y:S04]  /*6320*/  LDL.LU R38, [R1+0x1680] ;  /* 0x0016800001267983 */ /* 0x000ea80000300800 */
[----:B------:R0:W-:Y:S02]  /*6330*/  STL.64 [R1+0x368], R6 ;  /* 0x0003680601007387 */ /* 0x0001e40000100a00 */
[----:B0-----:R-:W-:-:S02]  /*6340*/  IMAD.WIDE R6, R39, 0x2, R26 ;  /* 0x0000000227067825 */ /* 0x001fc400078e021a */
[----:B------:R-:W2:Y:S04]  /*6350*/  LDL.LU R39, [R1+0x167c] ;  /* 0x00167c0001277983 */ /* 0x000ea80000300800 */
[----:B------:R0:W-:Y:S04]  /*6360*/  STL.64 [R1+0x388], R8 ;  /* 0x0003880801007387 */ /* 0x0001e80000100a00 */
[----:B------:R-:W3:Y:S04]  /*6370*/  LDL.LU R24, [R1+0x74] ;  /* 0x0000740001187983 */ /* 0x000ee80000300800 */
[----:B------:R-:W4:Y:S04]  /*6380*/  LDL.LU R25, [R1+0x70] ;  /* 0x0000700001197983 */ /* 0x000f280000300800 */
[----:B------:R1:W-:Y:S04]  /*6390*/  STL.64 [R1+0x3a0], R6 ;  /* 0x0003a00601007387 */ /* 0x0003e80000100a00 */
[----:B------:R-:W2:Y:S04]  /*63a0*/  LDL.LU R22, [R1+0x6c] ;  /* 0x00006c0001167983 */ /* 0x000ea80000300800 */
        /* <DEDUP_REMOVED lines=11> */
[----:B0-----:R-:W2:Y:S04]  /*6460*/  LDL.LU R8, [R1+0x3c] ;  /* 0x00003c0001087983 */ /* 0x001ea80000300800 */
[----:B------:R-:W2:Y:S01]  /*6470*/  LDL.LU R9, [R1+0x38] ;  /* 0x0000380001097983 */ /* 0x000ea20000300800 */
[----:B-1----:R-:W-:-:S04]  /*6480*/  IMAD.WIDE R6, R61, 0x2, R26 ;  /* 0x000000023d067825 */ /* 0x002fc800078e021a */
[--C-:B------:R-:W-:Y:S01]  /*6490*/  IMAD.WIDE R60, R60, 0x2, R26.reuse ;  /* 0x000000023c3c7825 */ /* 0x100fe200078e021a */
[----:B------:R0:W-:Y:S04]  /*64a0*/  STL.64 [R1+0x3b8], R6 ;  /* 0x0003b80601007387 */ /* 0x0001e80000100a00 */
[----:B------:R1:W-:Y:S01]  /*64b0*/  STL.64 [R1+0x3d8], R60 ;  /* 0x0003d83c01007387 */ /* 0x0003e20000100a00 */
[----:B0-----:R-:W-:-:S04]  /*64c0*/  IMAD.WIDE R6, R10, 0x2, R26 ;  /* 0x000000020a067825 */ /* 0x001fc800078e021a */
[--C-:B-1----:R-:W-:Y:S01]  /*64d0*/  IMAD.WIDE R60, R11, 0x2, R26.reuse ;  /* 0x000000020b3c7825 */ /* 0x102fe200078e021a */
[----:B------:R0:W-:Y:S04]  /*64e0*/  STL.64 [R1+0x3f0], R6 ;  /* 0x0003f00601007387 */ /* 0x0001e80000100a00 */
[----:B------:R-:W-:Y:S01]  /*64f0*/  STL.64 [R1+0x408], R60 ;  /* 0x0004083c01007387 */ /* 0x000fe20000100a00 */
[----:B0-----:R-:W-:-:S04]  /*6500*/  IMAD.WIDE R6, R35, 0x2, R26 ;  /* 0x0000000223067825 */ /* 0x001fc800078e021a */
[--C-:B------:R-:W-:Y:S01]  /*6510*/  IMAD.WIDE R34, R36, 0x2, R26.reuse ;  /* 0x0000000224227825 */ /* 0x100fe200078e021a */
[----:B------:R0:W-:Y:S03]  /*6520*/  STL.64 [R1+0x428], R6 ;  /* 0x0004280601007387 */ /* 0x0001e60000100a00 */
[--C-:B------:R-:W-:Y:S01]  /*6530*/  IMAD.WIDE R36, R37, 0x2, R26.reuse ;  /* 0x0000000225247825 */ /* 0x100fe200078e021a */
[----:B------:R1:W-:Y:S04]  /*6540*/  STL.64 [R1+0x448], R34 ;  /* 0x0004482201007387 */ /* 0x0003e80000100a00 */
[----:B------:R-:W-:Y:S01]  /*6550*/  STL.64 [R1+0x460], R36 ;  /* 0x0004602401007387 */ /* 0x000fe20000100a00 */
[----:B0-----:R-:W-:-:S04]  /*6560*/  IMAD.WIDE R6, R33, 0x2, R26 ;  /* 0x0000000221067825 */ /* 0x001fc800078e021a */
[--C-:B-1----:R-:W-:Y:S01]  /*6570*/  IMAD.WIDE R34, R32, 0x2, R26.reuse ;  /* 0x0000000220227825 */ /* 0x102fe200078e021a */
[----:B------:R0:W-:Y:S03]  /*6580*/  STL.64 [R1+0x480], R6 ;  /* 0x0004800601007387 */ /* 0x0001e60000100a00 */
[--C-:B------:R-:W-:Y:S01]  /*6590*/  IMAD.WIDE R32, R2, 0x2, R26.reuse ;  /* 0x0000000202207825 */ /* 0x100fe200078e021a */
[----:B------:R1:W-:Y:S04]  /*65a0*/  STL.64 [R1+0x498], R34 ;  /* 0x0004982201007387 */ /* 0x0003e80000100a00 */
[----:B------:R1:W-:Y:S01]  /*65b0*/  STL.64 [R1+0x4b0], R32 ;  /* 0x0004b02001007387 */ /* 0x0003e20000100a00 */
[----:B0-----:R-:W-:-:S04]  /*65c0*/  IMAD.WIDE R6, R3, 0x2, R26 ;  /* 0x0000000203067825 */ /* 0x001fc800078e021a */
[--C-:B-1----:R-:W-:Y:S01]  /*65d0*/  IMAD.WIDE R34, R31, 0x2, R26.reuse ;  /* 0x000000021f227825 */ /* 0x102fe200078e021a */
[----:B------:R0:W-:Y:S03]  /*65e0*/  STL.64 [R1+0x4d0], R6 ;  /* 0x0004d00601007387 */ /* 0x0001e60000100a00 */
[--C-:B------:R-:W-:Y:S01]  /*65f0*/  IMAD.WIDE R32, R30, 0x2, R26.reuse ;  /* 0x000000021e207825 */ /* 0x100fe200078e021a */
[----:B------:R-:W-:Y:S03]  /*6600*/  STL.64 [R1+0x4f0], R34 ;  /* 0x0004f02201007387 */ /* 0x000fe60000100a00 */
[--C-:B------:R-:W-:Y:S01]  /*6610*/  IMAD.WIDE R30, R28, 0x2, R26.reuse ;  /* 0x000000021c1e7825 */ /* 0x100fe200078e021a */
[----:B------:R-:W-:Y:S03]  /*6620*/  STL.64 [R1+0x510], R32 ;  /* 0x0005102001007387 */ /* 0x000fe60000100a00 */
[----:B0-----:R-:W-:-:S05]  /*6630*/  IMAD.WIDE R6, R29, 0x2, R26 ;  /* 0x000000021d067825 */ /* 0x001fca00078e021a */
[----:B------:R4:W-:Y:S04]  /*6640*/  STL.64 [R1+0x530], R6 ;  /* 0x0005300601007387 */ /* 0x0009e80000100a00 */
[----:B------:R2:W-:Y:S01]  /*6650*/  STL.64 [R1+0x548], R30 ;  /* 0x0005481e01007387 */ /* 0x0005e20000100a00 */
[----:B---3--:R-:W-:-:S04]  /*6660*/  IMAD.WIDE R28, R24, 0x2, R26 ;  /* 0x00000002181c7825 */ /* 0x008fc800078e021a */
[--C-:B----4-:R-:W-:Y:S01]  /*6670*/  IMAD.WIDE R6, R25, 0x2, R26.reuse ;  /* 0x0000000219067825 */ /* 0x110fe200078e021a */
[----:B------:R0:W-:Y:S04]  /*6680*/  STL.64 [R1+0x9f0], R28 ;  /* 0x0009f01c01007387 */ /* 0x0001e80000100a00 */
[----:B------:R1:W-:Y:S01]  /*6690*/  STL.64 [R1+0xa10], R6 ;  /* 0x000a100601007387 */ /* 0x0003e20000100a00 */
[----:B--2---:R-:W-:-:S04]  /*66a0*/  IMAD.WIDE R30, R22, 0x2, R26 ;  /* 0x00000002161e7825 */ /* 0x004fc800078e021a */
[--C-:B0-----:R-:W-:Y:S01]  /*66b0*/  IMAD.WIDE R28, R23, 0x2, R26.reuse ;  /* 0x00000002171c7825 */ /* 0x101fe200078e021a */
[----:B------:R0:W-:Y:S03]  /*66c0*/  STL.64 [R1+0xa30], R30 ;  /* 0x000a301e01007387 */ /* 0x0001e60000100a00 */
[--C-:B-1----:R-:W-:Y:S01]  /*66d0*/  IMAD.WIDE R6, R20, 0x2, R26.reuse ;  /* 0x0000000214067825 */ /* 0x102fe200078e021a */
        /* <DEDUP_REMOVED lines=22> */
[----:B------:R-:W-:Y:S03]  /*6840*/  STL.64 [R1+0xbb0], R30 ;  /* 0x000bb01e01007387 */ /* 0x000fe60000100a00 */
[--C-:B--2---:R-:W-:Y:S01]  /*6850*/  IMAD.WIDE R6, R12, 0x2, R26.reuse ;  /* 0x000000020c067825 */ /* 0x104fe200078e021a */
[----:B------:R-:W-:Y:S03]  /*6860*/  STL.64 [R1+0xbd0], R28 ;  /* 0x000bd01c01007387 */ /* 0x000fe60000100a00 */
[----:B------:R-:W-:Y:S01]  /*6870*/  IMAD.WIDE R26, R13, 0x2, R26 ;  /* 0x000000020d1a7825 */ /* 0x000fe200078e021a */
[----:B------:R-:W2:Y:S04]  /*6880*/  LDL R5, [R1+0x110] ;  /* 0x0001100001057983 */ /* 0x000ea80000100800 */
[----:B------:R0:W-:Y:S01]  /*6890*/  STL.64 [R1+0xbf0], R6 ;  /* 0x000bf00601007387 */ /* 0x0001e20000100a00 */
[----:B------:R-:W-:-:S03]  /*68a0*/  IMAD.WIDE R60, R58, 0x2, R38 ;  /* 0x000000023a3c7825 */ /* 0x000fc600078e0226 */
[----:B------:R-:W-:Y:S01]  /*68b0*/  STL.64 [R1+0xc10], R26 ;  /* 0x000c101a01007387 */ /* 0x000fe20000100a00 */
[----:B0-----:R-:W-:-:S05]  /*68c0*/  IMAD.WIDE R6, R0, 0x2, R38 ;  /* 0x0000000200067825 */ /* 0x001fca00078e0226 */
[----:B------:R0:W-:Y:S04]  /*68d0*/  STL.64 [R1+0x15e8], R6 ;  /* 0x0015e80601007387 */ /* 0x0001e80000100a00 */
[----:B0-----:R-:W3:Y:S04]  /*68e0*/  LDL R6, [R1+0x118] ;  /* 0x0001180001067983 */ /* 0x001ee80000100800 */
[----:B------:R-:W4:Y:S04]  /*68f0*/  LDL R7, [R1+0x114] ;  /* 0x0001140001077983 */ /* 0x000f280000100800 */
[----:B------:R0:W-:Y:S04]  /*6900*/  STL.64 [R1+0x15f0], R60 ;  /* 0x0015f03c01007387 */ /* 0x0001e80000100a00 */
[----:B0-----:R-:W2:Y:S04]  /*6910*/  LDL R60, [R1+0x124] ;  /* 0x00012400013c7983 */ /* 0x001ea80000100800 */
[----:B------:R-:W3:Y:S01]  /*6920*/  LDL R61, [R1+0x11c] ;  /* 0x00011c00013d7983 */ /* 0x000ee20000100800 */
[----:B------:R-:W-:-:S04]  /*6930*/  IMAD.WIDE R26, R41, 0x2, R38 ;  /* 0x00000002291a7825 */ /* 0x000fc800078e0226 */
[--C-:B------:R-:W-:Y:S01]  /*6940*/  IMAD.WIDE R28, R40, 0x2, R38.reuse ;  /* 0x00000002281c7825 */ /* 0x100fe200078e0226 */
[----:B------:R-:W-:Y:S03]  /*6950*/  STL.64 [R1+0x15f8], R26 ;  /* 0x0015f81a01007387 */ /* 0x000fe60000100a00 */
[--C-:B------:R-:W-:Y:S01]  /*6960*/  IMAD.WIDE R30, R42, 0x2, R38.reuse ;  /* 0x000000022a1e7825 */ /* 0x100fe200078e0226 */
[----:B------:R-:W-:Y:S03]  /*6970*/  STL.64 [R1+0x1600], R28 ;  /* 0x0016001c01007387 */ /* 0x000fe60000100a00 */
[--C-:B------:R-:W-:Y:S01]  /*6980*/  IMAD.WIDE R32, R44, 0x2, R38.reuse ;  /* 0x000000022c207825 */ /* 0x100fe200078e0226 */
[----:B------:R0:W-:Y:S03]  /*6990*/  STL.64 [R1+0x1608], R30 ;  /* 0x0016081e01007387 */ /* 0x0001e60000100a00 */
[--C-:B------:R-:W-:Y:S01]  /*69a0*/  IMAD.WIDE R34, R46, 0x2, R38.reuse ;  /* 0x000000022e227825 */ /* 0x100fe200078e0226 */
[----:B------:R-:W-:Y:S03]  /*69b0*/  STL.64 [R1+0x1610], R32 ;  /* 0x0016102001007387 */ /* 0x000fe60000100a00 */
[--C-:B------:R-:W-:Y:S01]  /*69c0*/  IMAD.WIDE R36, R48, 0x2, R38.reuse ;  /* 0x0000000230247825 */ /* 0x100fe200078e0226 */
[----:B------:R-:W-:Y:S03]  /*69d0*/  STL.64 [R1+0x1618], R34 ;  /* 0x0016182201007387 */ /* 0x000fe60000100a00 */
[--C-:B0-----:R-:W-:Y:S01]  /*69e0*/  IMAD.WIDE R30, R50, 0x2, R38.reuse ;  /* 0x00000002321e7825 */ /* 0x101fe200078e0226 */
[----:B------:R0:W-:Y:S03]  /*69f0*/  STL.64 [R1+0x1620], R36 ;  /* 0x0016202401007387 */ /* 0x0001e60000100a00 */
[--C-:B------:R-:W-:Y:S01]  /*6a00*/  IMAD.WIDE R28, R52, 0x2, R38.reuse ;  /* 0x00000002341c7825 */ /* 0x100fe200078e0226 */
[----:B------:R-:W-:Y:S04]  /*6a10*/  STL.64 [R1+0x130], R30 ;  /* 0x0001301e01007387 */ /* 0x000fe80000100a00 */
[----:B0-----:R-:W4:Y:S04]  /*6a20*/  LDL.LU R36, [R1+0xd8] ;  /* 0x0000d80001247983 */ /* 0x001f280000300800 */
[----:B------:R3:W-:Y:S04]  /*6a30*/  STL.64 [R1+0x148], R28 ;  /* 0x0001481c01007387 */ /* 0x0007e80000100a00 */
[----:B------:R-:W4:Y:S01]  /*6a40*/  LDL.LU R37, [R1+0xd4] ;  /* 0x0000d40001257983 */ /* 0x000f220000300800 */
[----:B--2---:R-:W-:-:S05]  /*6a50*/  IMAD.WIDE R26, R60, 0x2, R38 ;  /* 0x000000023c1a7825 */ /* 0x004fca00078e0226 */
[----:B------:R0:W-:Y:S01]  /*6a60*/  STL.64 [R1+0x168], R26 ;  /* 0x0001681a01007387 */ /* 0x0001e20000100a00 */
[----:B---3--:R-:W-:-:S03]  /*6a70*/  IMAD.WIDE R28, R61, 0x2, R38 ;  /* 0x000000023d1c7825 */ /* 0x008fc600078e0226 */
[----:B------:R-:W2:Y:S04]  /*6a80*/  LDL.LU R34, [R1+0xcc] ;  /* 0x0000cc0001227983 */ /* 0x000ea80000300800 */
[----:B------:R-:W3:Y:S04]  /*6a90*/  LDL.LU R35, [R1+0xc8] ;  /* 0x0000c80001237983 */ /* 0x000ee80000300800 */
[----:B------:R-:W2:Y:S01]  /*6aa0*/  LDL.LU R32, [R1+0xc4] ;  /* 0x0000c40001207983 */ /* 0x000ea20000300800 */
[----:B0-----:R-:W-:-:S03]  /*6ab0*/  IMAD.WIDE R26, R6, 0x2, R38 ;  /* 0x00000002061a7825 */ /* 0x001fc600078e0226 */
[----:B------:R-:W2:Y:S01]  /*6ac0*/  LDL.LU R33, [R1+0xc0] ;  /* 0x0000c00001217983 */ /* 0x000ea20000300800 */
[----:B----4-:R-:W-:-:S03]  /*6ad0*/  IMAD.WIDE R60, R7, 0x2, R38 ;  /* 0x00000002073c7825 */ /* 0x010fc600078e0226 */
[----:B------:R-:W4:Y:S04]  /*6ae0*/  LDL.LU R30, [R1+0xbc] ;  /* 0x0000bc00011e7983 */ /* 0x000f280000300800 */
[----:B------:R-:W2:Y:S04]  /*6af0*/  LDL.LU R31, [R1+0xac] ;  /* 0x0000ac00011f7983 */ /* 0x000ea80000300800 */
[----:B------:R0:W-:Y:S01]  /*6b00*/  STL.64 [R1+0x180], R28 ;  /* 0x0001801c01007387 */ /* 0x0001e20000100a00 */
[----:B------:R-:W-:-:S04]  /*6b10*/  IMAD.WIDE R6, R5, 0x2, R38 ;  /* 0x0000000205067825 */ /* 0x000fc800078e0226 */
[--C-:B------:R-:W-:Y:S01]  /*6b20*/  IMAD.WIDE R4, R4, 0x2, R38.reuse ;  /* 0x0000000204047825 */ /* 0x100fe200078e0226 */
[----:B0-----:R-:W2:Y:S04]  /*6b30*/  LDL.LU R28, [R1+0xa4] ;  /* 0x0000a400011c7983 */ /* 0x001ea80000300800 */
[----:B------:R0:W-:Y:S04]  /*6b40*/  STL.64 [R1+0x1a0], R26 ;  /* 0x0001a01a01007387 */ /* 0x0001e80000100a00 */
[----:B------:R-:W2:Y:S04]  /*6b50*/  LDL.LU R29, [R1+0xa0] ;  /* 0x0000a000011d7983 */ /* 0x000ea80000300800 */
[----:B0-----:R-:W2:Y:S04]  /*6b60*/  LDL.LU R26, [R1+0x9c] ;  /* 0x00009c00011a7983 */ /* 0x001ea80000300800 */
[----:B------:R-:W2:Y:S04]  /*6b70*/  LDL.LU R27, [R1+0x94] ;  /* 0x00009400011b7983 */ /* 0x000ea80000300800 */
[----:B------:R0:W-:Y:S04]  /*6b80*/  STL.64 [R1+0x1b8], R60 ;  /* 0x0001b83c01007387 */ /* 0x0001e80000100a00 */
[----:B0-----:R-:W2:Y:S04]  /*6b90*/  LDL.LU R60, [R1+0x88] ;  /* 0x00008800013c7983 */ /* 0x001ea80000300800 */
[----:B------:R-:W2:Y:S04]  /*6ba0*/  LDL.LU R61, [R1+0x84] ;  /* 0x00008400013d7983 */ /* 0x000ea80000300800 */
[----:B------:R0:W-:Y:S04]  /*6bb0*/  STL.64 [R1+0x1d8], R6 ;  /* 0x0001d80601007387 */ /* 0x0001e80000100a00 */
[----:B0-----:R-:W2:Y:S04]  /*6bc0*/  LDL.LU R6, [R1+0x80] ;  /* 0x0000800001067983 */ /* 0x001ea80000300800 */
[----:B------:R-:W2:Y:S04]  /*6bd0*/  LDL.LU R7, [R1+0x78] ;  /* 0x0000780001077983 */ /* 0x000ea80000300800 */
[----:B------:R0:W-:Y:S04]  /*6be0*/  STL.64 [R1+0x1f0], R4 ;  /* 0x0001f00401007387 */ /* 0x0001e80000100a00 */
[----:B0-----:R-:W2:Y:S02]  /*6bf0*/  LDL.LU R5, [R1+0x1678] ;  /* 0x0016780001057983 */ /* 0x001ea40000300800 */
[----:B--2---:R-:W-:-:S05]  /*6c00*/  IMAD.WIDE R4, R5, 0x2, R38 ;  /* 0x0000000205047825 */ /* 0x004fca00078e0226 */
        /* <DEDUP_REMOVED lines=13> */
[--C-:B0-----:R-:W-:Y:S02]  /*6ce0*/  IMAD.WIDE R4, R14, 0x2, R38.reuse ;  /* 0x000000020e047825 */ /* 0x101fe400078e0226 */
[----:B------:R-:W2:Y:S04]  /*6cf0*/  LDL.LU R14, [R1+0x1674] ;  /* 0x00167400010e7983 */ /* 0x000ea80000300800 */
[----:B------:R0:W-:Y:S02]  /*6d00*/  STL.64 [R1+0x2d0], R4 ;  /* 0x0002d00401007387 */ /* 0x0001e40000100a00 */
[----:B0-----:R-:W-:-:S02]  /*6d10*/  IMAD.WIDE R4, R15, 0x2, R38 ;  /* 0x000000020f047825 */ /* 0x001fc400078e0226 */
[----:B------:R-:W2:Y:S04]  /*6d20*/  LDL.LU R15, [R1+0x1670] ;  /* 0x00167000010f7983 */ /* 0x000ea80000300800 */
[----:B------:R0:W-:Y:S02]  /*6d30*/  STL.64 [R1+0x2e8], R4 ;  /* 0x0002e80401007387 */ /* 0x0001e40000100a00 */
[----:B0-----:R-:W-:-:S05]  /*6d40*/  IMAD.WIDE R4, R59, 0x2, R38 ;  /* 0x000000023b047825 */ /* 0x001fca00078e0226 */
[----:B------:R0:W-:Y:S02]  /*6d50*/  STL.64 [R1+0x320], R4 ;  /* 0x0003200401007387 */ /* 0x0001e40000100a00 */
[----:B0-----:R-:W-:-:S05]  /*6d60*/  IMAD.WIDE R4, R36, 0x2, R38 ;  /* 0x0000000224047825 */ /* 0x001fca00078e0226 */
[----:B------:R0:W-:Y:S04]  /*6d70*/  STL.64 [R1+0x338], R4 ;  /* 0x0003380401007387 */ /* 0x0001e80000100a00 */
[----:B------:R-:W-:Y:S04]  /*6d80*/  STL [R1+0x1628], R37 ;  /* 0x0016282501007387 */ /* 0x000fe80000100800 */
[----:B------:R1:W-:Y:S01]  /*6d90*/  STL [R1+0x162c], R36 ;  /* 0x00162c2401007387 */ /* 0x0003e20000100800 */
[----:B0-----:R-:W-:-:S05]  /*6da0*/  IMAD.WIDE R4, R37, 0x2, R38 ;  /* 0x0000000225047825 */ /* 0x001fca00078e0226 */
[----:B------:R0:W-:Y:S01]  /*6db0*/  STL.64 [R1+0x358], R4 ;  /* 0x0003580401007387 */ /* 0x0001e20000100a00 */
[----:B-1----:R-:W-:-:S03]  /*6dc0*/  IMAD.WIDE R36, R34, 0x2, R38 ;  /* 0x0000000222247825 */ /* 0x002fc600078e0226 */
[----:B---3--:R1:W-:Y:S04]  /*6dd0*/  STL.64 [R1+0x1630], R34 ;  /* 0x0016302201007387 */ /* 0x0083e80000100a00 */
[----:B------:R-:W-:Y:S01]  /*6de0*/  STL.64 [R1+0x378], R36 ;  /* 0x0003782401007387 */ /* 0x000fe20000100a00 */
[----:B0-----:R-:W-:-:S04]  /*6df0*/  IMAD.WIDE R4, R35, 0x2, R38 ;  /* 0x0000000223047825 */ /* 0x001fc800078e0226 */
[--C-:B-1----:R-:W-:Y:S01]  /*6e00*/  IMAD.WIDE R34, R32, 0x2, R38.reuse ;  /* 0x0000000220227825 */ /* 0x102fe200078e0226 */
[----:B------:R0:W-:Y:S04]  /*6e10*/  STL.64 [R1+0x390], R4 ;  /* 0x0003900401007387 */ /* 0x0001e80000100a00 */
[----:B------:R-:W-:Y:S04]  /*6e20*/  STL.64 [R1+0x1638], R32 ;  /* 0x0016382001007387 */ /* 0x000fe80000100a00 */
[----:B------:R4:W-:Y:S01]  /*6e30*/  STL.64 [R1+0x3a8], R34 ;  /* 0x0003a82201007387 */ /* 0x0009e20000100a00 */
[----:B0-----:R-:W-:-:S05]  /*6e40*/  IMAD.WIDE R4, R33, 0x2, R38 ;  /* 0x0000000221047825 */ /* 0x001fca00078e0226 */
[----:B------:R0:W-:Y:S01]  /*6e50*/  STL.64 [R1+0x3c0], R4 ;  /* 0x0003c00401007387 */ /* 0x0001e20000100a00 */
[----:B----4-:R-:W-:-:S04]  /*6e60*/  IMAD.WIDE R34, R30, 0x2, R38 ;  /* 0x000000021e227825 */ /* 0x010fc800078e0226 */
[--C-:B------:R-:W-:Y:S01]  /*6e70*/  IMAD.WIDE R32, R11, 0x2, R38.reuse ;  /* 0x000000020b207825 */ /* 0x100fe200078e0226 */
[----:B------:R-:W-:Y:S03]  /*6e80*/  STL.64 [R1+0x3e0], R34 ;  /* 0x0003e02201007387 */ /* 0x000fe60000100a00 */
[--C-:B0-----:R-:W-:Y:S01]  /*6e90*/  IMAD.WIDE R4, R10, 0x2, R38.reuse ;  /* 0x000000020a047825 */ /* 0x101fe200078e0226 */
[----:B------:R-:W-:Y:S04]  /*6ea0*/  STL.64 [R1+0x1640], R10 ;  /* 0x0016400a01007387 */ /* 0x000fe80000100a00 */
[----:B------:R0:W-:Y:S04]  /*6eb0*/  STL.64 [R1+0x3f8], R4 ;  /* 0x0003f80401007387 */ /* 0x0001e80000100a00 */
[----:B------:R-:W-:Y:S04]  /*6ec0*/  STL.64 [R1+0x410], R32 ;  /* 0x0004102001007387 */ /* 0x000fe80000100a00 */
[----:B------:R-:W-:Y:S01]  /*6ed0*/  STL.64 [R1+0x1648], R30 ;  /* 0x0016481e01007387 */ /* 0x000fe20000100a00 */
[----:B0-----:R-:W-:-:S04]  /*6ee0*/  IMAD.WIDE R4, R31, 0x2, R38 ;  /* 0x000000021f047825 */ /* 0x001fc800078e0226 */
[--C-:B------:R-:W-:Y:S01]  /*6ef0*/  IMAD.WIDE R10, R28, 0x2, R38.reuse ;  /* 0x000000021c0a7825 */ /* 0x100fe200078e0226 */
[----:B------:R0:W-:Y:S04]  /*6f00*/  STL.64 [R1+0x430], R4 ;  /* 0x0004300401007387 */ /* 0x0001e80000100a00 */
[----:B------:R-:W-:Y:S04]  /*6f10*/  STL.64 [R1+0x1650], R28 ;  /* 0x0016501c01007387 */ /* 0x000fe80000100a00 */
[----:B------:R1:W-:Y:S01]  /*6f20*/  STL.64 [R1+0x450], R10 ;  /* 0x0004500a01007387 */ /* 0x0003e20000100a00 */
[----:B0-----:R-:W-:-:S05]  /*6f30*/  IMAD.WIDE R4, R29, 0x2, R38 ;  /* 0x000000021d047825 */ /* 0x001fca00078e0226 */
[----:B------:R0:W-:Y:S01]  /*6f40*/  STL.64 [R1+0x468], R4 ;  /* 0x0004680401007387 */ /* 0x0001e20000100a00 */
[----:B-1----:R-:W-:-:S03]  /*6f50*/  IMAD.WIDE R10, R26, 0x2, R38 ;  /* 0x000000021a0a7825 */ /* 0x002fc600078e0226 */
[----:B------:R-:W-:Y:S04]  /*6f60*/  STL.64 [R1+0x1658], R26 ;  /* 0x0016581a01007387 */ /* 0x000fe80000100a00 */
[----:B------:R1:W-:Y:S01]  /*6f70*/  STL.64 [R1+0x488], R10 ;  /* 0x0004880a01007387 */ /* 0x0003e20000100a00 */
[----:B0-----:R-:W-:-:S05]  /*6f80*/  IMAD.WIDE R4, R27, 0x2, R38 ;  /* 0x000000021b047825 */ /* 0x001fca00078e0226 */
[----:B------:R0:W-:Y:S01]  /*6f90*/  STL.64 [R1+0x4a0], R4 ;  /* 0x0004a00401007387 */ /* 0x0001e20000100a00 */
[----:B-1----:R-:W-:-:S03]  /*6fa0*/  IMAD.WIDE R10, R2, 0x2, R38 ;  /* 0x00000002020a7825 */ /* 0x002fc600078e0226 */
[----:B------:R1:W-:Y:S04]  /*6fb0*/  STL.64 [R1+0x1660], R2 ;  /* 0x0016600201007387 */ /* 0x0003e80000100a00 */
[----:B------:R3:W-:Y:S01]  /*6fc0*/  STL.64 [R1+0x4b8], R10 ;  /* 0x0004b80a01007387 */ /* 0x0007e20000100a00 */
[----:B0-----:R-:W-:-:S04]  /*6fd0*/  IMAD.WIDE R4, R3, 0x2, R38 ;  /* 0x0000000203047825 */ /* 0x001fc800078e0226 */
[--C-:B-1----:R-:W-:Y:S01]  /*6fe0*/  IMAD.WIDE R2, R60, 0x2, R38.reuse ;  /* 0x000000023c027825 */ /* 0x102fe200078e0226 */
[----:B------:R0:W-:Y:S04]  /*6ff0*/  STL.64 [R1+0x4d8], R4 ;  /* 0x0004d80401007387 */ /* 0x0001e80000100a00 */
[----:B------:R-:W-:Y:S01]  /*7000*/  STL.64 [R1+0x1668], R60 ;  /* 0x0016683c01007387 */ /* 0x000fe20000100a00 */
[----:B---3--:R-:W-:-:S03]  /*7010*/  IMAD.WIDE R10, R7, 0x2, R38 ;  /* 0x00000002070a7825 */ /* 0x008fc600078e0226 */
[----:B------:R1:W-:Y:S01]  /*7020*/  STL.64 [R1+0x500], R2 ;  /* 0x0005000201007387 */ /* 0x0003e20000100a00 */
[----:B0-----:R-:W-:-:S04]  /*7030*/  IMAD.WIDE R4, R61, 0x2, R38 ;  /* 0x000000023d047825 */ /* 0x001fc800078e0226 */
[--C-:B-1----:R-:W-:Y:S01]  /*7040*/  IMAD.WIDE R2, R6, 0x2, R38.reuse ;  /* 0x0000000206027825 */ /* 0x102fe200078e0226 */
[----:B------:R0:W-:Y:S04]  /*7050*/  STL.64 [R1+0x518], R4 ;  /* 0x0005180401007387 */ /* 0x0001e80000100a00 */
[----:B------:R1:W-:Y:S04]  /*7060*/  STL.64 [R1+0x538], R2 ;  /* 0x0005380201007387 */ /* 0x0003e80000100a00 */
[----:B------:R3:W-:Y:S01]  /*7070*/  STL.64 [R1+0x550], R10 ;  /* 0x0005500a01007387 */ /* 0x0007e20000100a00 */
[----:B0-----:R-:W-:-:S04]  /*7080*/  IMAD.WIDE R4, R24, 0x2, R38 ;  /* 0x0000000218047825 */ /* 0x001fc800078e0226 */
[--C-:B-1----:R-:W-:Y:S01]  /*7090*/  IMAD.WIDE R2, R25, 0x2, R38.reuse ;  /* 0x0000000219027825 */ /* 0x102fe200078e0226 */
[----:B------:R0:W-:Y:S03]  /*70a0*/  STL.64 [R1+0x9f8], R4 ;  /* 0x0009f80401007387 */ /* 0x0001e60000100a00 */
[--C-:B---3--:R-:W-:Y:S01]  /*70b0*/  IMAD.WIDE R10, R22, 0x2, R38.reuse ;  /* 0x00000002160a7825 */ /* 0x108fe200078e0226 */
        /* <DEDUP_REMOVED lines=18> */
[----:B------:R1:W-:Y:S03]  /*71e0*/  STL.64 [R1+0xb38], R2 ;  /* 0x000b380201007387 */ /* 0x0003e60000100a00 */
[--C-:B0-----:R-:W-:Y:S01]  /*71f0*/  IMAD.WIDE R4, R56, 0x2, R38.reuse ;  /* 0x0000000238047825 */ /* 0x101fe200078e0226 */
[----:B-1----:R-:W2:Y:S04]  /*7200*/  LDL.LU R2, [R1+0x124] ;  /* 0x0001240001027983 */ /* 0x002ea80000300800 */
[----:B------:R0:W-:Y:S04]  /*7210*/  STL.64 [R1+0xb58], R10 ;  /* 0x000b580a01007387 */ /* 0x0001e80000100a00 */
[----:B------:R-:W3:Y:S04]  /*7220*/  LDL.LU R3, [R1+0x11c] ;  /* 0x00011c0001037983 */ /* 0x000ee80000300800 */
[----:B------:R1:W-:Y:S04]  /*7230*/  STL.64 [R1+0xb78], R4 ;  /* 0x000b780401007387 */ /* 0x0003e80000100a00 */
[----:B------:R-:W4:Y:S04]  /*7240*/  LDL.LU R26, [R1+0x118] ;  /* 0x00011800011a7983 */ /* 0x000f280000300800 */
[----:B------:R-:W4:Y:S04]  /*7250*/  LDL.LU R27, [R1+0x114] ;  /* 0x00011400011b7983 */ /* 0x000f280000300800 */
[----:B------:R-:W4:Y:S04]  /*7260*/  LDL.LU R28, [R1+0x110] ;  /* 0x00011000011c7983 */ /* 0x000f280000300800 */
[----:B------:R-:W4:Y:S04]  /*7270*/  LDL.LU R29, [R1+0x10c] ;  /* 0x00010c00011d7983 */ /* 0x000f280000300800 */
[----:B------:R-:W4:Y:S04]  /*7280*/  LDL.LU R30, [R1+0x104] ;  /* 0x00010400011e7983 */ /* 0x000f280000300800 */
[----:B------:R-:W4:Y:S04]  /*7290*/  LDL.LU R31, [R1+0x100] ;  /* 0x00010000011f7983 */ /* 0x000f280000300800 */
[----:B0-----:R-:W4:Y:S04]  /*72a0*/  LDL.LU R10, [R1+0xfc] ;  /* 0x0000fc00010a7983 */ /* 0x001f280000300800 */
[----:B------:R-:W4:Y:S04]  /*72b0*/  LDL.LU R11, [R1+0xf8] ;  /* 0x0000f800010b7983 */ /* 0x000f280000300800 */
[----:B------:R-:W4:Y:S04]  /*72c0*/  LDL.LU R32, [R1+0xf4] ;  /* 0x0000f40001207983 */ /* 0x000f280000300800 */
[----:B------:R-:W4:Y:S04]  /*72d0*/  LDL.LU R33, [R1+0xf0] ;  /* 0x0000f00001217983 */ /* 0x000f280000300800 */
[----:B------:R-:W4:Y:S04]  /*72e0*/  LDL.LU R34, [R1+0xe8] ;  /* 0x0000e80001227983 */ /* 0x000f280000300800 */
[----:B------:R-:W4:Y:S04]  /*72f0*/  LDL.LU R35, [R1+0xe4] ;  /* 0x0000e40001237983 */ /* 0x000f280000300800 */
[----:B------:R-:W4:Y:S04]  /*7300*/  LDL.LU R36, [R1+0xe0] ;  /* 0x0000e00001247983 */ /* 0x000f280000300800 */
[----:B------:R-:W4:Y:S01]  /*7310*/  LDL.LU R37, [R1+0xdc] ;  /* 0x0000dc0001257983 */ /* 0x000f220000300800 */
[----:B-1----:R-:W-:-:S04]  /*7320*/  IMAD.WIDE R4, R57, 0x2, R38 ;  /* 0x0000000239047825 */ /* 0x002fc800078e0226 */
[--C-:B------:R-:W-:Y:S01]  /*7330*/  IMAD.WIDE R60, R8, 0x2, R38.reuse ;  /* 0x00000002083c7825 */ /* 0x100fe200078e0226 */
[----:B------:R0:W-:Y:S04]  /*7340*/  STL.64 [R1+0xb98], R4 ;  /* 0x000b980401007387 */ /* 0x0001e80000100a00 */
[----:B------:R1:W-:Y:S01]  /*7350*/  STL.64 [R1+0xbb8], R60 ;  /* 0x000bb83c01007387 */ /* 0x0003e20000100a00 */
[----:B0-----:R-:W-:-:S04]  /*7360*/  IMAD.WIDE R4, R9, 0x2, R38 ;  /* 0x0000000209047825 */ /* 0x001fc800078e0226 */
[--C-:B-1----:R-:W-:Y:S01]  /*7370*/  IMAD.WIDE R60, R12, 0x2, R38.reuse ;  /* 0x000000020c3c7825 */ /* 0x102fe200078e0226 */
[----:B------:R-:W-:Y:S03]  /*7380*/  STL.64 [R1+0xbd8], R4 ;  /* 0x000bd80401007387 */ /* 0x000fe60000100a00 */
[----:B------:R-:W-:Y:S01]  /*7390*/  IMAD.WIDE R38, R13, 0x2, R38 ;  /* 0x000000020d267825 */ /* 0x000fe200078e0226 */
[----:B------:R2:W-:Y:S04]  /*73a0*/  STL.64 [R1+0xbf8], R60 ;  /* 0x000bf83c01007387 */ /* 0x0005e80000100a00 */
[----:B------:R-:W-:Y:S01]  /*73b0*/  STL.64 [R1+0xc18], R38 ;  /* 0x000c182601007387 */ /* 0x000fe20000100a00 */
[----:B--2---:R-:W-:-:S05]  /*73c0*/  IMAD.WIDE R60, R2, 0x2, R14 ;  /* 0x00000002023c7825 */ /* 0x004fca00078e020e */
[----:B------:R0:W-:Y:S01]  /*73d0*/  STL.64 [R1+0x120], R60 ;  /* 0x0001203c01007387 */ /* 0x0001e20000100a00 */
[----:B---3--:R-:W-:-:S03]  /*73e0*/  IMAD.WIDE R2, R3, 0x2, R14 ;  /* 0x0000000203027825 */ /* 0x008fc600078e020e */
[----:B0-----:R-:W2:Y:S04]  /*73f0*/  LDL.LU.64 R60, [R1+0x1668] ;  /* 0x00166800013c7983 */ /* 0x001ea80000300a00 */
[----:B------:R4:W-:Y:S02]  /*7400*/  STL.64 [R1+0x150], R2 ;  /* 0x0001500201007387 */ /* 0x0009e40000100a00 */
[----:B----4-:R-:W-:-:S04]  /*7410*/  IMAD.WIDE R2, R26, 0x2, R14 ;  /* 0x000000021a027825 */ /* 0x010fc800078e020e */
[--C-:B------:R-:W-:Y:S01]  /*7420*/  IMAD.WIDE R26, R27, 0x2, R14.reuse ;  /* 0x000000021b1a7825 */ /* 0x100fe200078e020e */
[----:B------:R0:W-:Y:S04]  /*7430*/  STL.64 [R1+0x118], R2 ;  /* 0x0001180201007387 */ /* 0x0001e80000100a00 */
[----:B0-----:R-:W3:Y:S04]  /*7440*/  LDL.LU.64 R2, [R1+0x1660] ;  /* 0x0016600001027983 */ /* 0x001ee80000300a00 */
[----:B------:R0:W-:Y:S02]  /*7450*/  STL.64 [R1+0x188], R26 ;  /* 0x0001881a01007387 */ /* 0x0001e40000100a00 */
[----:B0-----:R-:W-:-:S04]  /*7460*/  IMAD.WIDE R26, R28, 0x2, R14 ;  /* 0x000000021c1a7825 */ /* 0x001fc800078e020e */
[--C-:B------:R-:W-:Y:S01]  /*7470*/  IMAD.WIDE R28, R29, 0x2, R14.reuse ;  /* 0x000000021d1c7825 */ /* 0x100fe200078e020e */
[----:B------:R0:W-:Y:S04]  /*7480*/  STL.64 [R1+0x110], R26 ;  /* 0x0001101a01007387 */ /* 0x0001e80000100a00 */
[----:B0-----:R-:W4:Y:S04]  /*7490*/  LDL.LU.64 R26, [R1+0x1658] ;  /* 0x00165800011a7983 */ /* 0x001f280000300a00 */
[----:B------:R0:W-:Y:S02]  /*74a0*/  STL.64 [R1+0x108], R28 ;  /* 0x0001081c01007387 */ /* 0x0001e40000100a00 */
[----:B0-----:R-:W-:-:S04]  /*74b0*/  IMAD.WIDE R28, R30, 0x2, R14 ;  /* 0x000000021e1c7825 */ /* 0x001fc800078e020e */
[--C-:B------:R-:W-:Y:S01]  /*74c0*/  IMAD.WIDE R30, R31, 0x2, R14.reuse ;  /* 0x000000021f1e7825 */ /* 0x100fe200078e020e */
[----:B------:R0:W-:Y:S04]  /*74d0*/  STL.64 [R1+0x1d0], R28 ;  /* 0x0001d01c01007387 */ /* 0x0001e80000100a00 */
[----:B0-----:R-:W2:Y:S04]  /*74e0*/  LDL.LU.64 R28, [R1+0x1650] ;  /* 0x00165000011c7983 */ /* 0x001ea80000300a00 */
        /* <DEDUP_REMOVED lines=20> */
[----:B------:R0:W-:Y:S04]  /*7630*/  STL.64 [R1+0x2a8], R36 ;  /* 0x0002a82401007387 */ /* 0x0001e80000100a00 */
[----:B0-----:R-:W2:Y:S02]  /*7640*/  LDL.LU R36, [R1+0x162c] ;  /* 0x00162c0001247983 */ /* 0x001ea40000300800 */
[----:B--2---:R-:W-:-:S05]  /*7650*/  IMAD.WIDE R36, R36, 0x2, R14 ;  /* 0x0000000224247825 */ /* 0x004fca00078e020e */
[----:B------:R0:W-:Y:S04]  /*7660*/  STL.64 [R1+0xd8], R36 ;  /* 0x0000d82401007387 */ /* 0x0001e80000100a00 */
[----:B0-----:R-:W2:Y:S02]  /*7670*/  LDL.LU R37, [R1+0x1628] ;  /* 0x0016280001257983 */ /* 0x001ea40000300800 */
[----:B--2---:R-:W-:-:S05]  /*7680*/  IMAD.WIDE R36, R37, 0x2, R14 ;  /* 0x0000000225247825 */ /* 0x004fca00078e020e */
        /* <DEDUP_REMOVED lines=11> */
[----:B0-----:R-:W-:-:S05]  /*7740*/  IMAD.WIDE R32, R30, 0x2, R14 ;  /* 0x000000021e207825 */ /* 0x001fca00078e020e */
[----:B------:R0:W-:Y:S01]  /*7750*/  STL.64 [R1+0x370], R32 ;  /* 0x0003702001007387 */ /* 0x0001e20000100a00 */
[----:B------:R-:W-:-:S04]  /*7760*/  IMAD.WIDE R30, R31, 0x2, R14 ;  /* 0x000000021f1e7825 */ /* 0x000fc800078e020e */
[----:B0-----:R-:W-:-:S04]  /*7770*/  IMAD.WIDE R32, R10, 0x2, R14 ;  /* 0x000000020a207825 */ /* 0x001fc800078e020e */
[--C-:B------:R-:W-:Y:S01]  /*7780*/  IMAD.WIDE R10, R11, 0x2, R14.reuse ;  /* 0x000000020b0a7825 */ /* 0x100fe200078e020e */
[----:B------:R0:W-:Y:S04]  /*7790*/  STL.64 [R1+0xb8], R32 ;  /* 0x0000b82001007387 */ /* 0x0001e80000100a00 */
[----:B0-----:R-:W2:Y:S04]  /*77a0*/  LDL.LU.64 R32, [R1+0x1610] ;  /* 0x0016100001207983 */ /* 0x001ea80000300a00 */
        /* <DEDUP_REMOVED lines=8> */
[----:B----4-:R-:W-:-:S04]  /*7830*/  IMAD.WIDE R28, R26, 0x2, R14 ;  /* 0x000000021a1c7825 */ /* 0x010fc800078e020e */
[--C-:B------:R-:W-:Y:S01]  /*7840*/  IMAD.WIDE R26, R27, 0x2, R14.reuse ;  /* 0x000000021b1a7825 */ /* 0x100fe200078e020e */
[----:B------:R0:W-:Y:S04]  /*7850*/  STL.64 [R1+0x98], R28 ;  /* 0x0000981c01007387 */ /* 0x0001e80000100a00 */
[----:B0-----:R-:W4:Y:S04]  /*7860*/  LDL.LU.64 R28, [R1+0x1600] ;  /* 0x00160000011c7983 */ /* 0x001f280000300a00 */
[----:B------:R3:W-:Y:S02]  /*7870*/  STL.64 [R1+0x418], R26 ;  /* 0x0004181a01007387 */ /* 0x0007e40000100a00 */
[----:B---3--:R-:W-:-:S05]  /*7880*/  IMAD.WIDE R26, R2, 0x2, R14 ;  /* 0x00000002021a7825 */ /* 0x008fca00078e020e */
[----:B------:R0:W-:Y:S02]  /*7890*/  STL.64 [R1+0x90], R26 ;  /* 0x0000901a01007387 */ /* 0x0001e40000100a00 */
[--C-:B0-----:R-:W-:Y:S02]  /*78a0*/  IMAD.WIDE R26, R3, 0x2, R14.reuse ;  /* 0x00000002031a7825 */ /* 0x101fe400078e020e */
[----:B------:R-:W3:Y:S04]  /*78b0*/  LDL.LU.64 R2, [R1+0x8] ;  /* 0x0000080001027983 */ /* 0x000ee80000300a00 */
        /* <DEDUP_REMOVED lines=19> */
[----:B0-----:R-:W3:Y:S04]  /*79f0*/  LDL.LU.64 R24, [R1+0x15e0] ;  /* 0x0015e00001187983 */ /* 0x001ee80000300a00 */
        /* <DEDUP_REMOVED lines=31> */
[----:B0-----:R-:W-:-:S02]  /*7bf0*/  IMAD.WIDE R8, R12, 0x2, R14 ;  /* 0x000000020c087825 */ /* 0x001fc400078e020e */
[----:B------:R-:W3:Y:S04]  /*7c00*/  LDL.LU R12, [R1+0x15a8] ;  /* 0x0015a800010c7983 */ /* 0x000ee80000300800 */
[----:B------:R0:W-:Y:S04]  /*7c10*/  STL.64 [R1+0xc00], R8 ;  /* 0x000c000801007387 */ /* 0x0001e80000100a00 */
[----:B0-----:R-:W3:Y:S01]  /*7c20*/  LDL.LU.64 R8, [R1+0x15a0] ;  /* 0x0015a00001087983 */ /* 0x001ee20000300a00 */
[----:B------:R-:W-:-:S04]  /*7c30*/  IMAD.WIDE R38, R41, 0x2, R14 ;  /* 0x0000000229267825 */ /* 0x000fc800078e020e */
        /* <DEDUP_REMOVED lines=9> */
[----:B------:R-:W-:Y:S02]  /*7cd0*/  IMAD.WIDE R14, R13, 0x2, R14 ;  /* 0x000000020d0e7825 */ /* 0x000fe400078e020e */
[----:B------:R-:W4:Y:S02]  /*7ce0*/  LDL.LU R13, [R1+0x1598] ;  /* 0x00159800010d7983 */ /* 0x000f240000300800 */
[----:B--2---:R-:W-:Y:S02]  /*7cf0*/  IMAD.MOV.U32 R0, RZ, RZ, R11 ;  /* 0x000000ffff007224 */ /* 0x004fe400078e000b */
[----:B------:R0:W-:Y:S04]  /*7d00*/  STL [R1+0x154c], R10 ;  /* 0x00154c0a01007387 */ /* 0x0001e80000100800 */
[----:B0-----:R-:W2:Y:S04]  /*7d10*/  LDL.LU.64 R10, [R1+0x1590] ;  /* 0x00159000010a7983 */ /* 0x001ea80000300a00 */
[----:B---3--:R-:W-:Y:S04]  /*7d20*/  STL [R1+0x1548], R8 ;  /* 0x0015480801007387 */ /* 0x008fe80000100800 */
[----:B------:R0:W-:Y:S02]  /*7d30*/  STL [R1+0x1544], R0 ;  /* 0x0015440001007387 */ /* 0x0001e40000100800 */
[----:B0-----:R-:W-:-:S02]  /*7d40*/  IMAD.MOV.U32 R0, RZ, RZ, R9 ;  /* 0x000000ffff007224 */ /* 0x001fc400078e0009 */
[----:B------:R-:W3:Y:S04]  /*7d50*/  LDL.LU.64 R8, [R1+0x1588] ;  /* 0x0015880001087983 */ /* 0x000ee80000300a00 */
[----:B------:R-:W-:Y:S04]  /*7d60*/  STL [R1+0x1540], R6 ;  /* 0x0015400601007387 */ /* 0x000fe80000100800 */
[----:B------:R0:W-:Y:S02]  /*7d70*/  STL [R1+0x153c], R0 ;  /* 0x00153c0001007387 */ /* 0x0001e40000100800 */
[----:B0-----:R-:W-:-:S02]  /*7d80*/  IMAD.MOV.U32 R0, RZ, RZ, R7 ;  /* 0x000000ffff007224 */ /* 0x001fc400078e0007 */
[----:B------:R-:W2:Y:S04]  /*7d90*/  LDL.LU.64 R6, [R1+0x1580] ;  /* 0x0015800001067983 */ /* 0x000ea80000300a00 */
        /* <DEDUP_REMOVED lines=13> */
[----:B------:R-:W-:Y:S04]  /*7e70*/  STL [R1+0x151c], R0 ;  /* 0x00151c0001007387 */ /* 0x000fe80000100800 */
[----:B------:R-:W-:Y:S04]  /*7e80*/  STL [R1+0x1514], R61 ;  /* 0x0015143d01007387 */ /* 0x000fe80000100800 */
[----:B------:R-:W-:Y:S04]  /*7e90*/  STL [R1+0x1518], R58 ;  /* 0x0015183a01007387 */ /* 0x000fe80000100800 */
[----:B------:R0:W-:Y:S04]  /*7ea0*/  STL [R1+0x150c], R59 ;  /* 0x00150c3b01007387 */ /* 0x0001e80000100800 */
[----:B--2---:R-:W-:Y:S04]  /*7eb0*/  STL [R1+0x1510], R56 ;  /* 0x0015103801007387 */ /* 0x004fe80000100800 */
[----:B------:R-:W-:Y:S04]  /*7ec0*/  STL [R1+0x1504], R57 ;  /* 0x0015043901007387 */ /* 0x000fe80000100800 */
        /* <DEDUP_REMOVED lines=10> */
[----:B----4-:R-:W-:Y:S04]  /*7f70*/  STL [R1+0x14e0], R28 ;  /* 0x0014e01c01007387 */ /* 0x010fe80000100800 */
[----:B------:R1:W-:Y:S04]  /*7f80*/  STL [R1+0x14d4], R29 ;  /* 0x0014d41d01007387 */ /* 0x0003e80000100800 */
[----:B------:R-:W-:Y:S04]  /*7f90*/  STL [R1+0x14d8], R40 ;  /* 0x0014d82801007387 */ /* 0x000fe80000100800 */
[----:B------:R-:W-:Y:S04]  /*7fa0*/  STL [R1+0x14cc], R41 ;  /* 0x0014cc2901007387 */ /* 0x000fe80000100800 */
[----:B------:R-:W-:Y:S04]  /*7fb0*/  STL [R1+0x14d0], R4 ;  /* 0x0014d00401007387 */ /* 0x000fe80000100800 */
[----:B------:R2:W-:Y:S04]  /*7fc0*/  STL [R1+0x14c4], R5 ;  /* 0x0014c40501007387 */ /* 0x0005e80000100800 */
[----:B------:R-:W-:Y:S04]  /*7fd0*/  STL [R1+0x14c8], R18 ;  /* 0x0014c81201007387 */ /* 0x000fe80000100800 */
[----:B------:R4:W-:Y:S04]  /*7fe0*/  STL [R1+0x14bc], R19 ;  /* 0x0014bc1301007387 */ /* 0x0009e80000100800 */
[----:B------:R-:W-:Y:S04]  /*7ff0*/  STL [R1+0x14c0], R30 ;  /* 0x0014c01e01007387 */ /* 0x000fe80000100800 */
[----:B0-----:R-:W4:Y:S04]  /*8000*/  LDL.64 R58, [R1+0x308] ;  /* 0x00030800013a7983 */ /* 0x001f280000100a00 */
[----:B------:R-:W4:Y:S04]  /*8010*/  LDL.64 R60, [R1+0x310] ;  /* 0x00031000013c7983 */ /* 0x000f280000100a00 */
        /* <DEDUP_REMOVED lines=8> */
[----:B-1----:R-:W4:Y:S04]  /*80a0*/  LDL.LU.64 R28, [R1+0x128] ;  /* 0x00012800011c7983 */ /* 0x002f280000300a00 */
[----:B------:R-:W-:Y:S04]  /*80b0*/  STL [R1+0x1494], R33 ;  /* 0x0014942101007387 */ /* 0x000fe80000100800 */
[----:B------:R-:W-:Y:S04]  /*80c0*/  STL [R1+0x1498], R44 ;  /* 0x0014982c01007387 */ /* 0x000fe80000100800 */
[----:B------:R-:W4:Y:S04]  /*80d0*/  LDL.LU.64 R16, [R1+0x130] ;  /* 0x0001300001107983 */ /* 0x000f280000300a00 */
[----:B------:R-:W-:Y:S04]  /*80e0*/  STL [R1+0x148c], R45 ;  /* 0x00148c2d01007387 */ /* 0x000fe80000100800 */
[----:B---3--:R-:W-:Y:S04]  /*80f0*/  STL [R1+0x1490], R8 ;  /* 0x0014900801007387 */ /* 0x008fe80000100800 */
[----:B------:R-:W-:Y:S04]  /*8100*/  STL [R1+0x1484], R9 ;  /* 0x0014840901007387 */ /* 0x000fe80000100800 */
[----:B------:R-:W-:Y:S04]  /*8110*/  STL [R1+0x1488], R22 ;  /* 0x0014881601007387 */ /* 0x000fe80000100800 */
[----:B------:R-:W-:Y:S04]  /*8120*/  STL [R1+0x147c], R23 ;  /* 0x00147c1701007387 */ /* 0x000fe80000100800 */
[----:B------:R-:W3:Y:S04]  /*8130*/  LDL.LU.64 R56, [R1+0x138] ;  /* 0x0001380001387983 */ /* 0x000ee80000300a00 */
        /* <DEDUP_REMOVED lines=8> */
[----:B------:R-:W-:Y:S04]  /*81c0*/  STL [R1+0x1468], R24 ;  /* 0x0014681801007387 */ /* 0x000fe80000100800 */
[----:B------:R-:W-:Y:S04]  /*81d0*/  STL [R1+0x145c], R25 ;  /* 0x00145c1901007387 */ /* 0x000fe80000100800 */
[----:B------:R-:W-:Y:S04]  /*81e0*/  STL [R1+0x1460], R36 ;  /* 0x0014602401007387 */ /* 0x000fe80000100800 */
[----:B--2---:R-:W2:Y:S04]  /*81f0*/  LDL.LU.64 R4, [R1+0x158] ;  /* 0x0001580001047983 */ /* 0x004ea80000300a00 */
[----:B------:R-:W-:Y:S04]  /*8200*/  STL [R1+0x1454], R37 ;  /* 0x0014542501007387 */ /* 0x000fe80000100800 */
[----:B------:R-:W-:Y:S04]  /*8210*/  STL [R1+0x1458], R48 ;  /* 0x0014583001007387 */ /* 0x000fe80000100800 */
[----:B------:R-:W2:Y:S04]  /*8220*/  LDL.LU.64 R40, [R1+0x160] ;  /* 0x0001600001287983 */ /* 0x000ea80000300a00 */
[----:B------:R-:W-:Y:S04]  /*8230*/  STL [R1+0x144c], R49 ;  /* 0x00144c3101007387 */ /* 0x000fe80000100800 */
[----:B------:R-:W-:Y:S04]  /*8240*/  STL [R1+0x1450], R12 ;  /* 0x0014500c01007387 */ /* 0x000fe80000100800 */
[----:B------:R-:W2:Y:S04]  /*8250*/  LDL.LU.64 R26, [R1+0x168] ;  /* 0x00016800011a7983 */ /* 0x000ea80000300a00 */
[----:B------:R-:W-:Y:S04]  /*8260*/  STL [R1+0x1434], R13 ;  /* 0x0014340d01007387 */ /* 0x000fe80000100800 */
[----:B----4-:R-:W-:Y:S01]  /*8270*/  STL [R1+0x143c], R28 ;  /* 0x00143c1c01007387 */ /* 0x010fe20000100800 */
[----:B------:R-:W-:-:S03]  /*8280*/  IMAD.MOV.U32 R0, RZ, RZ, R29 ;  /* 0x000000ffff007224 */ /* 0x000fc600078e001d */
[----:B------:R-:W4:Y:S04]  /*8290*/  LDL.LU.64 R54, [R1+0x120] ;  /* 0x0001200001367983 */ /* 0x000f280000300a00 */
[----:B------:R-:W-:Y:S04]  /*82a0*/  STL [R1+0x1444], R16 ;  /* 0x0014441001007387 */ /* 0x000fe80000100800 */
[----:B------:R0:W-:Y:S04]  /*82b0*/  STL [R1+0x1438], R0 ;  /* 0x0014380001007387 */ /* 0x0001e80000100800 */
[----:B------:R-:W4:Y:S01]  /*82c0*/  LDL.LU.64 R18, [R1+0x170] ;  /* 0x0001700001127983 */ /* 0x000f220000300a00 */
[----:B0-----:R-:W-:-:S03]  /*82d0*/  IMAD.MOV.U32 R0, RZ, RZ, R17 ;  /* 0x000000ffff007224 */ /* 0x001fc600078e0011 */
[----:B------:R-:W-:Y:S04]  /*82e0*/  STL [R1+0x1448], R50 ;  /* 0x0014483201007387 */ /* 0x000fe80000100800 */
[----:B------:R0:W-:Y:S04]  /*82f0*/  STL [R1+0x1440], R0 ;  /* 0x0014400001007387 */ /* 0x0001e80000100800 */
[----:B------:R-:W4:Y:S04]  /*8300*/  LDL.LU.64 R28, [R1+0x178] ;  /* 0x00017800011c7983 */ /* 0x000f280000300a00 */
[----:B------:R-:W-:Y:S04]  /*8310*/  STL [R1+0x1414], R51 ;  /* 0x0014143301007387 */ /* 0x000fe80000100800 */
[----:B---3--:R1:W-:Y:S01]  /*8320*/  STL [R1+0x141c], R56 ;  /* 0x00141c3801007387 */ /* 0x0083e20000100800 */
[----:B0-----:R-:W-:-:S03]  /*8330*/  IMAD.MOV.U32 R0, RZ, RZ, R57 ;  /* 0x000000ffff007224 */ /* 0x001fc600078e0039 */
[----:B------:R-:W3:Y:S04]  /*8340*/  LDL.LU.64 R16, [R1+0x180] ;  /* 0x0001800001107983 */ /* 0x000ee80000300a00 */
[----:B------:R-:W-:Y:S04]  /*8350*/  STL [R1+0x1424], R2 ;  /* 0x0014240201007387 */ /* 0x000fe80000100800 */
[----:B------:R0:W-:Y:S04]  /*8360*/  STL [R1+0x1418], R0 ;  /* 0x0014180001007387 */ /* 0x0001e80000100800 */
[----:B-1----:R-:W3:Y:S01]  /*8370*/  LDL.LU.64 R56, [R1+0x150] ;  /* 0x0001500001387983 */ /* 0x002ee20000300a00 */
[----:B0-----:R-:W-:-:S03]  /*8380*/  IMAD.MOV.U32 R0, RZ, RZ, R3 ;  /* 0x000000ffff007224 */ /* 0x001fc600078e0003 */
[----:B------:R-:W-:Y:S04]  /*8390*/  STL [R1+0x142c], R38 ;  /* 0x00142c2601007387 */ /* 0x000fe80000100800 */
[----:B------:R0:W-:Y:S04]  /*83a0*/  STL [R1+0x1420], R0 ;  /* 0x0014200001007387 */ /* 0x0001e80000100800 */
[----:B------:R-:W3:Y:S04]  /*83b0*/  LDL.LU.64 R42, [R1+0x190] ;  /* 0x00019000012a7983 */ /* 0x000ee80000300a00 */
[----:B------:R-:W3:Y:S01]  /*83c0*/  LDL.LU.64 R2, [R1+0x198] ;  /* 0x0001980001027983 */ /* 0x000ee20000300a00 */
[----:B0-----:R-:W-:-:S05]  /*83d0*/  IMAD.MOV.U32 R0, RZ, RZ, R39 ;  /* 0x000000ffff007224 */ /* 0x001fca00078e0027 */
[----:B------:R2:W-:Y:S04]  /*83e0*/  STL [R1+0x1428], R0 ;  /* 0x0014280001007387 */ /* 0x0005e80000100800 */
[----:B------:R-:W-:Y:S04]  /*83f0*/  STL [R1+0x1430], R52 ;  /* 0x0014303401007387 */ /* 0x000fe80000100800 */
[----:B------:R-:W-:Y:S01]  /*8400*/  STL [R1+0x560], R53 ;  /* 0x0005603501007387 */ /* 0x000fe20000100800 */
[----:B--2---:R-:W-:-:S03]  /*8410*/  IMAD.MOV.U32 R0, RZ, RZ, R5 ;  /* 0x000000ffff007224 */ /* 0x004fc600078e0005 */
[----:B------:R0:W-:Y:S04]  /*8420*/  STL [R1+0x568], R4 ;  /* 0x0005680401007387 */ /* 0x0001e80000100800 */
[----:B------:R-:W2:Y:S04]  /*8430*/  LDL.LU.64 R38, [R1+0x1a0] ;  /* 0x0001a00001267983 */ /* 0x000ea80000300a00 */
[----:B------:R-:W-:Y:S04]  /*8440*/  STL [R1+0x570], R40 ;  /* 0x0005702801007387 */ /* 0x000fe80000100800 */
[----:B------:R1:W-:Y:S04]  /*8450*/  STL [R1+0x564], R0 ;  /* 0x0005640001007387 */ /* 0x0003e80000100800 */
[----:B0-----:R-:W2:Y:S01]  /*8460*/  LDL.LU.64 R4, [R1+0x118] ;  /* 0x0001180001047983 */ /* 0x001ea20000300a00 */
[----:B-1----:R-:W-:-:S03]  /*8470*/  IMAD.MOV.U32 R0, RZ, RZ, R41 ;  /* 0x000000ffff007224 */ /* 0x002fc600078e0029 */
[----:B------:R-:W-:Y:S04]  /*8480*/  STL [R1+0x578], R26 ;  /* 0x0005781a01007387 */ /* 0x000fe80000100800 */
[----:B------:R0:W-:Y:S04]  /*8490*/  STL [R1+0x56c], R0 ;  /* 0x00056c0001007387 */ /* 0x0001e80000100800 */
[----:B------:R-:W2:Y:S01]  /*84a0*/  LDL.LU.64 R40, [R1+0x1a8] ;  /* 0x0001a80001287983 */ /* 0x000ea20000300a00 */
[----:B0-----:R-:W-:-:S03]  /*84b0*/  IMAD.MOV.U32 R0, RZ, RZ, R27 ;  /* 0x000000ffff007224 */ /* 0x001fc600078e001b */
[----:B----4-:R-:W-:Y:S04]  /*84c0*/  STL [R1+0x580], R54 ;  /* 0x0005803601007387 */ /* 0x010fe80000100800 */
[----:B------:R0:W-:Y:S04]  /*84d0*/  STL [R1+0x574], R0 ;  /* 0x0005740001007387 */ /* 0x0001e80000100800 */
[----:B------:R-:W4:Y:S01]  /*84e0*/  LDL.LU.64 R26, [R1+0x1b0] ;  /* 0x0001b000011a7983 */ /* 0x000f220000300a00 */
[----:B0-----:R-:W-:-:S03]  /*84f0*/  IMAD.MOV.U32 R0, RZ, RZ, R55 ;  /* 0x000000ffff007224 */ /* 0x001fc600078e0037 */
[----:B------:R-:W-:Y:S04]  /*8500*/  STL [R1+0x588], R18 ;  /* 0x0005881201007387 */ /* 0x000fe80000100800 */
[----:B------:R0:W-:Y:S04]  /*8510*/  STL [R1+0x57c], R0 ;  /* 0x00057c0001007387 */ /* 0x0001e80000100800 */
[----:B------:R-:W4:Y:S01]  /*8520*/  LDL.LU.64 R54, [R1+0x1b8] ;  /* 0x0001b80001367983 */ /* 0x000f220000300a00 */
[----:B0-----:R-:W-:-:S03]  /*8530*/  IMAD.MOV.U32 R0, RZ, RZ, R19 ;  /* 0x000000ffff007224 */ /* 0x001fc600078e0013 */
[----:B------:R-:W-:Y:S04]  /*8540*/  STL [R1+0x590], R28 ;  /* 0x0005901c01007387 */ /* 0x000fe80000100800 */
[----:B------:R0:W-:Y:S04]  /*8550*/  STL [R1+0x584], R0 ;  /* 0x0005840001007387 */ /* 0x0001e80000100800 */
[----:B------:R-:W4:Y:S01]  /*8560*/  LDL.LU.64 R30, [R1+0x188] ;  /* 0x00018800011e7983 */ /* 0x000f220000300a00 */
[----:B0-----:R-:W-:-:S03]  /*8570*/  MOV R0, R29 ;  /* 0x0000001d00007202 */ /* 0x001fc60000000f00 */
[----:B---3--:R-:W-:Y:S04]  /*8580*/  STL [R1+0x598], R16 ;  /* 0x0005981001007387 */ /* 0x008fe80000100800 */
[----:B------:R0:W-:Y:S04]  /*8590*/  STL [R1+0x58c], R0 ;  /* 0x00058c0001007387 */ /* 0x0001e80000100800 */
[----:B------:R-:W3:Y:S01]  /*85a0*/  LDL.LU.64 R28, [R1+0x1c0] ;  /* 0x0001c000011c7983 */ /* 0x000ee20000300a00 */
[----:B0-----:R-:W-:-:S03]  /*85b0*/  IMAD.MOV.U32 R0, RZ, RZ, R17 ;  /* 0x000000ffff007224 */ /* 0x001fc600078e0011 */
[----:B------:R-:W-:Y:S04]  /*85c0*/  STL [R1+0x5a0], R56 ;  /* 0x0005a03801007387 */ /* 0x000fe80000100800 */
[----:B------:R0:W-:Y:S04]  /*85d0*/  STL [R1+0x594], R0 ;  /* 0x0005940001007387 */ /* 0x0001e80000100800 */
[----:B------:R-:W3:Y:S01]  /*85e0*/  LDL.LU.64 R18, [R1+0x1c8] ;  /* 0x0001c80001127983 */ /* 0x000ee20000300a00 */
[----:B0-----:R-:W-:-:S03]  /*85f0*/  IMAD.MOV.U32 R0, RZ, RZ, R57 ;  /* 0x000000ffff007224 */ /* 0x001fc600078e0039 */
[----:B------:R-:W-:Y:S04]  /*8600*/  STL [R1+0x5a8], R42 ;  /* 0x0005a82a01007387 */ /* 0x000fe80000100800 */
[----:B------:R0:W-:Y:S04]  /*8610*/  STL [R1+0x59c], R0 ;  /* 0x00059c0001007387 */ /* 0x0001e80000100800 */
[----:B------:R-:W3:Y:S04]  /*8620*/  LDL.LU.64 R56, [R1+0x1d8] ;  /* 0x0001d80001387983 */ /* 0x000ee80000300a00 */
[----:B------:R-:W3:Y:S01]  /*8630*/  LDL.LU.64 R16, [R1+0x110] ;  /* 0x0001100001107983 */ /* 0x000ee20000300a00 */
[----:B0-----:R-:W-:-:S03]  /*8640*/  IMAD.MOV.U32 R0, RZ, RZ, R43 ;  /* 0x000000ffff007224 */ /* 0x001fc600078e002b */
[----:B------:R-:W-:Y:S04]  /*8650*/  STL [R1+0x5b0], R2 ;  /* 0x0005b00201007387 */ /* 0x000fe80000100800 */
[----:B------:R0:W-:Y:S04]  /*8660*/  STL [R1+0x5a4], R0 ;  /* 0x0005a40001007387 */ /* 0x0001e80000100800 */
[----:B--2---:R-:W-:Y:S01]  /*8670*/  STL [R1+0x5b8], R38 ;  /* 0x0005b82601007387 */ /* 0x004fe20000100800 */
[----:B0-----:R-:W-:-:S05]  /*8680*/  IMAD.MOV.U32 R0, RZ, RZ, R3 ;  /* 0x000000ffff007224 */ /* 0x001fca00078e0003 */
[----:B------:R0:W-:Y:S04]  /*8690*/  STL [R1+0x5ac], R0 ;  /* 0x0005ac0001007387 */ /* 0x0001e80000100800 */
[----:B------:R-:W2:Y:S01]  /*86a0*/  LDL.LU.64 R2, [R1+0x1e0] ;  /* 0x0001e00001027983 */ /* 0x000ea20000300a00 */
[----:B0-----:R-:W-:-:S03]  /*86b0*/  IMAD.MOV.U32 R0, RZ, RZ, R39 ;  /* 0x000000ffff007224 */ /* 0x001fc600078e0027 */
[----:B------:R-:W-:Y:S04]  /*86c0*/  STL [R1+0x5c0], R4 ;  /* 0x0005c00401007387 */ /* 0x000fe80000100800 */
[----:B------:R0:W-:Y:S04]  /*86d0*/  STL [R1+0x5b4], R0 ;  /* 0x0005b40001007387 */ /* 0x0001e80000100800 */
[----:B------:R-:W2:Y:S01]  /*86e0*/  LDL.LU.64 R38, [R1+0x1e8] ;  /* 0x0001e80001267983 */ /* 0x000ea20000300a00 */
[----:B0-----:R-:W-:-:S03]  /*86f0*/  IMAD.MOV.U32 R0, RZ, RZ, R5 ;  /* 0x000000ffff007224 */ /* 0x001fc600078e0005 */
        /* <DEDUP_REMOVED lines=15> */
[----:B0-----:R-:W-:-:S03]  /*87f0*/  IMAD.MOV.U32 R0, RZ, RZ, R31 ;  /* 0x000000ffff007224 */ /* 0x001fc600078e001f */
        /* <DEDUP_REMOVED lines=9> */
[----:B------:R0:W-:Y:S02]  /*8890*/  STL [R1+0x5ec], R0 ;  /* 0x0005ec0001007387 */ /* 0x0001e40000100800 */
[----:B0-----:R-:W-:Y:S02]  /*88a0*/  IMAD.MOV.U32 R0, RZ, RZ, R57 ;  /* 0x000000ffff007224 */ /* 0x001fe400078e0039 */
[----:B------:R-:W3:Y:S04]  /*88b0*/  LDL.LU.64 R56, [R1+0x218] ;  /* 0x0002180001387983 */ /* 0x000ee80000300a00 */
[----:B------:R0:W-:Y:S04]  /*88c0*/  STL [R1+0x5f4], R0 ;  /* 0x0005f40001007387 */ /* 0x0001e80000100800 */
[----:B------:R1:W-:Y:S04]  /*88d0*/  STL [R1+0x600], R16 ;  /* 0x0006001001007387 */ /* 0x0003e80000100800 */
[----:B------:R-:W3:Y:S01]  /*88e0*/  LDL.LU.64 R18, [R1+0x220] ;  /* 0x0002200001127983 */ /* 0x000ee20000300a00 */
[----:B0-----:R-:W-:-:S03]  /*88f0*/  IMAD.MOV.U32 R0, RZ, RZ, R17 ;  /* 0x000000ffff007224 */ /* 0x001fc600078e0011 */
[----:B--2---:R-:W-:Y:S04]  /*8900*/  STL [R1+0x608], R2 ;  /* 0x0006080201007387 */ /* 0x004fe80000100800 */
[----:B------:R0:W-:Y:S04]  /*8910*/  STL [R1+0x5fc], R0 ;  /* 0x0005fc0001007387 */ /* 0x0001e80000100800 */
[----:B-1----:R-:W2:Y:S01]  /*8920*/  LDL.LU.64 R16, [R1+0x228] ;  /* 0x0002280001107983 */ /* 0x002ea20000300a00 */
        /* <DEDUP_REMOVED lines=29> */
[----:B------:R-:W3:Y:S04]  /*8b00*/  LDL.LU.64 R28, [R1+0x260] ;  /* 0x00026000011c7983 */ /* 0x000ee80000300a00 */
[----:B------:R0:W-:Y:S04]  /*8b10*/  STL [R1+0x63c], R0 ;  /* 0x00063c0001007387 */ /* 0x0001e80000100800 */
[----:B------:R1:W-:Y:S01]  /*8b20*/  STL [R1+0x648], R56 ;  /* 0x0006483801007387 */ /* 0x0003e20000100800 */
[----:B0-----:R-:W-:-:S05]  /*8b30*/  IMAD.MOV.U32 R0, RZ, RZ, R57 ;  /* 0x000000ffff007224 */ /* 0x001fca00078e0039 */
[----:B------:R0:W-:Y:S04]  /*8b40*/  STL [R1+0x644], R0 ;  /* 0x0006440001007387 */ /* 0x0001e80000100800 */
[----:B------:R2:W-:Y:S04]  /*8b50*/  STL [R1+0x650], R18 ;  /* 0x0006501201007387 */ /* 0x0005e80000100800 */
[----:B-1----:R-:W3:Y:S01]  /*8b60*/  LDL.LU.64 R56, [R1+0xf8] ;  /* 0x0000f80001387983 */ /* 0x002ee20000300a00 */
[----:B0-----:R-:W-:-:S03]  /*8b70*/  MOV R0, R19 ;  /* 0x0000001300007202 */ /* 0x001fc60000000f00 */
[----:B--2---:R-:W-:Y:S04]  /*8b80*/  STL [R1+0x658], R16 ;  /* 0x0006581001007387 */ /* 0x004fe80000100800 */
        /* <DEDUP_REMOVED lines=33> */
[----:B------:R0:W-:Y:S02]  /*8da0*/  STL [R1+0x68c], R0 ;  /* 0x00068c0001007387 */ /* 0x0001e40000100800 */
[----:B0-----:R-:W-:Y:S02]  /*8db0*/  IMAD.MOV.U32 R0, RZ, RZ, R29 ;  /* 0x000000ffff007224 */ /* 0x001fe400078e001d */
[----:B------:R-:W-:Y:S04]  /*8dc0*/  STL [R1+0x6a0], R56 ;  /* 0x0006a03801007387 */ /* 0x000fe80000100800 */
[----:B------:R0:W-:Y:S04]  /*8dd0*/  STL [R1+0x694], R0 ;  /* 0x0006940001007387 */ /* 0x0001e80000100800 */
[----:B------:R-:W3:Y:S01]  /*8de0*/  LDL.LU.64 R28, [R1+0x2b0] ;  /* 0x0002b000011c7983 */ /* 0x000ee20000300a00 */
[----:B0-----:R-:W-:-:S03]  /*8df0*/  IMAD.MOV.U32 R0, RZ, RZ, R57 ;  /* 0x000000ffff007224 */ /* 0x001fc600078e0039 */
        /* <DEDUP_REMOVED lines=36> */
[----:B------:R-:W-:Y:S04]  /*9040*/  STL [R1+0x6f0], R28 ;  /* 0x0006f01c01007387 */ /* 0x000fe80000100800 */
[----:B------:R0:W-:Y:S04]  /*9050*/  STL [R1+0x6e4], R0 ;  /* 0x0006e40001007387 */ /* 0x0001e80000100800 */
[----:B-1----:R-:W3:Y:S01]  /*9060*/  LDL.LU.64 R54, [R1+0xe0] ;  /* 0x0000e00001367983 */ /* 0x002ee20000300a00 */
        /* <DEDUP_REMOVED lines=16> */
[----:B0-----:R-:W-:-:S03]  /*9170*/  MOV R0, R3 ;  /* 0x0000000300007202 */ /* 0x001fc60000000f00 */
        /* <DEDUP_REMOVED lines=19> */
[----:B0-----:R-:W-:-:S03]  /*92b0*/  IMAD.MOV.U32 R0, RZ, RZ, R41 ;  /* 0x000000ffff007224 */ /* 0x001fc600078e0029 */
        /* <DEDUP_REMOVED lines=69> */
[----:B------:R0:W-:Y:S02]  /*9710*/  STL [R1+0x7bc], R0 ;  /* 0x0007bc0001007387 */ /* 0x0001e40000100800 */
[----:B0-----:R-:W-:Y:S02]  /*9720*/  IMAD.MOV.U32 R0, RZ, RZ, R3 ;  /* 0x000000ffff007224 */ /* 0x001fe400078e0003 */
[----:B------:R-:W3:Y:S04]  /*9730*/  LDL.LU.64 R2, [R1+0x3c0] ;  /* 0x0003c00001027983 */ /* 0x000ee80000300a00 */
[----:B------:R0:W-:Y:S04]  /*9740*/  STL [R1+0x7c4], R0 ;  /* 0x0007c40001007387 */ /* 0x0001e80000100800 */
[----:B------:R1:W-:Y:S04]  /*9750*/  STL [R1+0x7d0], R38 ;  /* 0x0007d02601007387 */ /* 0x0003e80000100800 */
[----:B------:R-:W3:Y:S01]  /*9760*/  LDL.LU.64 R18, [R1+0xc0] ;  /* 0x0000c00001127983 */ /* 0x000ee20000300a00 */
[----:B0-----:R-:W-:-:S03]  /*9770*/  MOV R0, R39 ;  /* 0x0000002700007202 */ /* 0x001fc60000000f00 */
[----:B------:R-:W-:Y:S04]  /*9780*/  STL [R1+0x7d8], R4 ;  /* 0x0007d80401007387 */ /* 0x000fe80000100800 */
        /* <DEDUP_REMOVED lines=31> */
[----:B------:R-:W4:Y:S04]  /*9980*/  LDL.LU.64 R16, [R1+0x400] ;  /* 0x0004000001107983 */ /* 0x000f280000300a00 */
[----:B------:R0:W-:Y:S04]  /*9990*/  STL [R1+0x80c], R0 ;  /* 0x00080c0001007387 */ /* 0x0001e80000100800 */
[----:B---3--:R1:W-:Y:S01]  /*99a0*/  STL [R1+0x818], R2 ;  /* 0x0008180201007387 */ /* 0x0083e20000100800 */
[----:B0-----:R-:W-:-:S05]  /*99b0*/  IMAD.MOV.U32 R0, RZ, RZ, R3 ;  /* 0x000000ffff007224 */ /* 0x001fca00078e0003 */
[----:B------:R0:W-:Y:S04]  /*99c0*/  STL [R1+0x814], R0 ;  /* 0x0008140001007387 */ /* 0x0001e80000100800 */
[----:B------:R3:W-:Y:S04]  /*99d0*/  STL [R1+0x820], R18 ;  /* 0x0008201201007387 */ /* 0x0007e80000100800 */
[----:B-1----:R-:W4:Y:S01]  /*99e0*/  LDL.LU.64 R2, [R1+0x408] ;  /* 0x0004080001027983 */ /* 0x002f220000300a00 */
[----:B0-----:R-:W-:-:S03]  /*99f0*/  IMAD.MOV.U32 R0, RZ, RZ, R19 ;  /* 0x000000ffff007224 */ /* 0x001fc600078e0013 */
[----:B------:R-:W-:Y:S04]  /*9a00*/  STL [R1+0x828], R38 ;  /* 0x0008282601007387 */ /* 0x000fe80000100800 */
[----:B------:R0:W-:Y:S04]  /*9a10*/  STL [R1+0x81c], R0 ;  /* 0x00081c0001007387 */ /* 0x0001e80000100800 */
[----:B---3--:R-:W3:Y:S01]  /*9a20*/  LDL.LU.64 R18, [R1+0x410] ;  /* 0x0004100001127983 */ /* 0x008ee20000300a00 */
        /* <DEDUP_REMOVED lines=27> */
[----:B------:R-:W4:Y:S04]  /*9be0*/  LDL.LU.64 R56, [R1+0x448] ;  /* 0x0004480001387983 */ /* 0x000f280000300a00 */
[----:B------:R-:W4:Y:S01]  /*9bf0*/  LDL.LU.64 R28, [R1+0x450] ;  /* 0x00045000011c7983 */ /* 0x000f220000300a00 */
[----:B0-----:R-:W-:-:S03]  /*9c00*/  IMAD.MOV.U32 R0, RZ, RZ, R43 ;  /* 0x000000ffff007224 */ /* 0x001fc600078e002b */
[----:B------:R-:W-:Y:S04]  /*9c10*/  STL [R1+0x868], R16 ;  /* 0x0008681001007387 */ /* 0x000fe80000100800 */
[----:B------:R0:W-:Y:S02]  /*9c20*/  STL [R1+0x85c], R0 ;  /* 0x00085c0001007387 */ /* 0x0001e40000100800 */
[----:B0-----:R-:W-:Y:S02]  /*9c30*/  IMAD.MOV.U32 R0, RZ, RZ, R17 ;  /* 0x000000ffff007224 */ /* 0x001fe400078e0011 */
        /* <DEDUP_REMOVED lines=19> */
[----:B0-----:R-:W-:-:S03]  /*9d70*/  MOV R0, R27 ;  /* 0x0000001b00007202 */ /* 0x001fc60000000f00 */
        /* <DEDUP_REMOVED lines=13> */
[----:B------:R0:W-:Y:S02]  /*9e50*/  STL [R1+0x8a4], R0 ;  /* 0x0008a40001007387 */ /* 0x0001e40000100800 */
[----:B0-----:R-:W-:Y:S02]  /*9e60*/  IMAD.MOV.U32 R0, RZ, RZ, R57 ;  /* 0x000000ffff007224 */ /* 0x001fe400078e0039 */
[----:B------:R-:W4:Y:S04]  /*9e70*/  LDL.LU.64 R56, [R1+0x98] ;  /* 0x0000980001387983 */ /* 0x000f280000300a00 */
[----:B------:R0:W-:Y:S04]  /*9e80*/  STL [R1+0x8ac], R0 ;  /* 0x0008ac0001007387 */ /* 0x0001e80000100800 */
[----:B------:R1:W-:Y:S04]  /*9e90*/  STL [R1+0x8b8], R28 ;  /* 0x0008b81c01007387 */ /* 0x0003e80000100800 */
[----:B------:R-:W4:Y:S01]  /*9ea0*/  LDL.LU.64 R40, [R1+0x490] ;  /* 0x0004900001287983 */ /* 0x000f220000300a00 */
[----:B0-----:R-:W-:-:S03]  /*9eb0*/  IMAD.MOV.U32 R0, RZ, RZ, R29 ;  /* 0x000000ffff007224 */ /* 0x001fc600078e001d */
[----:B------:R-:W-:Y:S04]  /*9ec0*/  STL [R1+0x8c0], R16 ;  /* 0x0008c01001007387 */ /* 0x000fe80000100800 */
[----:B------:R0:W-:Y:S04]  /*9ed0*/  STL [R1+0x8b4], R0 ;  /* 0x0008b40001007387 */ /* 0x0001e80000100800 */
[----:B-1----:R-:W4:Y:S01]  /*9ee0*/  LDL.LU.64 R28, [R1+0x498] ;  /* 0x00049800011c7983 */ /* 0x002f220000300a00 */
        /* <DEDUP_REMOVED lines=31> */
[----:B------:R1:W-:Y:S01]  /*a0e0*/  STL [R1+0x900], R56 ;  /* 0x0009003801007387 */ /* 0x0003e20000100800 */
[----:B0-----:R-:W-:-:S05]  /*a0f0*/  IMAD.MOV.U32 R0, RZ, RZ, R57 ;  /* 0x000000ffff007224 */ /* 0x001fca00078e0039 */
[----:B------:R0:W-:Y:S04]  /*a100*/  STL [R1+0x8fc], R0 ;  /* 0x0008fc0001007387 */ /* 0x0001e80000100800 */
[----:B------:R0:W-:Y:S04]  /*a110*/  STL [R1+0x908], R40 ;  /* 0x0009082801007387 */ /* 0x0001e80000100800 */
[----:B-1----:R-:W4:Y:S01]  /*a120*/  LDL.LU.64 R56, [R1+0x4d8] ;  /* 0x0004d80001387983 */ /* 0x002f220000300a00 */
        /* <DEDUP_REMOVED lines=36> */
[----:B0-----:R-:W-:Y:S02]  /*a370*/  MOV R0, R55 ;  /* 0x0000003700007202 */ /* 0x001fe40000000f00 */
        /* <DEDUP_REMOVED lines=22> */
[----:B------:R-:W2:Y:S01]  /*a4e0*/  LDL.64 R2, [R1+0x548] ;  /* 0x0005480001027983 */ /* 0x000ea20000100a00 */
[----:B0-----:R-:W-:-:S03]  /*a4f0*/  IMAD.MOV.U32 R0, RZ, RZ, R31 ;  /* 0x000000ffff007224 */ /* 0x001fc600078e001f */
[----:B------:R-:W-:Y:S04]  /*a500*/  STL [R1+0x988], R38 ;  /* 0x0009882601007387 */ /* 0x000fe80000100800 */
[----:B------:R0:W-:Y:S04]  /*a510*/  STL [R1+0x97c], R0 ;  /* 0x00097c0001007387 */ /* 0x0001e80000100800 */
[----:B------:R-:W2:Y:S01]  /*a520*/  LDL.64 R30, [R1+0x550] ;  /* 0x00055000011e7983 */ /* 0x000ea20000100a00 */
[----:B0-----:R-:W-:-:S03]  /*a530*/  IMAD.MOV.U32 R0, RZ, RZ, R39 ;  /* 0x000000ffff007224 */ /* 0x001fc600078e0027 */
[----:B----4-:R-:W-:Y:S04]  /*a540*/  STL [R1+0x990], R4 ;  /* 0x0009900401007387 */ /* 0x010fe80000100800 */
        /* <DEDUP_REMOVED lines=122> */
[----:B0-----:R-:W-:-:S05]  /*acf0*/  IMAD.MOV.U32 R0, RZ, RZ, R17 ;  /* 0x000000ffff007224 */ /* 0x001fca00078e0011 */
        /* <DEDUP_REMOVED lines=25> */
[----:B--2---:R1:W-:Y:S01]  /*ae90*/  STL [R1+0xab8], R56 ;  /* 0x000ab83801007387 */ /* 0x0043e20000100800 */
[----:B0-----:R-:W-:-:S03]  /*aea0*/  IMAD.MOV.U32 R0, RZ, RZ, R57 ;  /* 0x000000ffff007224 */ /* 0x001fc600078e0039 */
[----:B-1----:R-:W2:Y:S04]  /*aeb0*/  LDL.LU.64 R56, [R1+0xb08] ;  /* 0x000b080001387983 */ /* 0x002ea80000300a00 */
[----:B------:R0:W-:Y:S04]  /*aec0*/  STL [R1+0xab4], R0 ;  /* 0x000ab40001007387 */ /* 0x0001e80000100800 */
[----:B------:R1:W-:Y:S01]  /*aed0*/  STL [R1+0xac0], R40 ;  /* 0x000ac02801007387 */ /* 0x0003e20000100800 */
[----:B0-----:R-:W-:-:S03]  /*aee0*/  IMAD.MOV.U32 R0, RZ, RZ, R41 ;  /* 0x000000ffff007224 */ /* 0x001fc600078e0029 */
[----:B-1----:R-:W2:Y:S04]  /*aef0*/  LDL.LU.64 R40, [R1+0xb10] ;  /* 0x000b100001287983 */ /* 0x002ea80000300a00 */
[----:B------:R0:W-:Y:S04]  /*af00*/  STL [R1+0xabc], R0 ;  /* 0x000abc0001007387 */ /* 0x0001e80000100800 */
[----:B------:R1:W-:Y:S01]  /*af10*/  STL [R1+0xac8], R28 ;  /* 0x000ac81c01007387 */ /* 0x0003e20000100800 */
[----:B0-----:R-:W-:-:S03]  /*af20*/  IMAD.MOV.U32 R0, RZ, RZ, R29 ;  /* 0x000000ffff007224 */ /* 0x001fc600078e001d */
[----:B-1----:R-:W2:Y:S04]  /*af30*/  LDL.LU.64 R28, [R1+0xb18] ;  /* 0x000b1800011c7983 */ /* 0x002ea80000300a00 */
[----:B------:R-:W2:Y:S04]  /*af40*/  LDL.LU.64 R42, [R1+0x50] ;  /* 0x00005000012a7983 */ /* 0x000ea80000300a00 */
[----:B------:R4:W-:Y:S02]  /*af50*/  STL [R1+0xac4], R0 ;  /* 0x000ac40001007387 */ /* 0x0009e40000100800 */
[----:B----4-:R-:W-:-:S02]  /*af60*/  MOV R0, R19 ;  /* 0x0000001300007202 */ /* 0x010fc40000000f00 */
[----:B------:R-:W-:Y:S04]  /*af70*/  STL [R1+0xad0], R18 ;  /* 0x000ad01201007387 */ /* 0x000fe80000100800 */
[----:B------:R0:W-:Y:S04]  /*af80*/  STL [R1+0xacc], R0 ;  /* 0x000acc0001007387 */ /* 0x0001e80000100800 */
[----:B------:R1:W-:Y:S01]  /*af90*/  STL [R1+0xad8], R16 ;  /* 0x000ad81001007387 */ /* 0x0003e20000100800 */
[----:B0-----:R-:W-:-:S03]  /*afa0*/  IMAD.MOV.U32 R0, RZ, RZ, R17 ;  /* 0x000000ffff007224 */ /* 0x001fc600078e0011 */
[----:B-1----:R-:W4:Y:S04]  /*afb0*/  LDL.LU.64 R16, [R1+0xb28] ;  /* 0x000b280001107983 */ /* 0x002f280000300a00 */
[----:B------:R0:W-:Y:S04]  /*afc0*/  STL [R1+0xad4], R0 ;  /* 0x000ad40001007387 */ /* 0x0001e80000100800 */
[----:B------:R1:W-:Y:S01]  /*afd0*/  STL [R1+0xae0], R2 ;  /* 0x000ae00201007387 */ /* 0x0003e20000100800 */
[----:B0-----:R-:W-:-:S03]  /*afe0*/  IMAD.MOV.U32 R0, RZ, RZ, R3 ;  /* 0x000000ffff007224 */ /* 0x001fc600078e0003 */
[----:B-1----:R-:W4:Y:S04]  /*aff0*/  LDL.LU.64 R2, [R1+0xb30] ;  /* 0x000b300001027983 */ /* 0x002f280000300a00 */
        /* <DEDUP_REMOVED lines=10> */
[----:B------:R-:W3:Y:S04]  /*b0a0*/  LDL.LU.64 R26, [R1+0xb48] ;  /* 0x000b4800011a7983 */ /* 0x000ee80000300a00 */
[----:B------:R-:W3:Y:S01]  /*b0b0*/  LDL.LU.64 R18, [R1+0xb50] ;  /* 0x000b500001127983 */ /* 0x000ee20000300a00 */
[----:B0-----:R-:W-:-:S05]  /*b0c0*/  IMAD.MOV.U32 R0, RZ, RZ, R5 ;  /* 0x000000ffff007224 */ /* 0x001fca00078e0005 */
[----:B------:R0:W-:Y:S04]  /*b0d0*/  STL [R1+0xaf4], R0 ;  /* 0x000af40001007387 */ /* 0x0001e80000100800 */
[----:B------:R1:W-:Y:S01]  /*b0e0*/  STL [R1+0xb00], R54 ;  /* 0x000b003601007387 */ /* 0x0003e20000100800 */
[----:B0-----:R-:W-:-:S03]  /*b0f0*/  IMAD.MOV.U32 R0, RZ, RZ, R55 ;  /* 0x000000ffff007224 */ /* 0x001fc600078e0037 */
[----:B-1----:R-:W3:Y:S04]  /*b100*/  LDL.LU.64 R54, [R1+0xb58] ;  /* 0x000b580001367983 */ /* 0x002ee80000300a00 */
[----:B------:R0:W-:Y:S04]  /*b110*/  STL [R1+0xafc], R0 ;  /* 0x000afc0001007387 */ /* 0x0001e80000100800 */
[----:B--2---:R1:W-:Y:S01]  /*b120*/  STL [R1+0xb08], R56 ;  /* 0x000b083801007387 */ /* 0x0043e20000100800 */
[----:B0-----:R-:W-:-:S03]  /*b130*/  IMAD.MOV.U32 R0, RZ, RZ, R57 ;  /* 0x000000ffff007224 */ /* 0x001fc600078e0039 */
[----:B-1----:R-:W2:Y:S04]  /*b140*/  LDL.LU.64 R56, [R1+0x48] ;  /* 0x0000480001387983 */ /* 0x002ea80000300a00 */
[----:B------:R0:W-:Y:S04]  /*b150*/  STL [R1+0xb04], R0 ;  /* 0x000b040001007387 */ /* 0x0001e80000100800 */
[----:B------:R1:W-:Y:S04]  /*b160*/  STL [R1+0xb10], R40 ;  /* 0x000b102801007387 */ /* 0x0003e80000100800 */
[----:B------:R-:W2:Y:S01]  /*b170*/  LDL.LU.64 R4, [R1+0xb68] ;  /* 0x000b680001047983 */ /* 0x000ea20000300a00 */
[----:B0-----:R-:W-:-:S03]  /*b180*/  IMAD.MOV.U32 R0, RZ, RZ, R41 ;  /* 0x000000ffff007224 */ /* 0x001fc600078e0029 */
[----:B------:R-:W-:Y:S04]  /*b190*/  STL [R1+0xb18], R28 ;  /* 0x000b181c01007387 */ /* 0x000fe80000100800 */
[----:B------:R0:W-:Y:S04]  /*b1a0*/  STL [R1+0xb0c], R0 ;  /* 0x000b0c0001007387 */ /* 0x0001e80000100800 */
[----:B-1----:R-:W2:Y:S01]  /*b1b0*/  LDL.LU.64 R40, [R1+0xb70] ;  /* 0x000b700001287983 */ /* 0x002ea20000300a00 */
[----:B0-----:R-:W-:-:S03]  /*b1c0*/  IMAD.MOV.U32 R0, RZ, RZ, R29 ;  /* 0x000000ffff007224 */ /* 0x001fc600078e001d */
[----:B------:R-:W-:Y:S04]  /*b1d0*/  STL [R1+0xb20], R42 ;  /* 0x000b202a01007387 */ /* 0x000fe80000100800 */
[----:B------:R0:W-:Y:S04]  /*b1e0*/  STL [R1+0xb14], R0 ;  /* 0x000b140001007387 */ /* 0x0001e80000100800 */
[----:B------:R-:W2:Y:S01]  /*b1f0*/  LDL.LU.64 R28, [R1+0xb78] ;  /* 0x000b7800011c7983 */ /* 0x000ea20000300a00 */
[----:B0-----:R-:W-:-:S03]  /*b200*/  IMAD.MOV.U32 R0, RZ, RZ, R43 ;  /* 0x000000ffff007224 */ /* 0x001fc600078e002b */
[----:B----4-:R-:W-:Y:S04]  /*b210*/  STL [R1+0xb28], R16 ;  /* 0x000b281001007387 */ /* 0x010fe80000100800 */
[----:B------:R0:W-:Y:S02]  /*b220*/  STL [R1+0xb1c], R0 ;  /* 0x000b1c0001007387 */ /* 0x0001e40000100800 */
[----:B0-----:R-:W-:Y:S02]  /*b230*/  IMAD.MOV.U32 R0, RZ, RZ, R17 ;  /* 0x000000ffff007224 */ /* 0x001fe400078e0011 */
[----:B------:R-:W4:Y:S04]  /*b240*/  LDL.LU.64 R16, [R1+0xb80] ;  /* 0x000b800001107983 */ /* 0x000f280000300a00 */
[----:B------:R0:W-:Y:S04]  /*b250*/  STL [R1+0xb24], R0 ;  /* 0x000b240001007387 */ /* 0x0001e80000100800 */
[----:B------:R1:W-:Y:S01]  /*b260*/  STL [R1+0xb30], R2 ;  /* 0x000b300201007387 */ /* 0x0003e20000100800 */
[----:B0-----:R-:W-:-:S03]  /*b270*/  IMAD.MOV.U32 R0, RZ, RZ, R3 ;  /* 0x000000ffff007224 */ /* 0x001fc600078e0003 */
[----:B------:R-:W-:Y:S04]  /*b280*/  STL [R1+0xb38], R30 ;  /* 0x000b381e01007387 */ /* 0x000fe80000100800 */
[----:B------:R0:W-:Y:S04]  /*b290*/  STL [R1+0xb2c], R0 ;  /* 0x000b2c0001007387 */ /* 0x0001e80000100800 */
[----:B-1----:R-:W4:Y:S01]  /*b2a0*/  LDL.LU.64 R2, [R1+0xb88] ;  /* 0x000b880001027983 */ /* 0x002f220000300a00 */
[----:B0-----:R-:W-:-:S03]  /*b2b0*/  IMAD.MOV.U32 R0, RZ, RZ, R31 ;  /* 0x000000ffff007224 */ /* 0x001fc600078e001f */
[----:B------:R-:W-:Y:S04]  /*b2c0*/  STL [R1+0xb40], R38 ;  /* 0x000b402601007387 */ /* 0x000fe80000100800 */
[----:B------:R0:W-:Y:S02]  /*b2d0*/  STL [R1+0xb34], R0 ;  /* 0x000b340001007387 */ /* 0x0001e40000100800 */
[----:B0-----:R-:W-:Y:S02]  /*b2e0*/  IMAD.MOV.U32 R0, RZ, RZ, R39 ;  /* 0x000000ffff007224 */ /* 0x001fe400078e0027 */
[----:B------:R-:W4:Y:S04]  /*b2f0*/  LDL.LU.64 R38, [R1+0xb90] ;  /* 0x000b900001267983 */ /* 0x000f280000300a00 */
[----:B------:R0:W-:Y:S04]  /*b300*/  STL [R1+0xb3c], R0 ;  /* 0x000b3c0001007387 */ /* 0x0001e80000100800 */
[----:B---3--:R1:W-:Y:S01]  /*b310*/  STL [R1+0xb48], R26 ;  /* 0x000b481a01007387 */ /* 0x0083e20000100800 */
[----:B0-----:R-:W-:-:S03]  /*b320*/  IMAD.MOV.U32 R0, RZ, RZ, R27 ;  /* 0x000000ffff007224 */ /* 0x001fc600078e001b */
[----:B------:R-:W-:Y:S04]  /*b330*/  STL [R1+0xb50], R18 ;  /* 0x000b501201007387 */ /* 0x000fe80000100800 */
[----:B------:R0:W-:Y:S04]  /*b340*/  STL [R1+0xb44], R0 ;  /* 0x000b440001007387 */ /* 0x0001e80000100800 */
[----:B-1----:R-:W3:Y:S01]  /*b350*/  LDL.LU.64 R26, [R1+0xb98] ;  /* 0x000b9800011a7983 */ /* 0x002ee20000300a00 */
        /* <DEDUP_REMOVED lines=15> */
[----:B0-----:R-:W-:-:S05]  /*b450*/  IMAD.MOV.U32 R0, RZ, RZ, R41 ;  /* 0x000000ffff007224 */ /* 0x001fca00078e0029 */
[----:B------:R0:W-:Y:S04]  /*b460*/  STL [R1+0xb6c], R0 ;  /* 0x000b6c0001007387 */ /* 0x0001e80000100800 */
[----:B------:R-:W-:Y:S04]  /*b470*/  STL [R1+0xb78], R28 ;  /* 0x000b781c01007387 */ /* 0x000fe80000100800 */
[----:B------:R-:W2:Y:S01]  /*b480*/  LDL.LU.64 R6, [R1+0xbb8] ;  /* 0x000bb80001067983 */ /* 0x000ea20000300a00 */
[----:B0-----:R-:W-:-:S03]  /*b490*/  IMAD.MOV.U32 R0, RZ, RZ, R29 ;  /* 0x000000ffff007224 */ /* 0x001fc600078e001d */
[----:B------:R-:W2:Y:S04]  /*b4a0*/  LDL.LU.64 R42, [R1+0xbc0] ;  /* 0x000bc000012a7983 */ /* 0x000ea80000300a00 */
[----:B------:R0:W-:Y:S04]  /*b4b0*/  STL [R1+0xb74], R0 ;  /* 0x000b740001007387 */ /* 0x0001e80000100800 */
[----:B----4-:R-:W-:Y:S01]  /*b4c0*/  STL [R1+0xb80], R16 ;  /* 0x000b801001007387 */ /* 0x010fe20000100800 */
[----:B0-----:R-:W-:-:S03]  /*b4d0*/  IMAD.MOV.U32 R0, RZ, RZ, R17 ;  /* 0x000000ffff007224 */ /* 0x001fc600078e0011 */
[----:B------:R-:W4:Y:S04]  /*b4e0*/  LDL.LU.64 R30, [R1+0xbc8] ;  /* 0x000bc800011e7983 */ /* 0x000f280000300a00 */
[----:B------:R-:W4:Y:S04]  /*b4f0*/  LDL.LU.64 R18, [R1+0xbd0] ;  /* 0x000bd00001127983 */ /* 0x000f280000300a00 */
[----:B------:R0:W-:Y:S04]  /*b500*/  STL [R1+0xb7c], R0 ;  /* 0x000b7c0001007387 */ /* 0x0001e80000100800 */
[----:B------:R-:W-:Y:S04]  /*b510*/  STL [R1+0xb88], R2 ;  /* 0x000b880201007387 */ /* 0x000fe80000100800 */
[----:B------:R-:W4:Y:S01]  /*b520*/  LDL.LU.64 R4, [R1+0xbd8] ;  /* 0x000bd80001047983 */ /* 0x000f220000300a00 */
[----:B0-----:R-:W-:-:S03]  /*b530*/  IMAD.MOV.U32 R0, RZ, RZ, R3 ;  /* 0x000000ffff007224 */ /* 0x001fc600078e0003 */
[----:B------:R-:W4:Y:S04]  /*b540*/  LDL.LU.64 R40, [R1+0x38] ;  /* 0x0000380001287983 */ /* 0x000f280000300a00 */
[----:B------:R0:W-:Y:S04]  /*b550*/  STL [R1+0xb84], R0 ;  /* 0x000b840001007387 */ /* 0x0001e80000100800 */
[----:B------:R-:W-:Y:S01]  /*b560*/  STL [R1+0xb90], R38 ;  /* 0x000b902601007387 */ /* 0x000fe20000100800 */
[----:B0-----:R-:W-:-:S03]  /*b570*/  MOV R0, R39 ;  /* 0x0000002700007202 */ /* 0x001fc60000000f00 */
[----:B------:R-:W4:Y:S04]  /*b580*/  LDL.LU.64 R28, [R1+0xbe8] ;  /* 0x000be800011c7983 */ /* 0x000f280000300a00 */
[----:B------:R-:W4:Y:S04]  /*b590*/  LDL.LU.64 R16, [R1+0xbf0] ;  /* 0x000bf00001107983 */ /* 0x000f280000300a00 */
[----:B------:R0:W-:Y:S04]  /*b5a0*/  STL [R1+0xb8c], R0 ;  /* 0x000b8c0001007387 */ /* 0x0001e80000100800 */
[----:B---3--:R1:W-:Y:S04]  /*b5b0*/  STL [R1+0xb98], R26 ;  /* 0x000b981a01007387 */ /* 0x0083e80000100800 */
[----:B------:R-:W3:Y:S01]  /*b5c0*/  LDL.LU.64 R2, [R1+0xbf8] ;  /* 0x000bf80001027983 */ /* 0x000ee20000300a00 */
[----:B0-----:R-:W-:-:S03]  /*b5d0*/  IMAD.MOV.U32 R0, RZ, RZ, R27 ;  /* 0x000000ffff007224 */ /* 0x001fc600078e001b */
[----:B------:R-:W3:Y:S04]  /*b5e0*/  LDL.LU.64 R38, [R1+0xc00] ;  /* 0x000c000001267983 */ /* 0x000ee80000300a00 */
[----:B------:R0:W-:Y:S04]  /*b5f0*/  STL [R1+0xb94], R0 ;  /* 0x000b940001007387 */ /* 0x0001e80000100800 */
[----:B------:R0:W-:Y:S04]  /*b600*/  STL [R1+0xba0], R54 ;  /* 0x000ba03601007387 */ /* 0x0001e80000100800 */
[----:B-1----:R-:W3:Y:S01]  /*b610*/  LDL.LU.64 R26, [R1+0xc08] ;  /* 0x000c0800011a7983 */ /* 0x002ee20000300a00 */
[----:B0-----:R-:W-:-:S03]  /*b620*/  IMAD.MOV.U32 R0, RZ, RZ, R55 ;  /* 0x000000ffff007224 */ /* 0x001fc600078e0037 */
[----:B------:R-:W3:Y:S04]  /*b630*/  LDL.LU.64 R54, [R1+0xc10] ;  /* 0x000c100001367983 */ /* 0x000ee80000300a00 */
[----:B------:R0:W-:Y:S04]  /*b640*/  STL [R1+0xb9c], R0 ;  /* 0x000b9c0001007387 */ /* 0x0001e80000100800 */
[----:B--2---:R1:W-:Y:S01]  /*b650*/  STL [R1+0xba8], R56 ;  /* 0x000ba83801007387 */ /* 0x0043e20000100800 */
[----:B0-----:R-:W-:-:S03]  /*b660*/  IMAD.MOV.U32 R0, RZ, RZ, R57 ;  /* 0x000000ffff007224 */ /* 0x001fc600078e0039 */
[----:B-1----:R-:W2:Y:S04]  /*b670*/  LDL.LU.64 R56, [R1+0xc18] ;  /* 0x000c180001387983 */ /* 0x002ea80000300a00 */
[----:B------:R0:W-:Y:S04]  /*b680*/  STL [R1+0xba4], R0 ;  /* 0x000ba40001007387 */ /* 0x0001e80000100800 */
[----:B------:R-:W-:Y:S01]  /*b690*/  STL [R1+0xbb0], R20 ;  /* 0x000bb01401007387 */ /* 0x000fe20000100800 */
[----:B0-----:R-:W-:-:S05]  /*b6a0*/  IMAD.MOV.U32 R0, RZ, RZ, R21 ;  /* 0x000000ffff007224 */ /* 0x001fca00078e0015 */
[----:B------:R0:W-:Y:S04]  /*b6b0*/  STL [R1+0xbac], R0 ;  /* 0x000bac0001007387 */ /* 0x0001e80000100800 */
[----:B------:R1:W-:Y:S04]  /*b6c0*/  STL [R1+0xbb8], R6 ;  /* 0x000bb80601007387 */ /* 0x0003e80000100800 */
[----:B------:R-:W-:Y:S01]  /*b6d0*/  STL [R1+0xbc0], R42 ;  /* 0x000bc02a01007387 */ /* 0x000fe20000100800 */
[----:B0-----:R-:W0:Y:S01]  /*b6e0*/  LDC R0, c[0x0][0x3a8] ;  /* 0x0000ea00ff007b82 */ /* 0x001e220000000800 */
[----:B-1----:R-:W-:-:S05]  /*b6f0*/  IMAD.MOV.U32 R6, RZ, RZ, R7 ;  /* 0x000000ffff067224 */ /* 0x002fca00078e0007 */
[----:B------:R1:W-:Y:S02]  /*b700*/  STL [R1+0xbb4], R6 ;  /* 0x000bb40601007387 */ /* 0x0003e40000100800 */
[----:B-1----:R-:W-:Y:S02]  /*b710*/  IMAD.MOV.U32 R6, RZ, RZ, R43 ;  /* 0x000000ffff067224 */ /* 0x002fe400078e002b */
[C---:B0-----:R-:W-:Y:S02]  /*b720*/  IMAD R7, R0.reuse, 0x7e, RZ ;  /* 0x0000007e00077824 */ /* 0x041fe400078e02ff */
[----:B------:R-:W-:Y:S01]  /*b730*/  IMAD R8, R0, 0x7c, RZ ;  /* 0x0000007c00087824 */ /* 0x000fe200078e02ff */
[----:B----4-:R-:W-:Y:S04]  /*b740*/  STL [R1+0xbc8], R30 ;  /* 0x000bc81e01007387 */ /* 0x010fe80000100800 */
[----:B------:R0:W-:Y:S04]  /*b750*/  STL [R1+0xbbc], R6 ;  /* 0x000bbc0601007387 */ /* 0x0001e80000100800 */
[----:B------:R-:W-:Y:S01]  /*b760*/  STL [R1+0xbd0], R18 ;  /* 0x000bd01201007387 */ /* 0x000fe20000100800 */
[----:B0-----:R-:W-:-:S05]  /*b770*/  IMAD.MOV.U32 R6, RZ, RZ, R31 ;  /* 0x000000ffff067224 */ /* 0x001fca00078e001f */
[----:B------:R0:W-:Y:S04]  /*b780*/  STL [R1+0xbc4], R6 ;  /* 0x000bc40601007387 */ /* 0x0001e80000100800 */
[----:B------:R1:W-:Y:S01]  /*b790*/  STL [R1+0xbd8], R4 ;  /* 0x000bd80401007387 */ /* 0x0003e20000100800 */
[----:B0-----:R-:W-:Y:S02]  /*b7a0*/  IMAD.MOV.U32 R6, RZ, RZ, R19 ;  /* 0x000000ffff067224 */ /* 0x001fe400078e0013 */
[----:B-1----:R-:W-:-:S03]  /*b7b0*/  IMAD.MOV.U32 R4, RZ, RZ, R5 ;  /* 0x000000ffff047224 */ /* 0x002fc600078e0005 */
[----:B------:R-:W-:Y:S04]  /*b7c0*/  STL [R1+0xbcc], R6 ;  /* 0x000bcc0601007387 */ /* 0x000fe80000100800 */
[----:B------:R-:W-:Y:S04]  /*b7d0*/  STL [R1+0xbe0], R40 ;  /* 0x000be02801007387 */ /* 0x000fe80000100800 */
[----:B------:R0:W-:Y:S04]  /*b7e0*/  STL [R1+0xbd4], R4 ;  /* 0x000bd40401007387 */ /* 0x0001e80000100800 */
[----:B------:R-:W-:Y:S01]  /*b7f0*/  STL [R1+0xbe8], R28 ;  /* 0x000be81c01007387 */ /* 0x000fe20000100800 */
[----:B0-----:R-:W-:-:S05]  /*b800*/  IMAD.MOV.U32 R4, RZ, RZ, R41 ;  /* 0x000000ffff047224 */ /* 0x001fca00078e0029 */
[----:B------:R0:W-:Y:S04]  /*b810*/  STL [R1+0xbdc], R4 ;  /* 0x000bdc0401007387 */ /* 0x0001e80000100800 */
[----:B------:R-:W-:Y:S01]  /*b820*/  STL [R1+0xbf0], R16 ;  /* 0x000bf01001007387 */ /* 0x000fe20000100800 */
[----:B0-----:R-:W-:-:S05]  /*b830*/  IMAD.MOV.U32 R4, RZ, RZ, R29 ;  /* 0x000000ffff047224 */ /* 0x001fca00078e001d */
[----:B------:R0:W-:Y:S04]  /*b840*/  STL [R1+0xbe4], R4 ;  /* 0x000be40401007387 */ /* 0x0001e80000100800 */
[----:B---3--:R1:W-:Y:S01]  /*b850*/  STL [R1+0xbf8], R2 ;  /* 0x000bf80201007387 */ /* 0x0083e20000100800 */
        /* <DEDUP_REMOVED lines=9> */
[----:B0-----:R-:W-:Y:S02]  /*b8f0*/  IMAD.MOV.U32 R2, RZ, RZ, R27 ;  /* 0x000000ffff027224 */ /* 0x001fe400078e001b */
[----:B------:R-:W-:-:S03]  /*b900*/  IMAD R4, R0, 0x7f, RZ ;  /* 0x0000007f00047824 */ /* 0x000fc600078e02ff */
[----:B------:R0:W-:Y:S01]  /*b910*/  STL [R1+0xc04], R2 ;  /* 0x000c040201007387 */ /* 0x0001e20000100800 */
[----:B--2---:R-:W-:Y:S02]  /*b920*/  IMAD.MOV.U32 R5, RZ, RZ, R57 ;  /* 0x000000ffff057224 */ /* 0x004fe400078e0039 */
[----:B0-----:R-:W-:-:S05]  /*b930*/  IMAD.MOV.U32 R2, RZ, RZ, R55 ;  /* 0x000000ffff027224 */ /* 0x001fca00078e0037 */
[----:B------:R0:W-:Y:S04]  /*b940*/  STL [R1+0xc0c], R2 ;  /* 0x000c0c0201007387 */ /* 0x0001e80000100800 */
[----:B------:R-:W-:Y:S04]  /*b950*/  STL [R1+0xc18], R56 ;  /* 0x000c183801007387 */ /* 0x000fe80000100800 */
[----:B------:R1:W-:Y:S01]  /*b960*/  STL [R1+0xc14], R5 ;  /* 0x000c140501007387 */ /* 0x0003e20000100800 */
[----:B0-----:R-:W-:-:S03]  /*b970*/  IMAD.WIDE R2, R4, 0x2, R58 ;  /* 0x0000000204027825 */ /* 0x001fc600078e023a */
[----:B------:R-:W-:Y:S04]  /*b980*/  STL [R1+0xc20], R14 ;  /* 0x000c200e01007387 */ /* 0x000fe80000100800 */
[----:B------:R-:W-:Y:S01]  /*b990*/  STL [R1+0xc1c], R15 ;  /* 0x000c1c0f01007387 */ /* 0x000fe20000100800 */
[----:B-1----:R-:W-:-:S03]  /*b9a0*/  IMAD.WIDE R4, R4, 0x2, R60 ;  /* 0x0000000204047825 */ /* 0x002fc600078e023c */
[----:B------:R-:W-:Y:S04]  /*b9b0*/  STL [R1+0xc28], R2 ;  /* 0x000c280201007387 */ /* 0x000fe80000100800 */
[----:B------:R0:W-:Y:S01]  /*b9c0*/  STL [R1+0xc24], R3 ;  /* 0x000c240301007387 */ /* 0x0001e20000100800 */
[----:B------:R-:W-:-:S03]  /*b9d0*/  IMAD R6, R0, 0x7d, RZ ;  /* 0x0000007d00067824 */ /* 0x000fc600078e02ff */
[----:B------:R-:W-:Y:S01]  /*b9e0*/  STL [R1+0xc30], R4 ;  /* 0x000c300401007387 */ /* 0x000fe20000100800 */
[----:B0-----:R-:W-:-:S03]  /*b9f0*/  IMAD.WIDE R2, R7, 0x2, R58 ;  /* 0x0000000207027825 */ /* 0x001fc600078e023a */
[----:B------:R0:W-:Y:S04]  /*ba00*/  STL [R1+0xc2c], R5 ;  /* 0x000c2c0501007387 */ /* 0x0001e80000100800 */
[----:B------:R-:W-:Y:S04]  /*ba10*/  STL [R1+0xc38], R2 ;  /* 0x000c380201007387 */ /* 0x000fe80000100800 */
[----:B------:R1:W-:Y:S01]  /*ba20*/  STL [R1+0xc34], R3 ;  /* 0x000c340301007387 */ /* 0x0003e20000100800 */
[----:B0-----:R-:W-:-:S05]  /*ba30*/  IMAD.WIDE R4, R7, 0x2, R60 ;  /* 0x0000000207047825 */ /* 0x001fca00078e023c */
[----:B------:R-:W-:Y:S01]  /*ba40*/  STL [R1+0xc40], R4 ;  /* 0x000c400401007387 */ /* 0x000fe20000100800 */
[----:B-1----:R-:W-:-:S03]  /*ba50*/  IMAD.WIDE R2, R6, 0x2, R58 ;  /* 0x0000000206027825 */ /* 0x002fc600078e023a */
[----:B------:R0:W-:Y:S01]  /*ba60*/  STL [R1+0xc3c], R5 ;  /* 0x000c3c0501007387 */ /* 0x0001e20000100800 */
[----:B------:R-:W-:-:S03]  /*ba70*/  IMAD.WIDE R6, R6, 0x2, R60 ;  /* 0x0000000206067825 */ /* 0x000fc600078e023c */
[----:B------:R-:W-:Y:S04]  /*ba80*/  STL [R1+0xc48], R2 ;  /* 0x000c480201007387 */ /* 0x000fe80000100800 */
[----:B------:R1:W-:Y:S04]  /*ba90*/  STL [R1+0xc44], R3 ;  /* 0x000c440301007387 */ /* 0x0003e80000100800 */
[----:B------:R2:W-:Y:S01]  /*baa0*/  STL [R1+0xc50], R6 ;  /* 0x000c500601007387 */ /* 0x0005e20000100800 */
[----:B0-----:R-:W-:-:S04]  /*bab0*/  IMAD.WIDE R4, R8, 0x2, R60 ;  /* 0x0000000208047825 */ /* 0x001fc800078e023c */
[----:B-1----:R-:W-:Y:S01]  /*bac0*/  IMAD.WIDE R2, R8, 0x2, R58 ;  /* 0x0000000208027825 */ /* 0x002fe200078e023a */
[----:B------:R-:W-:Y:S03]  /*bad0*/  STL [R1+0xc4c], R7 ;  /* 0x000c4c0701007387 */ /* 0x000fe60000100800 */
[C---:B--2---:R-:W-:Y:S01]  /*bae0*/  IMAD R6, R0.reuse, 0x7b, RZ ;  /* 0x0000007b00067824 */ /* 0x044fe200078e02ff */
[----:B------:R-:W-:Y:S04]  /*baf0*/  STL [R1+0xc58], R2 ;  /* 0x000c580201007387 */ /* 0x000fe80000100800 */
[----:B------:R0:W-:Y:S01]  /*bb00*/  STL [R1+0xc54], R3 ;  /* 0x000c540301007387 */ /* 0x0001e20000100800 */
[----:B------:R-:W-:-:S03]  /*bb10*/  IMAD R8, R0, 0x7a, RZ ;  /* 0x0000007a00087824 */ /* 0x000fc600078e02ff */
[----:B------:R-:W-:Y:S01]  /*bb20*/  STL [R1+0xc60], R4 ;  /* 0x000c600401007387 */ /* 0x000fe20000100800 */
[----:B0-----:R-:W-:-:S03]  /*bb30*/  IMAD.WIDE R2, R6, 0x2, R58 ;  /* 0x0000000206027825 */ /* 0x001fc600078e023a */
        /* <DEDUP_REMOVED lines=403> */
[----:B------:R-:W-:-:S03]  /*d470*/  IMAD.SHL.U32 R8, R0, 0x40, RZ ;  /* 0x0000004000087824 */ /* 0x000fc600078e00ff */
        /* <DEDUP_REMOVED lines=439> */
[----:B------:R1:W-:Y:S01]  /*eff0*/  STL [R1+0x13e4], R3 ;  /* 0x0013e40301007387 */ /* 0x0003e20000100800 */
[----:B0-----:R-:W-:-:S03]  /*f000*/  IMAD.WIDE R4, R8, 0x2, R60 ;  /* 0x0000000208047825 */ /* 0x001fc600078e023c */
[----:B------:R-:W-:Y:S01]  /*f010*/  STL [R1+0x13f0], R6 ;  /* 0x0013f00601007387 */ /* 0x000fe20000100800 */
[----:B-1----:R-:W-:-:S03]  /*f020*/  IMAD.WIDE R2, R8, 0x2, R58 ;  /* 0x0000000208027825 */ /* 0x002fc600078e023a */
        /* <DEDUP_REMOVED lines=8> */
[----:B------:R-:W-:Y:S04]  /*f0b0*/  STL [R1+0x1404], R7 ;  /* 0x0014040701007387 */ /* 0x000fe80000100800 */
[----:B------:R-:W-:Y:S04]  /*f0c0*/  STL [R1+0x1410], R2 ;  /* 0x0014100201007387 */ /* 0x000fe80000100800 */
[----:B------:R0:W-:Y:S04]  /*f0d0*/  STL [R1+0x140c], R3 ;  /* 0x00140c0301007387 */ /* 0x0001e80000100800 */
[----:B------:R1:W-:Y:S04]  /*f0e0*/  STL [R1+0x554], RZ ;  /* 0x000554ff01007387 */ /* 0x0003e80000100800 */
        /* <DEDUP_REMOVED lines=33> */
[----:B------:R1:W-:Y:S01]  /*f300*/  STL [R1+0x3c4], RZ ;  /* 0x0003c4ff01007387 */ /* 0x0003e20000100800 */
[----:B------:R-:W2:Y:S03]  /*f310*/  S2R R61, SR_TID.X ;  /* 0x00000000003d7919 */ /* 0x000ea60000002100 */
        /* <DEDUP_REMOVED lines=29> */
[----:B--2---:R-:W-:-:S03]  /*f4f0*/  LOP3.LUT R61, R61, 0x1f, RZ, 0xc0, !PT ;  /* 0x0000001f3d3d7812 */ /* 0x004fc600078ec0ff */
[----:B------:R1:W-:Y:S04]  /*f500*/  STL [R1+0x1cc], RZ ;  /* 0x0001ccff01007387 */ /* 0x0003e80000100800 */
[----:B------:R1:W-:Y:S04]  /*f510*/  STL [R1+0x3b0], RZ ;  /* 0x0003b0ff01007387 */ /* 0x0003e80000100800 */
[----:B------:R1:W-:Y:S04]  /*f520*/  STL [R1+0x3b4], RZ ;  /* 0x0003b4ff01007387 */ /* 0x0003e80000100800 */
[----:B------:R1:W-:Y:S04]  /*f530*/  STL [R1+0x3b8], RZ ;  /* 0x0003b8ff01007387 */ /* 0x0003e80000100800 */
[----:B------:R1:W-:Y:S01]  /*f540*/  STL [R1+0x3bc], RZ ;  /* 0x0003bcff01007387 */ /* 0x0003e20000100800 */
[----:B0-----:R-:W-:-:S02]  /*f550*/  SHF.L.U32 R3, R61, 0x1, RZ ;  /* 0x000000013d037819 */ /* 0x001fc400000006ff */
[----:B------:R-:W0:Y:S01]  /*f560*/  LDC R61, c[0x0][0x3ac] ;  /* 0x0000eb00ff3d7b82 */ /* 0x000e220000000800 */
        /* <DEDUP_REMOVED lines=25> */
[----:B0-----:R-:W-:-:S03]  /*f700*/  IMAD.SHL.U32 R2, R61, 0x80, RZ ;  /* 0x000000803d027824 */ /* 0x001fc600078e00ff */
[----:B------:R1:W-:Y:S04]  /*f710*/  STL [R1+0x1b4], RZ ;  /* 0x0001b4ff01007387 */ /* 0x0003e80000100800 */
[----:B------:R1:W-:Y:S04]  /*f720*/  STL [R1+0x1b8], RZ ;  /* 0x0001b8ff01007387 */ /* 0x0003e80000100800 */
[----:B------:R1:W-:Y:S04]  /*f730*/  STL [R1+0x1bc], RZ ;  /* 0x0001bcff01007387 */ /* 0x0003e80000100800 */
[----:B------:R1:W-:Y:S04]  /*f740*/  STL [R1+0x380], RZ ;  /* 0x000380ff01007387 */ /* 0x0003e80000100800 */
[----:B------:R1:W-:Y:S01]  /*f750*/  STL [R1+0x384], RZ ;  /* 0x000384ff01007387 */ /* 0x0003e20000100800 */
[----:B------:R-:W0:Y:S03]  /*f760*/  S2R R61, SR_TID.X ;  /* 0x00000000003d7919 */ /* 0x000e260000002100 */
        /* <DEDUP_REMOVED lines=29> */
[----:B0-----:R-:W-:-:S03]  /*f940*/  LOP3.LUT R60, R61, 0x7, RZ, 0xc0, !PT ;  /* 0x000000073d3c7812 */ /* 0x001fc600078ec0ff */
[----:B------:R1:W-:Y:S04]  /*f950*/  STL [R1+0x208], RZ ;  /* 0x000208ff01007387 */ /* 0x0003e80000100800 */
[----:B------:R1:W-:Y:S01]  /*f960*/  STL [R1+0x20c], RZ ;  /* 0x00020cff01007387 */ /* 0x0003e20000100800 */
[C---:B--2---:R-:W-:Y:S02]  /*f970*/  IMAD.SHL.U32 R58, R59.reuse, 0x2, RZ ;  /* 0x000000023b3a7824 */ /* 0x044fe400078e00ff */
[----:B------:R-:W-:Y:S02]  /*f980*/  IMAD R61, R60, 0x90, RZ ;  /* 0x000000903c3d7824 */ /* 0x000fe400078e02ff */
[----:B------:R-:W-:Y:S02]  /*f990*/  IMAD.SHL.U32 R4, R0, 0x80, RZ ;  /* 0x0000008000047824 */ /* 0x000fe400078e00ff */
[----:B------:R-:W-:Y:S01]  /*f9a0*/  IMAD R60, R60, 0x110, RZ ;  /* 0x000001103c3c7824 */ /* 0x000fe200078e02ff */
[----:B------:R-:W-:Y:S01]  /*f9b0*/  SHF.R.S32.HI R0, RZ, 0x1f, R2 ;  /* 0x0000001fff007819 */ /* 0x000fe20000011402 */
[----:B------:R-:W-:Y:S01]  /*f9c0*/  IMAD.SHL.U32 R59, R59, 0x40, RZ ;  /* 0x000000403b3b7824 */ /* 0x000fe200078e00ff */
[----:B------:R-:W-:-:S02]  /*f9d0*/  LOP3.LUT R61, R61, 0x10, R58, 0x78, !PT ;  /* 0x000000103d3d7812 */ /* 0x000fc400078e783a */
[----:B------:R-:W-:Y:S01]  /*f9e0*/  SHF.R.S32.HI R5, RZ, 0x1f, R4 ;  /* 0x0000001fff057819 */ /* 0x000fe20000011404 */
[----:B------:R-:W-:Y:S01]  /*f9f0*/  USHF.R.S32.HI UR6, URZ, 0x1f, UR4 ;  /* 0x0000001fff067899 */ /* 0x000fe20008011404 */
[----:B------:R-:W-:Y:S02]  /*fa00*/  LOP3.LUT R60, R60, 0x30, R58, 0x78, !PT ;  /* 0x000000303c3c7812 */ /* 0x000fe400078e783a */
[----:B------:R-:W-:Y:S02]  /*fa10*/  SHF.L.U64.HI R0, R2, 0x1, R0 ;  /* 0x0000000102007819 */ /* 0x000fe40000010200 */
[----:B------:R-:W-:Y:S02]  /*fa20*/  LOP3.LUT R61, R61, 0x400, R59, 0xf8, !PT ;  /* 0x000004003d3d7812 */ /* 0x000fe400078ef83b */
[----:B------:R-:W-:Y:S01]  /*fa30*/  SHF.L.U64.HI R2, R4, 0x1, R5 ;  /* 0x0000000104027819 */ /* 0x000fe20000010205 */
[----:B------:R-:W-:Y:S01]  /*fa40*/  ULEA.HI UR6, UR6, UR4, URZ, 0x7 ;  /* 0x0000000406067291 */ /* 0x000fe2000f8f38ff */
[----:B------:R-:W-:-:S02]  /*fa50*/  LOP3.LUT R4, R3, 0x10, RZ, 0x3c, !PT ;  /* 0x0000001003047812 */ /* 0x000fc400078e3cff */
[C---:B------:R-:W-:Y:S02]  /*fa60*/  LOP3.LUT R6, R3.reuse, 0x20, RZ, 0x3c, !PT ;  /* 0x0000002003067812 */ /* 0x040fe400078e3cff */
[----:B------:R-:W-:Y:S02]  /*fa70*/  LOP3.LUT R5, R3, 0x30, RZ, 0x3c, !PT ;  /* 0x0000003003057812 */ /* 0x000fe400078e3cff */
[----:B------:R-:W-:Y:S02]  /*fa80*/  LOP3.LUT R4, R60, 0x40, RZ, 0x3c, !PT ;  /* 0x000000403c047812 */ /* 0x000fe400078e3cff */
[C---:B------:R-:W-:Y:S02]  /*fa90*/  LOP3.LUT R6, R61.reuse, 0x20, RZ, 0x3c, !PT ;  /* 0x000000203d067812 */ /* 0x040fe400078e3cff */
[C---:B------:R-:W-:Y:S02]  /*faa0*/  LOP3.LUT R5, R61.reuse, 0x40, RZ, 0x3c, !PT ;  /* 0x000000403d057812 */ /* 0x040fe400078e3cff */
[----:B------:R-:W-:Y:S01]  /*fab0*/  LOP3.LUT R4, R61, 0x60, RZ, 0x3c, !PT ;  /* 0x000000603d047812 */ /* 0x000fe200078e3cff */
[----:B-1----:R-:W-:-:S12]  /*fac0*/  USHF.R.S32.HI UR6, URZ, 0x7, UR6 ;  /* 0x00000007ff067899 */ /* 0x002fd80008011406 */
.L_x_1:
[----:B------:R-:W2:Y:S01]  /*fad0*/  LDL.64 R6, [R1+0x310] ;  /* 0x0003100001067983 */ /* 0x000ea20000100a00 */
[----:B------:R-:W0:Y:S03]  /*fae0*/  LDC R4, c[0x0][0x3a0] ;  /* 0x0000e800ff047b82 */ /* 0x000e260000000800 */
[----:B--2---:R1:W-:Y:S04]  /*faf0*/  STL [R1+0x250c], R7 ;  /* 0x00250c0701007387 */ /* 0x0043e80000100800 */
[----:B-1----:R-:W0:Y:S04]  /*fb00*/  LDL R7, [R1+0x554] ;  /* 0x0005540001077983 */ /* 0x002e280000100800 */
        /* <DEDUP_REMOVED lines=105> */
[----:B-----5:R-:W-:Y:S04]  /*101a0*/  STL [R1+0x2364], R21 ;  /* 0x0023641501007387 */ /* 0x020fe80000100800 */
        /* <DEDUP_REMOVED lines=118> */
[----:B------:R-:W-:Y:S01]  /*10910*/  STL [R1+0x21e4], R2 ;  /* 0x0021e40201007387 */ /* 0x000fe20000100800 */
[----:B0-----:R-:W-:-:S03]  /*10920*/  IMAD R4, R7, -0x80, R4 ;  /* 0xffffff8007047824 */ /* 0x001fc600078e0204 */
[----:B------:R-:W-:Y:S04]  /*10930*/  STL [R1+0x21ec], R2 ;  /* 0x0021ec0201007387 */ /* 0x000fe80000100800 */
[----:B------:R-:W-:Y:S04]  /*10940*/  STL [R1+0x21f4], R2 ;  /* 0x0021f40201007387 */ /* 0x000fe80000100800 */
[----:B------:R0:W-:Y:S04]  /*10950*/  STL [R1+0x1584], R0 ;  /* 0x0015840001007387 */ /* 0x0001e80000100800 */
[----:B0-----:R-:W2:Y:S04]  /*10960*/  LDL.LU R0, [R1+0xc3c] ;  /* 0x000c3c0001007983 */ /* 0x001ea80000300800 */
[----:B------:R-:W3:Y:S01]  /*10970*/  LDL.LU R7, [R1+0x250c] ;  /* 0x00250c0001077983 */ /* 0x000ee20000300800 */
[----:B------:R-:W-:-:S02]  /*10980*/  ISETP.GT.AND P0, PT, R4, RZ, PT ;  /* 0x000000ff0400720c */ /* 0x000fc40003f04270 */
[----:B------:R-:W-:Y:S02]  /*10990*/  PRMT R30, RZ, 0x7610, R30 ;  /* 0x00007610ff1e7816 */ /* 0x000fe4000000001e */
[----:B------:R-:W-:Y:S02]  /*109a0*/  PRMT R26, RZ, 0x7610, R26 ;  /* 0x00007610ff1a7816 */ /* 0x000fe4000000001a */
[----:B------:R-:W-:-:S07]  /*109b0*/  ISETP.GT.AND P1, PT, R4, 0x1, PT ;  /* 0x000000010400780c */ /* 0x000fce0003f24270 */
[----:B---3--:R-:W3:Y:S04]  /*109c0*/  @P0 LDG.E.U16 R30, desc[UR12][R6.64] ;  /* 0x0000000c061e0981 */ /* 0x008ee8000c1e1500 */
[----:B---3--:R0:W-:Y:S04]  /*109d0*/  STL [R1+0x49c], R30 ;  /* 0x00049c1e01007387 */ /* 0x0081e80000100800 */
[----:B0-----:R-:W3:Y:S04]  /*109e0*/  LDL.LU R30, [R1+0x2508] ;  /* 0x00250800011e7983 */ /* 0x001ee80000300800 */
[----:B------:R-:W4:Y:S01]  /*109f0*/  LDL.64 R6, [R1+0x308] ;  /* 0x0003080001067983 */ /* 0x000f220000100a00 */
[----:B------:R-:W-:-:S02]  /*10a00*/  ISETP.GT.AND P2, PT, R4, 0x2, PT ;  /* 0x000000020400780c */ /* 0x000fc40003f44270 */
[----:B---3--:R-:W-:Y:S01]  /*10a10*/  PRMT R30, RZ, 0x7610, R30 ;  /* 0x00007610ff1e7816 */ /* 0x008fe2000000001e */
[----:B----4-:R-:W3:Y:S04]  /*10a20*/  @P0 LDG.E.U16 R26, desc[UR12][R6.64] ;  /* 0x0000000c061a0981 */ /* 0x010ee8000c1e1500 */
[----:B---3--:R0:W-:Y:S04]  /*10a30*/  STL [R1+0x498], R26 ;  /* 0x0004981a01007387 */ /* 0x0081e80000100800 */
[----:B0-----:R-:W3:Y:S04]  /*10a40*/  LDL.LU R26, [R1+0x2504] ;  /* 0x00250400011a7983 */ /* 0x001ee80000300800 */
[----:B------:R-:W4:Y:S04]  /*10a50*/  LDL R6, [R1+0x140c] ;  /* 0x00140c0001067983 */ /* 0x000f280000100800 */
[----:B------:R-:W4:Y:S01]  /*10a60*/  LDL R7, [R1+0x1410] ;  /* 0x0014100001077983 */ /* 0x000f220000100800 */
[----:B---3--:R-:W-:-:S02]  /*10a70*/  PRMT R26, RZ, 0x7610, R26 ;  /* 0x00007610ff1a7816 */ /* 0x008fc4000000001a */
[----:B----4-:R-:W-:-:S04]  /*10a80*/  @P1 LOP3.LUT R7, R7, R6, RZ, 0x3c, !PT ;  /* 0x0000000607071212 */ /* 0x010fc800078e3cff */
[----:B------:R-:W-:-:S04]  /*10a90*/  @P1 LOP3.LUT R6, R7, R6, RZ, 0x3c, !PT ;  /* 0x0000000607061212 */ /* 0x000fc800078e3cff */
[----:B------:R-:W-:-:S05]  /*10aa0*/  @P1 LOP3.LUT R7, R7, R6, RZ, 0x3c, !PT ;  /* 0x0000000607071212 */ /* 0x000fca00078e3cff */
[----:B------:R-:W3:Y:S04]  /*10ab0*/  @P1 LDG.E.U16 R30, desc[UR12][R6.64] ;  /* 0x0000000c061e1981 */ /* 0x000ee8000c1e1500 */
[----:B---3--:R0:W-:Y:S04]  /*10ac0*/  STL [R1+0x494], R30 ;  /* 0x0004941e01007387 */ /* 0x0081e80000100800 */
[----:B0-----:R-:W3:Y:S04]  /*10ad0*/  LDL.LU R30, [R1+0x2500] ;  /* 0x00250000011e7983 */ /* 0x001ee80000300800 */
[----:B------:R-:W4:Y:S04]  /*10ae0*/  LDL R6, [R1+0x1404] ;  /* 0x0014040001067983 */ /* 0x000f280000100800 */
[----:B------:R-:W4:Y:S01]  /*10af0*/  LDL R7, [R1+0x1408] ;  /* 0x0014080001077983 */ /* 0x000f220000100800 */
[----:B------:R-:W-:-:S02]  /*10b00*/  ISETP.GT.AND P0, PT, R4, 0x3, PT ;  /* 0x000000030400780c */ /* 0x000fc40003f04270 */
[----:B---3--:R-:W-:Y:S02]  /*10b10*/  PRMT R30, RZ, 0x7610, R30 ;  /* 0x00007610ff1e7816 */ /* 0x008fe4000000001e */
        /* <DEDUP_REMOVED lines=236> */
[----:B------:R-:W-:-:S02]  /*119e0*/  PRMT R2, RZ, 0x7610, R2 ;  /* 0x00007610ff027816 */ /* 0x000fc40000000002 */
[----:B------:R-:W-:Y:S02]  /*119f0*/  ISETP.GT.AND P1, PT, R4, 0x10, PT ;  /* 0x000000100400780c */ /* 0x000fe40003f24270 */
        /* <DEDUP_REMOVED lines=19> */
[----:B----4-:R-:W-:-:S04]  /*11b30*/  @P0 LOP3.LUT R7, R7, R6, RZ, 0x3c, !PT ;  /* 0x0000000607070212 */ /* 0x010fc800078e3cff */
[----:B------:R-:W-:-:S04]  /*11b40*/  @P0 LOP3.LUT R6, R7, R6, RZ, 0x3c, !PT ;  /* 0x0000000607060212 */ /* 0x000fc800078e3cff */
[----:B------:R-:W-:-:S05]  /*11b50*/  @P0 LOP3.LUT R7, R7, R6, RZ, 0x3c, !PT ;  /* 0x0000000607070212 */ /* 0x000fca00078e3cff */
[----:B------:R-:W4:Y:S04]  /*11b60*/  @P0 LDG.E.U16 R30, desc[UR12][R6.64] ;  /* 0x0000000c061e0981 */ /* 0x000f28000c1e1500 */
[----:B----4-:R0:W-:Y:S04]  /*11b70*/  STL [R1+0x408], R30 ;  /* 0x0004081e01007387 */ /* 0x0101e80000100800 */
[----:B0-----:R-:W4:Y:S04]  /*11b80*/  LDL.LU R30, [R1+0x2490] ;  /* 0x00249000011e7983 */ /* 0x001f280000300800 */
[----:B------:R-:W2:Y:S04]  /*11b90*/  LDL R6, [R1+0x1324] ;  /* 0x0013240001067983 */ /* 0x000ea80000100800 */
[----:B------:R-:W2:Y:S01]  /*11ba0*/  LDL R7, [R1+0x1328] ;  /* 0x0013280001077983 */ /* 0x000ea20000100800 */
[----:B----4-:R-:W-:-:S02]  /*11bb0*/  PRMT R30, RZ, 0x7610, R30 ;  /* 0x00007610ff1e7816 */ /* 0x010fc4000000001e */
[----:B--2---:R-:W-:-:S04]  /*11bc0*/  @P0 LOP3.LUT R7, R7, R6, RZ, 0x3c, !PT ;  /* 0x0000000607070212 */ /* 0x004fc800078e3cff */
[----:B------:R-:W-:-:S04]  /*11bd0*/  @P0 LOP3.LUT R6, R7, R6, RZ, 0x3c, !PT ;  /* 0x0000000607060212 */ /* 0x000fc800078e3cff */
[----:B------:R-:W-:-:S05]  /*11be0*/  @P0 LOP3.LUT R7, R7, R6, RZ, 0x3c, !PT ;  /* 0x0000000607070212 */ /* 0x000fca00078e3cff */
[----:B------:R-:W2:Y:S04]  /*11bf0*/  @P0 LDG.E.U16 R2, desc[UR12][R6.64] ;  /* 0x0000000c06020981 */ /* 0x000ea8000c1e1500 */
[----:B------:R-:W4:Y:S04]  /*11c00*/  LDL R6, [R1+0x131c] ;  /* 0x00131c0001067983 */ /* 0x000f280000100800 */
[----:B------:R-:W4:Y:S01]  /*11c10*/  LDL R7, [R1+0x1320] ;  /* 0x0013200001077983 */ /* 0x000f220000100800 */
[----:B---3--:R-:W-:-:S03]  /*11c20*/  PRMT R26, RZ, 0x7610, R26 ;  /* 0x00007610ff1a7816 */ /* 0x008fc6000000001a */
[----:B--2---:R-:W-:Y:S01]  /*11c30*/  STL [R1+0x21fc], R2 ;  /* 0x0021fc0201007387 */ /* 0x004fe20000100800 */
[----:B----4-:R-:W-:-:S04]  /*11c40*/  @P1 LOP3.LUT R7, R7, R6, RZ, 0x3c, !PT ;  /* 0x0000000607071212 */ /* 0x010fc800078e3cff */
[----:B------:R-:W-:-:S04]  /*11c50*/  @P1 LOP3.LUT R6, R7, R6, RZ, 0x3c, !PT ;  /* 0x0000000607061212 */ /* 0x000fc800078e3cff */
[----:B------:R-:W-:-:S05]  /*11c60*/  @P1 LOP3.LUT R7, R7, R6, RZ, 0x3c, !PT ;  /* 0x0000000607071212 */ /* 0x000fca00078e3cff */
[----:B------:R-:W2:Y:S04]  /*11c70*/  @P1 LDG.E.U16 R30, desc[UR12][R6.64] ;  /* 0x0000000c061e1981 */ /* 0x000ea8000c1e1500 */
[----:B--2---:R0:W-:Y:S04]  /*11c80*/  STL [R1+0x3f8], R30 ;  /* 0x0003f81e01007387 */ /* 0x0041e80000100800 */
[----:B0-----:R-:W2:Y:S04]  /*11c90*/  LDL.LU R30, [R1+0x248c] ;  /* 0x00248c00011e7983 */ /* 0x001ea80000300800 */
[----:B------:R-:W3:Y:S04]  /*11ca0*/  LDL R6, [R1+0x1314] ;  /* 0x0013140001067983 */ /* 0x000ee80000100800 */
[----:B------:R-:W3:Y:S01]  /*11cb0*/  LDL R7, [R1+0x1318] ;  /* 0x0013180001077983 */ /* 0x000ee20000100800 */
[----:B------:R-:W-:-:S02]  /*11cc0*/  ISETP.GT.AND P0, PT, R4, 0x12, PT ;  /* 0x000000120400780c */ /* 0x000fc40003f04270 */
[----:B--2---:R-:W-:Y:S02]  /*11cd0*/  PRMT R30, RZ, 0x7610, R30 ;  /* 0x00007610ff1e7816 */ /* 0x004fe4000000001e */
[----:B---3--:R-:W-:-:S04]  /*11ce0*/  @P1 LOP3.LUT R7, R7, R6, RZ, 0x3c, !PT ;  /* 0x0000000607071212 */ /* 0x008fc800078e3cff */
[----:B------:R-:W-:-:S04]  /*11cf0*/  @P1 LOP3.LUT R6, R7, R6, RZ, 0x3c, !PT ;  /* 0x0000000607061212 */ /* 0x000fc800078e3cff */
[----:B------:R-:W-:-:S05]  /*11d00*/  @P1 LOP3.LUT R7, R7, R6, RZ, 0x3c, !PT ;  /* 0x0000000607071212 */ /* 0x000fca00078e3cff */
[----:B------:R-:W2:Y:S04]  /*11d10*/  @P1 LDG.E.U16 R26, desc[UR12][R6.64] ;  /* 0x0000000c061a1981 */ /* 0x000ea8000c1e1500 */
[----:B--2---:R0:W-:Y:S04]  /*11d20*/  STL [R1+0x3f0], R26 ;  /* 0x0003f01a01007387 */ /* 0x0041e80000100800 */
[----:B0-----:R-:W2:Y:S04]  /*11d30*/  LDL.LU R26, [R1+0x2488] ;  /* 0x00248800011a7983 */ /* 0x001ea80000300800 */
[----:B------:R-:W3:Y:S04]  /*11d40*/  LDL R6, [R1+0x130c] ;  /* 0x00130c0001067983 */ /* 0x000ee80000100800 */
[----:B------:R-:W3:Y:S01]  /*11d50*/  LDL R7, [R1+0x1310] ;  /* 0x0013100001077983 */ /* 0x000ee20000100800 */
[----:B--2---:R-:W-:-:S02]  /*11d60*/  PRMT R26, RZ, 0x7610, R26 ;  /* 0x00007610ff1a7816 */ /* 0x004fc4000000001a */
        /* <DEDUP_REMOVED lines=673> */
[----:B------:R-:W-:-:S02]  /*14780*/  PRMT R21, RZ, 0x7610, R21 ;  /* 0x00007610ff157816 */ /* 0x000fc40000000015 */
[----:B------:R-:W-:Y:S02]  /*14790*/  PRMT R9, RZ, 0x7610, R9 ;  /* 0x00007610ff097816 */ /* 0x000fe40000000009 */
[----:B------:R-:W-:Y:S02]  /*147a0*/  ISETP.GT.AND P0, PT, R4, 0x36, PT ;  /* 0x000000360400780c */ /* 0x000fe40003f04270 */
[----:B---3--:R-:W-:-:S04]  /*147b0*/  @P1 LOP3.LUT R7, R7, R6, RZ, 0x3c, !PT ;  /* 0x0000000607071212 */ /* 0x008fc800078e3cff */
[----:B------:R-:W-:-:S04]  /*147c0*/  @P1 LOP3.LUT R6, R7, R6, RZ, 0x3c, !PT ;  /* 0x0000000607061212 */ /* 0x000fc800078e3cff */
[----:B------:R-:W-:-:S05]  /*147d0*/  @P1 LOP3.LUT R7, R7, R6, RZ, 0x3c, !PT ;  /* 0x0000000607071212 */ /* 0x000fca00078e3cff */
[----:B------:R-:W3:Y:S04]  /*147e0*/  @P1 LDG.E.U16 R26, desc[UR12][R6.64] ;  /* 0x0000000c061a1981 */ /* 0x000ee8000c1e1500 */
[----:B---3--:R0:W-:Y:S04]  /*147f0*/  STL [R1+0xe4], R26 ;  /* 0x0000e41a01007387 */ /* 0x0081e80000100800 */
[----:B0-----:R-:W3:Y:S04]  /*14800*/  LDL.LU R26, [R1+0x2368] ;  /* 0x00236800011a7983 */ /* 0x001ee80000300800 */
[----:B------:R-:W4:Y:S04]  /*14810*/  LDL R6, [R1+0x10cc] ;  /* 0x0010cc0001067983 */ /* 0x000f280000100800 */
[----:B------:R-:W4:Y:S02]  /*14820*/  LDL R7, [R1+0x10d0] ;  /* 0x0010d00001077983 */ /* 0x000f240000100800 */
        /* <DEDUP_REMOVED lines=8> */
[----:B------:R-:W-:-:S02]  /*148b0*/  PRMT R31, RZ, 0x7610, R31 ;  /* 0x00007610ff1f7816 */ /* 0x000fc4000000001f */
[----:B------:R-:W-:Y:S02]  /*148c0*/  PRMT R11, RZ, 0x7610, R11 ;  /* 0x00007610ff0b7816 */ /* 0x000fe4000000000b */
[----:B------:R-:W-:Y:S02]  /*148d0*/  ISETP.GT.AND P1, PT, R4, 0x37, PT ;  /* 0x000000370400780c */ /* 0x000fe40003f24270 */
[----:B--2---:R-:W-:-:S04]  /*148e0*/  @P2 LOP3.LUT R7, R7, R6, RZ, 0x3c, !PT ;  /* 0x0000000607072212 */ /* 0x004fc800078e3cff */
[----:B------:R-:W-:-:S04]  /*148f0*/  @P2 LOP3.LUT R6, R7, R6, RZ, 0x3c, !PT ;  /* 0x0000000607062212 */ /* 0x000fc800078e3cff */
[----:B------:R-:W-:-:S05]  /*14900*/  @P2 LOP3.LUT R7, R7, R6, RZ, 0x3c, !PT ;  /* 0x0000000607072212 */ /* 0x000fca00078e3cff */
[----:B------:R-:W2:Y:S04]  /*14910*/  @P2 LDG.E.U16 R9, desc[UR12][R6.64] ;  /* 0x0000000c06092981 */ /* 0x000ea8000c1e1500 */
[----:B--2---:R0:W-:Y:S04]  /*14920*/  STL [R1+0xdc], R9 ;  /* 0x0000dc0901007387 */ /* 0x0041e80000100800 */
[----:B0-----:R-:W2:Y:S04]  /*14930*/  LDL.LU R9, [R1+0x2360] ;  /* 0x0023600001097983 */ /* 0x001ea80000300800 */
        /* <DEDUP_REMOVED lines=12> */
[----:B------:R-:W2:Y:S02]  /*14a00*/  LDL R7, [R1+0x10b8] ;  /* 0x0010b80001077983 */ /* 0x000ea40000100800 */
        /* <DEDUP_REMOVED lines=422> */
[----:B------:R-:W3:Y:S04]  /*16470*/  LDL R6, [R1+0xf4c] ;  /* 0x000f4c0001067983 */ /* 0x000ee80000100800 */
[----:B------:R-:W3:Y:S04]  /*16480*/  LDL R7, [R1+0xf50] ;  /* 0x000f500001077983 */ /* 0x000ee80000100800 */
[----:B--2---:R0:W-:Y:S04]  /*16490*/  STL [R1+0x54], R30 ;  /* 0x0000541e01007387 */ /* 0x0041e80000100800 */
[----:B0-----:R-:W2:Y:S01]  /*164a0*/  LDL R30, [R1+0xf30] ;  /* 0x000f3000011e7983 */ /* 0x001ea20000100800 */
[----:B---3--:R-:W-:-:S04]  /*164b0*/  @P2 LOP3.LUT R7, R7, R6, RZ, 0x3c, !PT ;  /* 0x0000000607072212 */ /* 0x008fc800078e3cff */
[----:B------:R-:W-:-:S04]  /*164c0*/  @P2 LOP3.LUT R6, R7, R6, RZ, 0x3c, !PT ;  /* 0x0000000607062212 */ /* 0x000fc800078e3cff */
[----:B------:R-:W-:-:S05]  /*164d0*/  @P2 LOP3.LUT R7, R7, R6, RZ, 0x3c, !PT ;  /* 0x0000000607072212 */ /* 0x000fca00078e3cff */
[----:B------:R-:W3:Y:S04]  /*164e0*/  @P2 LDG.E.U16 R37, desc[UR12][R6.64] ;  /* 0x0000000c06252981 */ /* 0x000ee8000c1e1500 */
[----:B---3--:R0:W-:Y:S04]  /*164f0*/  STL [R1+0x50], R37 ;  /* 0x0000502501007387 */ /* 0x0081e80000100800 */
[----:B0-----:R-:W3:Y:S04]  /*16500*/  LDL.LU R37, [R1+0x22a8] ;  /* 0x0022a80001257983 */ /* 0x001ee80000300800 */
        /* <DEDUP_REMOVED lines=13> */
[----:B----4-:R-:W-:-:S02]  /*165e0*/  PRMT R21, RZ, 0x7610, R21 ;  /* 0x00007610ff157816 */ /* 0x010fc40000000015 */
[----:B------:R-:W-:Y:S02]  /*165f0*/  PRMT R34, RZ, 0x7610, R34 ;  /* 0x00007610ff227816 */ /* 0x000fe40000000022 */
[----:B------:R-:W-:Y:S02]  /*16600*/  ISETP.GT.AND P2, PT, R4, 0x50, PT ;  /* 0x000000500400780c */ /* 0x000fe40003f44270 */
[----:B--2---:R-:W-:-:S04]  /*16610*/  @P0 LOP3.LUT R7, R7, R6, RZ, 0x3c, !PT ;  /* 0x0000000607070212 */ /* 0x004fc800078e3cff */
[----:B------:R-:W-:-:S04]  /*16620*/  @P0 LOP3.LUT R6, R7, R6, RZ, 0x3c, !PT ;  /* 0x0000000607060212 */ /* 0x000fc800078e3cff */
[----:B------:R-:W-:-:S05]  /*16630*/  @P0 LOP3.LUT R7, R7, R6, RZ, 0x3c, !PT ;  /* 0x0000000607070212 */ /* 0x000fca00078e3cff */
[----:B------:R-:W2:Y:S04]  /*16640*/  @P0 LDG.E.U16 R26, desc[UR12][R6.64] ;  /* 0x0000000c061a0981 */ /* 0x000ea8000c1e1500 */
[----:B------:R-:W4:Y:S04]  /*16650*/  LDL R6, [R1+0xf34] ;  /* 0x000f340001067983 */ /* 0x000f280000100800 */
[----:B------:R-:W4:Y:S04]  /*16660*/  LDL R7, [R1+0xf38] ;  /* 0x000f380001077983 */ /* 0x000f280000100800 */
[----:B--2---:R0:W-:Y:S04]  /*16670*/  STL [R1+0x48], R26 ;  /* 0x0000481a01007387 */ /* 0x0041e80000100800 */
[----:B0-----:R-:W2:Y:S01]  /*16680*/  LDL R26, [R1+0xf18] ;  /* 0x000f1800011a7983 */ /* 0x001ea20000100800 */
[----:B----4-:R-:W-:-:S04]  /*16690*/  @P0 LOP3.LUT R7, R7, R6, RZ, 0x3c, !PT ;  /* 0x0000000607070212 */ /* 0x010fc800078e3cff */
[----:B------:R-:W-:-:S04]  /*166a0*/  @P0 LOP3.LUT R6, R7, R6, RZ, 0x3c, !PT ;  /* 0x0000000607060212 */ /* 0x000fc800078e3cff */
[----:B------:R-:W-:-:S05]  /*166b0*/  @P0 LOP3.LUT R7, R7, R6, RZ, 0x3c, !PT ;  /* 0x0000000607070212 */ /* 0x000fca00078e3cff */
[----:B------:R-:W4:Y:S04]  /*166c0*/  @P0 LDG.E.U16 R35, desc[UR12][R6.64] ;  /* 0x0000000c06230981 */ /* 0x000f28000c1e1500 */
[----:B----4-:R0:W-:Y:S04]  /*166d0*/  STL [R1+0x44], R35 ;  /* 0x0000442301007387 */ /* 0x0101e80000100800 */
[----:B0-----:R-:W4:Y:S04]  /*166e0*/  LDL.LU R35, [R1+0x22a0] ;  /* 0x0022a00001237983 */ /* 0x001f280000300800 */
[----:B------:R-:W2:Y:S01]  /*166f0*/  LDL R7, [R1+0xf2c] ;  /* 0x000f2c0001077983 */ /* 0x000ea20000100800 */
[----:B------:R-:W-:Y:S01]  /*16700*/  @P1 IMAD.MOV.U32 R6, RZ, RZ, R30 ;  /* 0x000000ffff061224 */ /* 0x000fe200078e001e */
[----:B------:R-:W-:-:S02]  /*16710*/  PRMT R33, RZ, 0x7610, R33 ;  /* 0x00007610ff217816 */ /* 0x000fc40000000021 */
[----:B------:R-:W3:Y:S01]  /*16720*/  LDL R30, [R1+0xf04] ;  /* 0x000f0400011e7983 */ /* 0x000ee20000100800 */
[----:B------:R-:W-:Y:S02]  /*16730*/  PRMT R9, RZ, 0x7610, R9 ;  /* 0x00007610ff097816 */ /* 0x000fe40000000009 */
[----:B------:R-:W-:Y:S01]  /*16740*/  ISETP.GT.AND P0, PT, R4, 0x51, PT ;  /* 0x000000510400780c */ /* 0x000fe20003f04270 */
[----:B--2---:R0:W2:Y:S04]  /*16750*/  @P1 LDG.E.U16 R21, desc[UR12][R6.64] ;  /* 0x0000000c06151981 */ /* 0x0040a8000c1e1500 */
[----:B------:R-:W0:Y:S04]  /*16760*/  LDL R6, [R1+0xf24] ;  /* 0x000f240001067983 */ /* 0x000e280000100800 */
[----:B------:R-:W0:Y:S02]  /*16770*/  LDL R7, [R1+0xf28] ;  /* 0x000f280001077983 */ /* 0x000e240000100800 */
[----:B0-----:R-:W-:-:S04]  /*16780*/  @P1 LOP3.LUT R7, R7, R6, RZ, 0x3c, !PT ;  /* 0x0000000607071212 */ /* 0x001fc800078e3cff */
[----:B------:R-:W-:-:S04]  /*16790*/  @P1 LOP3.LUT R6, R7, R6, RZ, 0x3c, !PT ;  /* 0x0000000607061212 */ /* 0x000fc800078e3cff */
[----:B------:R-:W-:-:S05]  /*167a0*/  @P1 LOP3.LUT R7, R7, R6, RZ, 0x3c, !PT ;  /* 0x0000000607071212 */ /* 0x000fca00078e3cff */
[----:B------:R-:W3:Y:S04]  /*167b0*/  @P1 LDG.E.U16 R34, desc[UR12][R6.64] ;  /* 0x0000000c06221981 */ /* 0x000ee8000c1e1500 */
[----:B--2---:R0:W-:Y:S04]  /*167c0*/  STL [R1+0x4c8], R21 ;  /* 0x0004c81501007387 */ /* 0x0041e80000100800 */
[----:B0-----:R-:W2:Y:S04]  /*167d0*/  LDL R21, [R1+0xf08] ;  /* 0x000f080001157983 */ /* 0x001ea80000100800 */
[----:B---3--:R0:W-:Y:S04]  /*167e0*/  STL [R1+0x4c4], R34 ;  /* 0x0004c42201007387 */ /* 0x0081e80000100800 */
[----:B0-----:R-:W3:Y:S04]  /*167f0*/  LDL.LU R34, [R1+0x229c] ;  /* 0x00229c0001227983 */ /* 0x001ee80000300800 */
        /* <DEDUP_REMOVED lines=8> */
[----:B------:R-:W2:Y:S01]  /*16880*/  LDL R7, [R1+0xf14] ;  /* 0x000f140001077983 */ /* 0x000ea20000100800 */
[----:B------:R-:W-:Y:S01]  /*16890*/  @P2 IMAD.MOV.U32 R6, RZ, RZ, R26 ;  /* 0x000000ffff062224 */ /* 0x000fe200078e001a */
[----:B------:R-:W-:-:S02]  /*168a0*/  PRMT R31, RZ, 0x7610, R31 ;  /* 0x00007610ff1f7816 */ /* 0x000fc4000000001f */
[----:B------:R-:W-:Y:S01]  /*168b0*/  PRMT R11, RZ, 0x7610, R11 ;  /* 0x00007610ff0b7816 */ /* 0x000fe2000000000b */
[----:B------:R-:W3:Y:S04]  /*168c0*/  LDL R26, [R1+0xef4] ;  /* 0x000ef400011a7983 */ /* 0x000ee80000100800 */
[----:B--2---:R0:W2:Y:S04]  /*168d0*/  @P2 LDG.E.U16 R9, desc[UR12][R6.64] ;  /* 0x0000000c06092981 */ /* 0x0040a8000c1e1500 */
[----:B------:R-:W0:Y:S04]  /*168e0*/  LDL R6, [R1+0xf0c] ;  /* 0x000f0c0001067983 */ /* 0x000e280000100800 */
[----:B------:R-:W0:Y:S02]  /*168f0*/  LDL R7, [R1+0xf10] ;  /* 0x000f100001077983 */ /* 0x000e240000100800 */
[----:B0-----:R-:W-:-:S04]  /*16900*/  @P0 LOP3.LUT R7, R7, R6, RZ, 0x3c, !PT ;  /* 0x0000000607070212 */ /* 0x001fc800078e3cff */
[----:B------:R-:W-:-:S04]  /*16910*/  @P0 LOP3.LUT R6, R7, R6, RZ, 0x3c, !PT ;  /* 0x0000000607060212 */ /* 0x000fc800078e3cff */
[----:B------:R-:W-:-:S05]  /*16920*/  @P0 LOP3.LUT R7, R7, R6, RZ, 0x3c, !PT ;  /* 0x0000000607070212 */ /* 0x000fca00078e3cff */
[----:B------:R0:W3:Y:S04]  /*16930*/  @P0 LDG.E.U16 R31, desc[UR12][R6.64] ;  /* 0x0000000c061f0981 */ /* 0x0000e8000c1e1500 */
[----:B--2---:R1:W-:Y:S01]  /*16940*/  STL [R1+0x3c], R9 ;  /* 0x00003c0901007387 */ /* 0x0043e20000100800 */
[----:B0-----:R-:W-:Y:S02]  /*16950*/  @P0 IMAD.MOV.U32 R6, RZ, RZ, R21 ;  /* 0x000000ffff060224 */ /* 0x001fe400078e0015 */
[----:B------:R-:W-:Y:S01]  /*16960*/  @P0 IMAD.MOV.U32 R7, RZ, RZ, R30 ;  /* 0x000000ffff070224 */ /* 0x000fe200078e001e */
[----:B-1----:R-:W2:Y:S04]  /*16970*/  LDL R9, [R1+0xef8] ;  /* 0x000ef80001097983 */ /* 0x002ea80000100800 */
[----:B------:R0:W2:Y:S04]  /*16980*/  @P0 LDG.E.U16 R11, desc[UR12][R6.64] ;  /* 0x0000000c060b0981 */ /* 0x0000a8000c1e1500 */
[----:B------:R-:W0:Y:S04]  /*16990*/  LDL R6, [R1+0xefc] ;  /* 0x000efc0001067983 */ /* 0x000e280000100800 */
[----:B------:R-:W0:Y:S01]  /*169a0*/  LDL R7, [R1+0xf00] ;  /* 0x000f000001077983 */ /* 0x000e220000100800 */
[----:B------:R-:W-:-:S02]  /*169b0*/  ISETP.GT.AND P1, PT, R4, 0x52, PT ;  /* 0x000000520400780c */ /* 0x000fc40003f24270 */
[----:B------:R-:W-:Y:S02]  /*169c0*/  PRMT R32, RZ, 0x7610, R32 ;  /* 0x00007610ff207816 */ /* 0x000fe40000000020 */
[----:B------:R-:W-:-:S09]  /*169d0*/  PRMT R5, RZ, 0x7610, R5 ;  /* 0x00007610ff057816 */ /* 0x000fd20000000005 */
[----:B0-----:R-:W-:-:S04]  /*169e0*/  @P1 LOP3.LUT R7, R7, R6, RZ, 0x3c, !PT ;  /* 0x0000000607071212 */ /* 0x001fc800078e3cff */
[----:B------:R-:W-:-:S04]  /*169f0*/  @P1 LOP3.LUT R6, R7, R6, RZ, 0x3c, !PT ;  /* 0x0000000607061212 */ /* 0x000fc800078e3cff */
[----:B------:R-:W-:-:S05]  /*16a00*/  @P1 LOP3.LUT R7, R7, R6, RZ, 0x3c, !PT ;  /* 0x0000000607071212 */ /* 0x000fca00078e3cff */
[----:B------:R2:W4:Y:S02]  /*16a10*/  @P1 LDG.E.U16 R32, desc[UR12][R6.64] ;  /* 0x0000000c06201981 */ /* 0x000524000c1e1500 */
[----:B--2---:R-:W-:Y:S02]  /*16a20*/  @P1 IMAD.MOV.U32 R6, RZ, RZ, R9 ;  /* 0x000000ffff061224 */ /* 0x004fe400078e0009 */
[----:B---3--:R-:W-:-:S05]  /*16a30*/  @P1 IMAD.MOV.U32 R7, RZ, RZ, R26 ;  /* 0x000000ffff071224 */ /* 0x008fca00078e001a */
[----:B------:R-:W2:Y:S04]  /*16a40*/  @P1 LDG.E.U16 R5, desc[UR12][R6.64] ;  /* 0x0000000c06051981 */ /* 0x000ea8000c1e1500 */
[----:B------:R0:W-:Y:S04]  /*16a50*/  STL [R1+0x38], R31 ;  /* 0x0000381f01007387 */ /* 0x0001e80000100800 */
[----:B------:R-:W3:Y:S04]  /*16a60*/  LDL R30, [R1+0xee8] ;  /* 0x000ee800011e7983 */ /* 0x000ee80000100800 */
[----:B------:R-:W3:Y:S04]  /*16a70*/  LDL R21, [R1+0xedc] ;  /* 0x000edc0001157983 */ /* 0x000ee80000100800 */
[----:B0-----:R-:W3:Y:S04]  /*16a80*/  LDL R31, [R1+0xee4] ;  /* 0x000ee400011f7983 */ /* 0x001ee80000100800 */
[----:B------:R0:W-:Y:S04]  /*16a90*/  STL [R1+0x34], R11 ;  /* 0x0000340b01007387 */ /* 0x0001e80000100800 */
[----:B0-----:R-:W3:Y:S04]  /*16aa0*/  LDL R11, [R1+0xee0] ;  /* 0x000ee000010b7983 */ /* 0x001ee80000100800 */
[----:B----4-:R0:W-:Y:S04]  /*16ab0*/  STL [R1+0x30], R32 ;  /* 0x0000302001007387 */ /* 0x0101e80000100800 */
[----:B0-----:R-:W4:Y:S04]  /*16ac0*/  LDL.LU R32, [R1+0x2294] ;  /* 0x0022940001207983 */ /* 0x001f280000300800 */
[----:B------:R-:W3:Y:S04]  /*16ad0*/  LDL R26, [R1+0xed4] ;  /* 0x000ed400011a7983 */ /* 0x000ee80000100800 */
[----:B------:R-:W3:Y:S04]  /*16ae0*/  LDL R9, [R1+0xed8] ;  /* 0x000ed80001097983 */ /* 0x000ee80000100800 */
[----:B--2---:R0:W-:Y:S04]  /*16af0*/  STL [R1+0x2c], R5 ;  /* 0x00002c0501007387 */ /* 0x0041e80000100800 */
[----:B0-----:R-:W2:Y:S04]  /*16b00*/  LDL.LU R5, [R1+0x2290] ;  /* 0x0022900001057983 */ /* 0x001ea80000300800 */
[----:B------:R-:W2:Y:S04]  /*16b10*/  LDL R6, [R1+0xeec] ;  /* 0x000eec0001067983 */ /* 0x000ea80000100800 */
[----:B------:R-:W2:Y:S01]  /*16b20*/  LDL R7, [R1+0xef0] ;  /* 0x000ef00001077983 */ /* 0x000ea20000100800 */
[----:B------:R-:W-:-:S02]  /*16b30*/  ISETP.GT.AND P2, PT, R4, 0x53, PT ;  /* 0x000000530400780c */ /* 0x000fc40003f44270 */
[----:B------:R-:W-:Y:S02]  /*16b40*/  PRMT R3, RZ, 0x7610, R3 ;  /* 0x00007610ff037816 */ /* 0x000fe40000000003 */
[----:B------:R-:W-:-:S09]  /*16b50*/  ISETP.GT.AND P0, PT, R4, 0x54, PT ;  /* 0x000000540400780c */ /* 0x000fd20003f04270 */
[----:B--2---:R-:W-:-:S04]  /*16b60*/  @P2 LOP3.LUT R7, R7, R6, RZ, 0x3c, !PT ;  /* 0x0000000607072212 */ /* 0x004fc800078e3cff */
[----:B------:R-:W-:-:S04]  /*16b70*/  @P2 LOP3.LUT R6, R7, R6, RZ, 0x3c, !PT ;  /* 0x0000000607062212 */ /* 0x000fc800078e3cff */
[----:B------:R-:W-:-:S05]  /*16b80*/  @P2 LOP3.LUT R7, R7, R6, RZ, 0x3c, !PT ;  /* 0x0000000607072212 */ /* 0x000fca00078e3cff */
[----:B------:R3:W2:Y:S01]  /*16b90*/  @P2 LDG.E.U16 R3, desc[UR12][R6.64] ;  /* 0x0000000c06032981 */ /* 0x0006a2000c1e1500 */
[----:B------:R-:W-:Y:S02]  /*16ba0*/  PRMT R29, RZ, 0x7610, R29 ;  /* 0x00007610ff1d7816 */ /* 0x000fe4000000001d */
[----:B------:R-:W-:Y:S01]  /*16bb0*/  PRMT R27, RZ, 0x7610, R27 ;  /* 0x00007610ff1b7816 */ /* 0x000fe2000000001b */
[----:B---3--:R-:W-:Y:S02]  /*16bc0*/  @P2 IMAD.MOV.U32 R6, RZ, RZ, R30 ;  /* 0x000000ffff062224 */ /* 0x008fe400078e001e */
[----:B------:R-:W-:-:S05]  /*16bd0*/  @P2 IMAD.MOV.U32 R7, RZ, RZ, R31 ;  /* 0x000000ffff072224 */ /* 0x000fca00078e001f */
[----:B------:R0:W3:Y:S01]  /*16be0*/  @P2 LDG.E.U16 R29, desc[UR12][R6.64] ;  /* 0x0000000c061d2981 */ /* 0x0000e2000c1e1500 */
[----:B------:R-:W-:Y:S01]  /*16bf0*/  PRMT R8, RZ, 0x7610, R8 ;  /* 0x00007610ff087816 */ /* 0x000fe20000000008 */
[----:B0-----:R-:W-:Y:S02]  /*16c00*/  @P0 IMAD.MOV.U32 R6, RZ, RZ, R11 ;  /* 0x000000ffff060224 */ /* 0x001fe400078e000b */
[----:B------:R-:W-:-:S05]  /*16c10*/  @P0 IMAD.MOV.U32 R7, RZ, RZ, R21 ;  /* 0x000000ffff070224 */ /* 0x000fca00078e0015 */
[----:B------:R0:W4:Y:S02]  /*16c20*/  @P0 LDG.E.U16 R27, desc[UR12][R6.64] ;  /* 0x0000000c061b0981 */ /* 0x000124000c1e1500 */
[----:B0-----:R-:W-:Y:S02]  /*16c30*/  @P0 IMAD.MOV.U32 R6, RZ, RZ, R9 ;  /* 0x000000ffff060224 */ /* 0x001fe400078e0009 */
[----:B------:R-:W-:-:S05]  /*16c40*/  @P0 IMAD.MOV.U32 R7, RZ, RZ, R26 ;  /* 0x000000ffff070224 */ /* 0x000fca00078e001a */
[----:B------:R0:W4:Y:S04]  /*16c50*/  @P0 LDG.E.U16 R8, desc[UR12][R6.64] ;  /* 0x0000000c06080981 */ /* 0x000128000c1e1500 */
[----:B--2---:R-:W-:Y:S04]  /*16c60*/  STL [R1+0x4c0], R3 ;  /* 0x0004c00301007387 */ /* 0x004fe80000100800 */
[----:B------:R-:W0:Y:S04]  /*16c70*/  LDL R31, [R1+0xed0] ;  /* 0x000ed000011f7983 */ /* 0x000e280000100800 */
[----:B------:R-:W2:Y:S01]  /*16c80*/  LDL R7, [R1+0xecc] ;  /* 0x000ecc0001077983 */ /* 0x000ea20000100800 */
[----:B------:R-:W-:-:S02]  /*16c90*/  ISETP.GT.AND P1, PT, R4, 0x55, PT ;  /* 0x000000550400780c */ /* 0x000fc40003f24270 */
[----:B------:R-:W-:Y:S01]  /*16ca0*/  PRMT R25, RZ, 0x7610, R25 ;  /* 0x00007610ff197816 */ /* 0x000fe20000000019 */
[----:B------:R-:W2:Y:S04]  /*16cb0*/  LDL R21, [R1+0xec4] ;  /* 0x000ec40001157983 */ /* 0x000ea80000100800 */
[----:B------:R-:W2:Y:S04]  /*16cc0*/  LDL R11, [R1+0xec8] ;  /* 0x000ec800010b7983 */ /* 0x000ea80000100800 */
[----:B------:R-:W2:Y:S04]  /*16cd0*/  LDL R30, [R1+0xebc] ;  /* 0x000ebc00011e7983 */ /* 0x000ea80000100800 */
[----:B---3--:R1:W-:Y:S04]  /*16ce0*/  STL [R1+0x4bc], R29 ;  /* 0x0004bc1d01007387 */ /* 0x0083e80000100800 */
[----:B-1----:R-:W3:Y:S04]  /*16cf0*/  LDL R29, [R1+0xec0] ;  /* 0x000ec000011d7983 */ /* 0x002ee80000100800 */
[----:B----4-:R1:W-:Y:S04]  /*16d00*/  STL [R1+0x28], R27 ;  /* 0x0000281b01007387 */ /* 0x0103e80000100800 */
[----:B------:R-:W4:Y:S01]  /*16d10*/  LDL R26, [R1+0xeb8] ;  /* 0x000eb800011a7983 */ /* 0x000f220000100800 */
[----:B------:R-:W-:-:S03]  /*16d20*/  ISETP.GT.AND P2, PT, R4, 0x56, PT ;  /* 0x000000560400780c */ /* 0x000fc60003f44270 */
[----:B------:R-:W4:Y:S04]  /*16d30*/  LDL R9, [R1+0xeac] ;  /* 0x000eac0001097983 */ /* 0x000f280000100800 */
[----:B-1----:R-:W4:Y:S01]  /*16d40*/  LDL R27, [R1+0xeb4] ;  /* 0x000eb400011b7983 */ /* 0x002f220000100800 */
[----:B0-----:R-:W-:-:S05]  /*16d50*/  @P1 IMAD.MOV.U32 R6, RZ, RZ, R31 ;  /* 0x000000ffff061224 */ /* 0x001fca00078e001f */
[----:B--2---:R0:W2:Y:S04]  /*16d60*/  @P1 LDG.E.U16 R25, desc[UR12][R6.64] ;  /* 0x0000000c06191981 */ /* 0x0040a8000c1e1500 */
[----:B------:R1:W-:Y:S01]  /*16d70*/  STL [R1+0x24], R8 ;  /* 0x0000240801007387 */ /* 0x0003e20000100800 */
[----:B------:R-:W-:-:S03]  /*16d80*/  PRMT R10, RZ, 0x7610, R10 ;  /* 0x00007610ff0a7816 */ /* 0x000fc6000000000a */
[----:B-1----:R-:W2:Y:S01]  /*16d90*/  LDL R8, [R1+0xeb0] ;  /* 0x000eb00001087983 */ /* 0x002ea20000100800 */
[----:B0-----:R-:W-:Y:S02]  /*16da0*/  @P1 IMAD.MOV.U32 R6, RZ, RZ, R11 ;  /* 0x000000ffff061224 */ /* 0x001fe400078e000b */
[----:B------:R-:W-:Y:S01]  /*16db0*/  @P1 IMAD.MOV.U32 R7, RZ, RZ, R21 ;  /* 0x000000ffff071224 */ /* 0x000fe200078e0015 */
[----:B------:R-:W-:-:S04]  /*16dc0*/  PRMT R28, RZ, 0x7610, R28 ;  /* 0x00007610ff1c7816 */ /* 0x000fc8000000001c */
[----:B------:R3:W2:Y:S01]  /*16dd0*/  @P1 LDG.E.U16 R10, desc[UR12][R6.64] ;  /* 0x0000000c060a1981 */ /* 0x0006a2000c1e1500 */
[----:B------:R-:W-:Y:S01]  /*16de0*/  PRMT R12, RZ, 0x7610, R12 ;  /* 0x00007610ff0c7816 */ /* 0x000fe2000000000c */
[----:B---3--:R-:W-:Y:S02]  /*16df0*/  @P2 IMAD.MOV.U32 R6, RZ, RZ, R29 ;  /* 0x000000ffff062224 */ /* 0x008fe400078e001d */
[----:B------:R-:W-:-:S05]  /*16e00*/  @P2 IMAD.MOV.U32 R7, RZ, RZ, R30 ;  /* 0x000000ffff072224 */ /* 0x000fca00078e001e */
[----:B------:R4:W3:Y:S02]  /*16e10*/  @P2 LDG.E.U16 R28, desc[UR12][R6.64] ;  /* 0x0000000c061c2981 */ /* 0x0008e4000c1e1500 */
[----:B----4-:R-:W-:Y:S01]  /*16e20*/  @P2 IMAD.MOV.U32 R6, RZ, RZ, R26 ;  /* 0x000000ffff062224 */ /* 0x010fe200078e001a */
[----:B------:R-:W-:-:S05]  /*16e30*/  @P2 MOV R7, R27 ;  /* 0x0000001b00072202 */ /* 0x000fca0000000f00 */
[----:B------:R0:W4:Y:S04]  /*16e40*/  @P2 LDG.E.U16 R12, desc[UR12][R6.64] ;  /* 0x0000000c060c2981 */ /* 0x000128000c1e1500 */
[----:B--2---:R1:W-:Y:S04]  /*16e50*/  STL [R1+0x20], R25 ;  /* 0x0000201901007387 */ /* 0x0043e80000100800 */
[----:B------:R-:W2:Y:S01]  /*16e60*/  LDL R21, [R1+0xea8] ;  /* 0x000ea80001157983 */ /* 0x000ea20000100800 */
[----:B------:R-:W-:Y:S02]  /*16e70*/  ISETP.GT.AND P0, PT, R4, 0x57, PT ;  /* 0x000000570400780c */ /* 0x000fe40003f04270 */
[----:B------:R-:W-:-:S02]  /*16e80*/  PRMT R14, RZ, 0x7610, R14 ;  /* 0x00007610ff0e7816 */ /* 0x000fc4000000000e */
[----:B------:R-:W-:Y:S01]  /*16e90*/  PRMT R19, RZ, 0x7610, R19 ;  /* 0x00007610ff137816 */ /* 0x000fe20000000013 */
[----:B------:R-:W3:Y:S04]  /*16ea0*/  LDL R11, [R1+0xe9c] ;  /* 0x000e9c00010b7983 */ /* 0x000ee80000100800 */
[----:B-1----:R-:W3:Y:S04]  /*16eb0*/  LDL R25, [R1+0xea4] ;  /* 0x000ea40001197983 */ /* 0x002ee80000100800 */
[----:B0-----:R-:W-:Y:S02]  /*16ec0*/  @P0 IMAD.MOV.U32 R6, RZ, RZ, R8 ;  /* 0x000000ffff060224 */ /* 0x001fe400078e0008 */
[----:B------:R-:W-:-:S05]  /*16ed0*/  @P0 IMAD.MOV.U32 R7, RZ, RZ, R9 ;  /* 0x000000ffff070224 */ /* 0x000fca00078e0009 */
[----:B------:R2:W3:Y:S04]  /*16ee0*/  @P0 LDG.E.U16 R14, desc[UR12][R6.64] ;  /* 0x0000000c060e0981 */ /* 0x0004e8000c1e1500 */
[----:B------:R0:W-:Y:S04]  /*16ef0*/  STL [R1+0x1c], R10 ;  /* 0x00001c0a01007387 */ /* 0x0001e80000100800 */
[----:B0-----:R-:W3:Y:S04]  /*16f00*/  LDL R10, [R1+0xea0] ;  /* 0x000ea000010a7983 */ /* 0x001ee80000100800 */
[----:B----4-:R0:W-:Y:S04]  /*16f10*/  STL [R1+0x14], R12 ;  /* 0x0000140c01007387 */ /* 0x0101e80000100800 */
[----:B------:R-:W4:Y:S04]  /*16f20*/  LDL R8, [R1+0xe98] ;  /* 0x000e980001087983 */ /* 0x000f280000100800 */
[----:B------:R-:W4:Y:S04]  /*16f30*/  LDL R9, [R1+0xe90] ;  /* 0x000e900001097983 */ /* 0x000f280000100800 */
[----:B0-----:R-:W4:Y:S01]  /*16f40*/  LDL R12, [R1+0xe94] ;  /* 0x000e9400010c7983 */ /* 0x001f220000100800 */
[----:B--2---:R-:W-:-:S02]  /*16f50*/  @P0 IMAD.MOV.U32 R6, RZ, RZ, R21 ;  /* 0x000000ffff060224 */ /* 0x004fc400078e0015 */
[----:B---3--:R-:W-:-:S05]  /*16f60*/  @P0 IMAD.MOV.U32 R7, RZ, RZ, R25 ;  /* 0x000000ffff070224 */ /* 0x008fca00078e0019 */
[----:B------:R0:W2:Y:S01]  /*16f70*/  @P0 LDG.E.U16 R19, desc[UR12][R6.64] ;  /* 0x0000000c06130981 */ /* 0x0000a2000c1e1500 */
[----:B------:R-:W-:-:S03]  /*16f80*/  ISETP.GT.AND P1, PT, R4, 0x58, PT ;  /* 0x000000580400780c */ /* 0x000fc60003f24270 */
[----:B------:R1:W-:Y:S04]  /*16f90*/  STL [R1+0x4b8], R14 ;  /* 0x0004b80e01007387 */ /* 0x0003e80000100800 */
[----:B------:R-:W3:Y:S04]  /*16fa0*/  LDL R21, [R1+0xe84] ;  /* 0x000e840001157983 */ /* 0x000ee80000100800 */
[----:B-1----:R-:W3:Y:S01]  /*16fb0*/  LDL R14, [R1+0xe8c] ;  /* 0x000e8c00010e7983 */ /* 0x002ee20000100800 */
[----:B------:R-:W-:Y:S01]  /*16fc0*/  PRMT R24, RZ, 0x7610, R24 ;  /* 0x00007610ff187816 */ /* 0x000fe20000000018 */
[----:B0-----:R-:W-:-:S02]  /*16fd0*/  @P1 IMAD.MOV.U32 R6, RZ, RZ, R10 ;  /* 0x000000ffff061224 */ /* 0x001fc400078e000a */
[----:B------:R-:W-:-:S05]  /*16fe0*/  @P1 IMAD.MOV.U32 R7, RZ, RZ, R11 ;  /* 0x000000ffff071224 */ /* 0x000fca00078e000b */
[----:B------:R4:W3:Y:S02]  /*16ff0*/  @P1 LDG.E.U16 R24, desc[UR12][R6.64] ;  /* 0x0000000c06181981 */ /* 0x0008e4000c1e1500 */
[----:B----4-:R-:W-:Y:S02]  /*17000*/  @P1 IMAD.MOV.U32 R6, RZ, RZ, R8 ;  /* 0x000000ffff061224 */ /* 0x010fe400078e0008 */
[----:B------:R-:W-:Y:S01]  /*17010*/  @P1 IMAD.MOV.U32 R7, RZ, RZ, R12 ;  /* 0x000000ffff071224 */ /* 0x000fe200078e000c */
[----:B--2---:R0:W-:Y:S04]  /*17020*/  STL [R1+0x4b4], R19 ;  /* 0x0004b41301007387 */ /* 0x0041e80000100800 */
[----:B------:R-:W2:Y:S04]  /*17030*/  LDL R11, [R1+0xe7c] ;  /* 0x000e7c00010b7983 */ /* 0x000ea80000100800 */
[----:B------:R-:W4:Y:S04]  /*17040*/  LDL R10, [R1+0xe80] ;  /* 0x000e8000010a7983 */ /* 0x000f280000100800 */
[----:B------:R-:W2:Y:S04]  /*17050*/  LDL R12, [R1+0xe74] ;  /* 0x000e7400010c7983 */ /* 0x000ea80000100800 */
[----:B------:R-:W2:Y:S04]  /*17060*/  LDL R8, [R1+0xe78] ;  /* 0x000e780001087983 */ /* 0x000ea80000100800 */
[----:B0-----:R-:W2:Y:S01]  /*17070*/  LDL R19, [R1+0xe88] ;  /* 0x000e880001137983 */ /* 0x001ea20000100800 */
[----:B------:R-:W-:-:S02]  /*17080*/  ISETP.GT.AND P0, PT, R4, 0x59, PT ;  /* 0x000000590400780c */ /* 0x000fc40003f04270 */
[----:B------:R-:W-:Y:S02]  /*17090*/  PRMT R23, RZ, 0x7610, R23 ;  /* 0x00007610ff177816 */ /* 0x000fe40000000017 */
[----:B------:R-:W-:-:S04]  /*170a0*/  PRMT R22, RZ, 0x7610, R22 ;  /* 0x00007610ff167816 */ /* 0x000fc80000000016 */
[----:B------:R0:W4:Y:S01]  /*170b0*/  @P1 LDG.E.U16 R23, desc[UR12][R6.64] ;  /* 0x0000000c06171981 */ /* 0x000122000c1e1500 */
[----:B------:R-:W-:Y:S02]  /*170c0*/  ISETP.GT.AND P1, PT, R4, 0x5a, PT ;  /* 0x0000005a0400780c */ /* 0x000fe40003f24270 */
[----:B------:R-:W-:Y:S02]  /*170d0*/  PRMT R15, RZ, 0x7610, R15 ;  /* 0x00007610ff0f7816 */ /* 0x000fe4000000000f */
[----:B0-----:R-:W-:Y:S02]  /*170e0*/  @P0 IMAD.MOV.U32 R6, RZ, RZ, R9 ;  /* 0x000000ffff060224 */ /* 0x001fe400078e0009 */
[----:B---3--:R-:W-:-:S05]  /*170f0*/  @P0 IMAD.MOV.U32 R7, RZ, RZ, R14 ;  /* 0x000000ffff070224 */ /* 0x008fca00078e000e */
[----:B------:R0:W3:Y:S01]  /*17100*/  @P0 LDG.E.U16 R22, desc[UR12][R6.64] ;  /* 0x0000000c06160981 */ /* 0x0000e2000c1e1500 */
[----:B------:R-:W-:Y:S01]  /*17110*/  PRMT R2, RZ, 0x7610, R2 ;  /* 0x00007610ff027816 */ /* 0x000fe20000000002 */
[----:B0-----:R-:W-:Y:S01]  /*17120*/  @P0 IMAD.MOV.U32 R7, RZ, RZ, R21 ;  /* 0x000000ffff070224 */ /* 0x001fe200078e0015 */
[----:B------:R-:W-:Y:S01]  /*17130*/  PRMT R61, RZ, 0x7610, R61 ;  /* 0x00007610ff3d7816 */ /* 0x000fe2000000003d */
[----:B------:R-:W-:Y:S04]  /*17140*/  STL [R1+0x18], R28 ;  /* 0x0000181c01007387 */ /* 0x000fe80000100800 */
[----:B------:R-:W3:Y:S04]  /*17150*/  LDL R9, [R1+0xe70] ;  /* 0x000e700001097983 */ /* 0x000ee80000100800 */
[----:B------:R-:W3:Y:S01]  /*17160*/  LDL R14, [R1+0xe6c] ;  /* 0x000e6c00010e7983 */ /* 0x000ee20000100800 */
[----:B--2---:R-:W-:-:S05]  /*17170*/  @P0 IMAD.MOV.U32 R6, RZ, RZ, R19 ;  /* 0x000000ffff060224 */ /* 0x004fca00078e0013 */
[----:B------:R4:W2:Y:S02]  /*17180*/  @P0 LDG.E.U16 R15, desc[UR12][R6.64] ;  /* 0x0000000c060f0981 */ /* 0x0008a4000c1e1500 */
[----:B----4-:R-:W-:Y:S02]  /*17190*/  @P1 IMAD.MOV.U32 R6, RZ, RZ, R10 ;  /* 0x000000ffff061224 */ /* 0x010fe400078e000a */
[----:B------:R-:W-:Y:S01]  /*171a0*/  @P1 IMAD.MOV.U32 R7, RZ, RZ, R11 ;  /* 0x000000ffff071224 */ /* 0x000fe200078e000b */
[----:B------:R-:W4:Y:S04]  /*171b0*/  LDL R10, [R1+0xe68] ;  /* 0x000e6800010a7983 */ /* 0x000f280000100800 */
[----:B------:R-:W2:Y:S04]  /*171c0*/  LDL R11, [R1+0xe64] ;  /* 0x000e6400010b7983 */ /* 0x000ea80000100800 */
[----:B------:R0:W2:Y:S02]  /*171d0*/  @P1 LDG.E.U16 R2, desc[UR12][R6.64] ;  /* 0x0000000c06021981 */ /* 0x0000a4000c1e1500 */
[----:B0-----:R-:W-:-:S02]  /*171e0*/  @P1 IMAD.MOV.U32 R6, RZ, RZ, R8 ;  /* 0x000000ffff061224 */ /* 0x001fc400078e0008 */
[----:B------:R-:W-:-:S05]  /*171f0*/  @P1 IMAD.MOV.U32 R7, RZ, RZ, R12 ;  /* 0x000000ffff071224 */ /* 0x000fca00078e000c */
[----:B------:R3:W4:Y:S01]  /*17200*/  @P1 LDG.E.U16 R61, desc[UR12][R6.64] ;  /* 0x0000000c063d1981 */ /* 0x000722000c1e1500 */
[----:B------:R-:W-:-:S13]  /*17210*/  ISETP.GT.AND P0, PT, R4, 0x5b, PT ;  /* 0x0000005b0400780c */ /* 0x000fda0003f04270 */
[----:B---3--:R-:W-:Y:S02]  /*17220*/  @P0 IMAD.MOV.U32 R6, RZ, RZ, R9 ;  /* 0x000000ffff060224 */ /* 0x008fe400078e0009 */
[----:B------:R-:W-:Y:S01]  /*17230*/  @P0 IMAD.MOV.U32 R7, RZ, RZ, R14 ;  /* 0x000000ffff070224 */ /* 0x000fe200078e000e */
[----:B--2---:R-:W-:Y:S04]  /*17240*/  STL [R1+0x2218], R2 ;  /* 0x0022180201007387 */ /* 0x004fe80000100800 */
[----:B------:R-:W2:Y:S04]  /*17250*/  LDL R12, [R1+0xe5c] ;  /* 0x000e5c00010c7983 */ /* 0x000ea80000100800 */
[----:B------:R-:W3:Y:S04]  /*17260*/  LDL R8, [R1+0xe60] ;  /* 0x000e600001087983 */ /* 0x000ee80000100800 */
[----:B----4-:R-:W-:Y:S04]  /*17270*/  STL [R1+0x221c], R61 ;  /* 0x00221c3d01007387 */ /* 0x010fe80000100800 */
[----:B------:R-:W4:Y:S04]  /*17280*/  LDL R19, [R1+0xe54] ;  /* 0x000e540001137983 */ /* 0x000f280000100800 */
[----:B------:R-:W-:Y:S04]  /*17290*/  STL [R1+0x10], R24 ;  /* 0x0000101801007387 */ /* 0x000fe80000100800 */
[----:B------:R-:W4:Y:S04]  /*172a0*/  LDL R9, [R1+0xe58] ;  /* 0x000e580001097983 */ /* 0x000f280000100800 */
[----:B------:R0:W-:Y:S04]  /*172b0*/  STL [R1+0x4], R15 ;  /* 0x0000040f01007387 */ /* 0x0001e80000100800 */
[----:B------:R-:W4:Y:S04]  /*172c0*/  LDL R14, [R1+0xe50] ;  /* 0x000e5000010e7983 */ /* 0x000f280000100800 */
[----:B0-----:R-:W4:Y:S01]  /*172d0*/  LDL R15, [R1+0xe4c] ;  /* 0x000e4c00010f7983 */ /* 0x001f220000100800 */
[----:B------:R-:W-:-:S02]  /*172e0*/  PRMT R20, RZ, 0x7610, R20 ;  /* 0x00007610ff147816 */ /* 0x000fc40000000014 */
[----:B------:R-:W-:Y:S02]  /*172f0*/  PRMT R13, RZ, 0x7610, R13 ;  /* 0x00007610ff0d7816 */ /* 0x000fe4000000000d */
[----:B------:R-:W-:Y:S02]  /*17300*/  ISETP.GT.AND P1, PT, R4, 0x5c, PT ;  /* 0x0000005c0400780c */ /* 0x000fe40003f24270 */
[----:B------:R0:W4:Y:S02]  /*17310*/  @P0 LDG.E.U16 R20, desc[UR12][R6.64] ;  /* 0x0000000c06140981 */ /* 0x000124000c1e1500 */
[----:B0-----:R-:W-:Y:S02]  /*17320*/  @P0 IMAD.MOV.U32 R6, RZ, RZ, R10 ;  /* 0x000000ffff060224 */ /* 0x001fe400078e000a */
[----:B------:R-:W-:-:S05]  /*17330*/  @P0 IMAD.MOV.U32 R7, RZ, RZ, R11 ;  /* 0x000000ffff070224 */ /* 0x000fca00078e000b */
[----:B------:R2:W4:Y:S01]  /*17340*/  @P0 LDG.E.U16 R13, desc[UR12][R6.64] ;  /* 0x0000000c060d0981 */ /* 0x000522000c1e1500 */
[----:B------:R-:W-:Y:S02]  /*17350*/  PRMT R60, RZ, 0x7610, R60 ;  /* 0x00007610ff3c7816 */ /* 0x000fe4000000003c */
[----:B------:R-:W-:Y:S02]  /*17360*/  ISETP.GT.AND P0, PT, R4, 0x5d, PT ;  /* 0x0000005d0400780c */ /* 0x000fe40003f04270 */
[----:B------:R-:W-:Y:S02]  /*17370*/  PRMT R59, RZ, 0x7610, R59 ;  /* 0x00007610ff3b7816 */ /* 0x000fe4000000003b */
[----:B------:R-:W-:Y:S01]  /*17380*/  PRMT R58, RZ, 0x7610, R58 ;  /* 0x00007610ff3a7816 */ /* 0x000fe2000000003a */
[----:B------:R-:W-:Y:S04]  /*17390*/  STL [R1+0xc], R23 ;  /* 0x00000c1701007387 */ /* 0x000fe80000100800 */
[----:B------:R-:W4:Y:S04]  /*173a0*/  LDL R11, [R1+0xe44] ;  /* 0x000e4400010b7983 */ /* 0x000f280000100800 */
[----:B------:R-:W4:Y:S01]  /*173b0*/  LDL R10, [R1+0xe48] ;  /* 0x000e4800010a7983 */ /* 0x000f220000100800 */
[----:B--2---:R-:W-:-:S02]  /*173c0*/  @P1 IMAD.MOV.U32 R7, RZ, RZ, R12 ;  /* 0x000000ffff071224 */ /* 0x004fc400078e000c */
[----:B---3--:R-:W-:-:S05]  /*173d0*/  @P1 IMAD.MOV.U32 R6, RZ, RZ, R8 ;  /* 0x000000ffff061224 */ /* 0x008fca00078e0008 */
[----:B------:R4:W2:Y:S02]  /*173e0*/  @P1 LDG.E.U16 R60, desc[UR12][R6.64] ;  /* 0x0000000c063c1981 */ /* 0x0008a4000c1e1500 */
[----:B----4-:R-:W-:Y:S01]  /*173f0*/  @P1 MOV R7, R19 ;  /* 0x0000001300071202 */ /* 0x010fe20000000f00 */
[----:B------:R-:W-:-:S05]  /*17400*/  @P1 IMAD.MOV.U32 R6, RZ, RZ, R9 ;  /* 0x000000ffff061224 */ /* 0x000fca00078e0009 */
[----:B------:R0:W3:Y:S02]  /*17410*/  @P1 LDG.E.U16 R59, desc[UR12][R6.64] ;  /* 0x0000000c063b1981 */ /* 0x0000e4000c1e1500 */
[----:B0-----:R-:W-:Y:S02]  /*17420*/  @P0 IMAD.MOV.U32 R6, RZ, RZ, R14 ;  /* 0x000000ffff060224 */ /* 0x001fe400078e000e */
[----:B------:R-:W-:-:S05]  /*17430*/  @P0 IMAD.MOV.U32 R7, RZ, RZ, R15 ;  /* 0x000000ffff070224 */ /* 0x000fca00078e000f */
[----:B------:R0:W4:Y:S04]  /*17440*/  @P0 LDG.E.U16 R58, desc[UR12][R6.64] ;  /* 0x0000000c063a0981 */ /* 0x000128000c1e1500 */
[----:B------:R-:W-:Y:S04]  /*17450*/  STL [R1+0x8], R22 ;  /* 0x0000081601007387 */ /* 0x000fe80000100800 */
[----:B------:R1:W-:Y:S04]  /*17460*/  STL [R1+0x4ac], R13 ;  /* 0x0004ac0d01007387 */ /* 0x0003e80000100800 */
[----:B------:R-:W4:Y:S04]  /*17470*/  LDL R12, [R1+0xe40] ;  /* 0x000e4000010c7983 */ /* 0x000f280000100800 */
[----:B------:R-:W4:Y:S04]  /*17480*/  LDL R8, [R1+0xe38] ;  /* 0x000e380001087983 */ /* 0x000f280000100800 */
[----:B-1----:R-:W4:Y:S01]  /*17490*/  LDL R13, [R1+0xe3c] ;  /* 0x000e3c00010d7983 */ /* 0x002f220000100800 */
[----:B0-----:R-:W-:-:S02]  /*174a0*/  @P0 IMAD.MOV.U32 R6, RZ, RZ, R10 ;  /* 0x000000ffff060224 */ /* 0x001fc400078e000a */
[----:B------:R-:W-:Y:S01]  /*174b0*/  @P0 IMAD.MOV.U32 R7, RZ, RZ, R11 ;  /* 0x000000ffff070224 */ /* 0x000fe200078e000b */
[----:B--2---:R-:W-:Y:S04]  /*174c0*/  STL [R1+0x2274], R60 ;  /* 0x0022743c01007387 */ /* 0x004fe80000100800 */
[----:B------:R-:W2:Y:S04]  /*174d0*/  LDL R9, [R1+0xe34] ;  /* 0x000e340001097983 */ /* 0x000ea80000100800 */
[----:B---3--:R-:W-:Y:S04]  /*174e0*/  STL [R1+0x2278], R59 ;  /* 0x0022783b01007387 */ /* 0x008fe80000100800 */
[----:B------:R-:W3:Y:S04]  /*174f0*/  LDL R15, [R1+0xe2c] ;  /* 0x000e2c00010f7983 */ /* 0x000ee80000100800 */
[----:B------:R-:W3:Y:S04]  /*17500*/  LDL R14, [R1+0xe30] ;  /* 0x000e3000010e7983 */ /* 0x000ee80000100800 */
[----:B----4-:R-:W-:Y:S04]  /*17510*/  STL [R1+0x227c], R58 ;  /* 0x00227c3a01007387 */ /* 0x010fe80000100800 */
[----:B------:R-:W4:Y:S04]  /*17520*/  LDL R11, [R1+0xe24] ;  /* 0x000e2400010b7983 */ /* 0x000f280000100800 */
[----:B------:R-:W4:Y:S01]  /*17530*/  LDL R10, [R1+0xe28] ;  /* 0x000e2800010a7983 */ /* 0x000f220000100800 */
[----:B------:R-:W-:-:S02]  /*17540*/  ISETP.GT.AND P1, PT, R4, 0x5e, PT ;  /* 0x0000005e0400780c */ /* 0x000fc40003f24270 */
[----:B------:R-:W-:Y:S02]  /*17550*/  PRMT R57, RZ, 0x7610, R57 ;  /* 0x00007610ff397816 */ /* 0x000fe40000000039 */
[----:B------:R-:W-:-:S04]  /*17560*/  PRMT R56, RZ, 0x7610, R56 ;  /* 0x00007610ff387816 */ /* 0x000fc80000000038 */
[----:B------:R0:W4:Y:S01]  /*17570*/  @P0 LDG.E.U16 R57, desc[UR12][R6.64] ;  /* 0x0000000c06390981 */ /* 0x000122000c1e1500 */
[----:B------:R-:W-:-:S04]  /*17580*/  ISETP.GT.AND P0, PT, R4, 0x5f, PT ;  /* 0x0000005f0400780c */ /* 0x000fc80003f04270 */
[----:B0-----:R-:W-:Y:S02]  /*17590*/  @P1 IMAD.MOV.U32 R6, RZ, RZ, R12 ;  /* 0x000000ffff061224 */ /* 0x001fe400078e000c */
[----:B------:R-:W-:-:S05]  /*175a0*/  @P1 IMAD.MOV.U32 R7, RZ, RZ, R13 ;  /* 0x000000ffff071224 */ /* 0x000fca00078e000d */
[----:B------:R0:W4:Y:S01]  /*175b0*/  @P1 LDG.E.U16 R56, desc[UR12][R6.64] ;  /* 0x0000000c06381981 */ /* 0x000122000c1e1500 */
[----:B------:R-:W-:Y:S02]  /*175c0*/  PRMT R55, RZ, 0x7610, R55 ;  /* 0x00007610ff377816 */ /* 0x000fe40000000037 */
[----:B------:R-:W-:Y:S01]  /*175d0*/  PRMT R17, RZ, 0x7610, R17 ;  /* 0x00007610ff117816 */ /* 0x000fe20000000011 */
[----:B0-----:R-:W-:Y:S01]  /*175e0*/  @P1 IMAD.MOV.U32 R6, RZ, RZ, R8 ;  /* 0x000000ffff061224 */ /* 0x001fe200078e0008 */
[----:B------:R-:W-:Y:S01]  /*175f0*/  PRMT R16, RZ, 0x7610, R16 ;  /* 0x00007610ff107816 */ /* 0x000fe20000000010 */
[----:B--2---:R-:W-:-:S05]  /*17600*/  @P1 IMAD.MOV.U32 R7, RZ, RZ, R9 ;  /* 0x000000ffff071224 */ /* 0x004fca00078e0009 */
[----:B------:R3:W2:Y:S02]  /*17610*/  @P1 LDG.E.U16 R55, desc[UR12][R6.64] ;  /* 0x0000000c06371981 */ /* 0x0006a4000c1e1500 */
[----:B---3--:R-:W-:Y:S02]  /*17620*/  @P0 IMAD.MOV.U32 R7, RZ, RZ, R15 ;  /* 0x000000ffff070224 */ /* 0x008fe400078e000f */
[----:B------:R-:W-:-:S05]  /*17630*/  @P0 IMAD.MOV.U32 R6, RZ, RZ, R14 ;  /* 0x000000ffff060224 */ /* 0x000fca00078e000e */
[----:B------:R4:W3:Y:S02]  /*17640*/  @P0 LDG.E.U16 R17, desc[UR12][R6.64] ;  /* 0x0000000c06110981 */ /* 0x0008e4000c1e1500 */
[----:B----4-:R-:W-:Y:S02]  /*17650*/  @P0 IMAD.MOV.U32 R7, RZ, RZ, R11 ;  /* 0x000000ffff070224 */ /* 0x010fe400078e000b */
[----:B------:R-:W-:-:S05]  /*17660*/  @P0 IMAD.MOV.U32 R6, RZ, RZ, R10 ;  /* 0x000000ffff060224 */ /* 0x000fca00078e000a */
[----:B------:R-:W4:Y:S04]  /*17670*/  @P0 LDG.E.U16 R16, desc[UR12][R6.64] ;  /* 0x0000000c06100981 */ /* 0x000f28000c1e1500 */
[----:B------:R0:W-:Y:S04]  /*17680*/  STL [R1+0x4b0], R20 ;  /* 0x0004b01401007387 */ /* 0x0001e80000100800 */
[----:B------:R-:W-:Y:S04]  /*17690*/  STL [R1+0x2280], R57 ;  /* 0x0022803901007387 */ /* 0x000fe80000100800 */
[----:B------:R-:W4:Y:S04]  /*176a0*/  LDL R13, [R1+0xe1c] ;  /* 0x000e1c00010d7983 */ /* 0x000f280000100800 */
[----:B------:R-:W4:Y:S04]  /*176b0*/  LDL R12, [R1+0xe20] ;  /* 0x000e2000010c7983 */ /* 0x000f280000100800 */
[----:B------:R-:W-:Y:S04]  /*176c0*/  STL [R1+0x2220], R56 ;  /* 0x0022203801007387 */ /* 0x000fe80000100800 */
[----:B0-----:R-:W4:Y:S04]  /*176d0*/  LDL R20, [R1+0xe14] ;  /* 0x000e140001147983 */ /* 0x001f280000100800 */
[----:B------:R-:W4:Y:S04]  /*176e0*/  LDL R19, [R1+0xe18] ;  /* 0x000e180001137983 */ /* 0x000f280000100800 */
[----:B------:R-:W4:Y:S04]  /*176f0*/  LDL R9, [R1+0xe0c] ;  /* 0x000e0c0001097983 */ /* 0x000f280000100800 */
[----:B------:R-:W4:Y:S04]  /*17700*/  LDL R8, [R1+0xe10] ;  /* 0x000e100001087983 */ /* 0x000f280000100800 */
[----:B--2---:R-:W-:Y:S04]  /*17710*/  STL [R1+0x2224], R55 ;  /* 0x0022243701007387 */ /* 0x004fe80000100800 */
[----:B------:R-:W2:Y:S04]  /*17720*/  LDL R15, [R1+0xe04] ;  /* 0x000e0400010f7983 */ /* 0x000ea80000100800 */
[----:B------:R-:W2:Y:S04]  /*17730*/  LDL R14, [R1+0xe08] ;  /* 0x000e0800010e7983 */ /* 0x000ea80000100800 */
[----:B------:R-:W2:Y:S04]  /*17740*/  LDL R11, [R1+0xdfc] ;  /* 0x000dfc00010b7983 */ /* 0x000ea80000100800 */
[----:B------:R-:W2:Y:S04]  /*17750*/  LDL R10, [R1+0xe00] ;  /* 0x000e0000010a7983 */ /* 0x000ea80000100800 */
[----:B---3--:R0:W-:Y:S04]  /*17760*/  STL [R1+0x4a8], R17 ;  /* 0x0004a81101007387 */ /* 0x0081e80000100800 */
[----:B0-----:R-:W3:Y:S04]  /*17770*/  LDL R17, [R1+0xdf4] ;  /* 0x000df40001117983 */ /* 0x001ee80000100800 */
[----:B----4-:R0:W-:Y:S04]  /*17780*/  STL [R1+0x4a4], R16 ;  /* 0x0004a41001007387 */ /* 0x0101e80000100800 */
[----:B0-----:R-:W4:Y:S01]  /*17790*/  LDL R16, [R1+0xdf8] ;  /* 0x000df80001107983 */ /* 0x001f220000100800 */
[----:B------:R-:W-:-:S02]  /*177a0*/  ISETP.GT.AND P1, PT, R4, 0x60, PT ;  /* 0x000000600400780c */ /* 0x000fc40003f24270 */
[----:B------:R-:W-:Y:S02]  /*177b0*/  PRMT R54, RZ, 0x7610, R54 ;  /* 0x00007610ff367816 */ /* 0x000fe40000000036 */
[----:B------:R-:W-:Y:S02]  /*177c0*/  ISETP.GT.AND P0, PT, R4, 0x61, PT ;  /* 0x000000610400780c */ /* 0x000fe40003f04270 */
[----:B------:R-:W-:-:S07]  /*177d0*/  PRMT R53, RZ, 0x7610, R53 ;  /* 0x00007610ff357816 */ /* 0x000fce0000000035 */
[----:B------:R-:W-:Y:S02]  /*177e0*/  @P1 IMAD.MOV.U32 R6, RZ, RZ, R12 ;  /* 0x000000ffff061224 */ /* 0x000fe400078e000c */
[----:B------:R-:W-:Y:S01]  /*177f0*/  @P1 IMAD.MOV.U32 R7, RZ, RZ, R13 ;  /* 0x000000ffff071224 */ /* 0x000fe200078e000d */
[----:B------:R-:W4:Y:S04]  /*17800*/  LDL R12, [R1+0xdf0] ;  /* 0x000df000010c7983 */ /* 0x000f280000100800 */
[----:B------:R-:W4:Y:S04]  /*17810*/  LDL R13, [R1+0xdec] ;  /* 0x000dec00010d7983 */ /* 0x000f280000100800 */
[----:B------:R0:W4:Y:S01]  /*17820*/  @P1 LDG.E.U16 R54, desc[UR12][R6.64] ;  /* 0x0000000c06361981 */ /* 0x000122000c1e1500 */
[----:B------:R-:W-:Y:S01]  /*17830*/  PRMT R52, RZ, 0x7610, R52 ;  /* 0x00007610ff347816 */ /* 0x000fe20000000034 */
[----:B0-----:R-:W-:-:S02]  /*17840*/  @P1 IMAD.MOV.U32 R6, RZ, RZ, R19 ;  /* 0x000000ffff061224 */ /* 0x001fc400078e0013 */
[----:B------:R-:W-:-:S05]  /*17850*/  @P1 IMAD.MOV.U32 R7, RZ, RZ, R20 ;  /* 0x000000ffff071224 */ /* 0x000fca00078e0014 */
[----:B------:R0:W4:Y:S01]  /*17860*/  @P1 LDG.E.U16 R53, desc[UR12][R6.64] ;  /* 0x0000000c06351981 */ /* 0x000122000c1e1500 */
[----:B------:R-:W-:Y:S02]  /*17870*/  ISETP.GT.AND P1, PT, R4, 0x62, PT ;  /* 0x000000620400780c */ /* 0x000fe40003f24270 */
[----:B------:R-:W-:Y:S01]  /*17880*/  PRMT R51, RZ, 0x7610, R51 ;  /* 0x00007610ff337816 */ /* 0x000fe20000000033 */
[----:B0-----:R-:W-:Y:S02]  /*17890*/  @P0 IMAD.MOV.U32 R6, RZ, RZ, R8 ;  /* 0x000000ffff060224 */ /* 0x001fe400078e0008 */
[----:B------:R-:W-:-:S05]  /*178a0*/  @P0 IMAD.MOV.U32 R7, RZ, RZ, R9 ;  /* 0x000000ffff070224 */ /* 0x000fca00078e0009 */
[----:B------:R2:W4:Y:S01]  /*178b0*/  @P0 LDG.E.U16 R52, desc[UR12][R6.64] ;  /* 0x0000000c06340981 */ /* 0x000522000c1e1500 */
[----:B------:R-:W-:Y:S02]  /*178c0*/  PRMT R50, RZ, 0x7610, R50 ;  /* 0x00007610ff327816 */ /* 0x000fe40000000032 */
[----:B------:R-:W-:Y:S01]  /*178d0*/  PRMT R49, RZ, 0x7610, R49 ;  /* 0x00007610ff317816 */ /* 0x000fe20000000031 */
[----:B--2---:R-:W-:Y:S02]  /*178e0*/  @P0 IMAD.MOV.U32 R7, RZ, RZ, R15 ;  /* 0x000000ffff070224 */ /* 0x004fe400078e000f */
[----:B------:R-:W-:-:S05]  /*178f0*/  @P0 IMAD.MOV.U32 R6, RZ, RZ, R14 ;  /* 0x000000ffff060224 */ /* 0x000fca00078e000e */
[----:B------:R0:W2:Y:S02]  /*17900*/  @P0 LDG.E.U16 R51, desc[UR12][R6.64] ;  /* 0x0000000c06330981 */ /* 0x0000a4000c1e1500 */
[----:B0-----:R-:W-:Y:S02]  /*17910*/  @P1 IMAD.MOV.U32 R6, RZ, RZ, R10 ;  /* 0x000000ffff061224 */ /* 0x001fe400078e000a */
[----:B------:R-:W-:-:S05]  /*17920*/  @P1 IMAD.MOV.U32 R7, RZ, RZ, R11 ;  /* 0x000000ffff071224 */ /* 0x000fca00078e000b */
[----:B------:R3:W2:Y:S02]  /*17930*/  @P1 LDG.E.U16 R50, desc[UR12][R6.64] ;  /* 0x0000000c06321981 */ /* 0x0006a4000c1e1500 */
[----:B---3--:R-:W-:Y:S01]  /*17940*/  @P1 MOV R7, R17 ;  /* 0x0000001100071202 */ /* 0x008fe20000000f00 */
[----:B----4-:R-:W-:-:S05]  /*17950*/  @P1 IMAD.MOV.U32 R6, RZ, RZ, R16 ;  /* 0x000000ffff061224 */ /* 0x010fca00078e0010 */
[----:B------:R0:W3:Y:S01]  /*17960*/  @P1 LDG.E.U16 R49, desc[UR12][R6.64] ;  /* 0x0000000c06311981 */ /* 0x0000e2000c1e1500 */
[----:B------:R-:W-:Y:S02]  /*17970*/  ISETP.GT.AND P0, PT, R4, 0x63, PT ;  /* 0x000000630400780c */ /* 0x000fe40003f04270 */
[----:B------:R-:W-:-:S11]  /*17980*/  PRMT R18, RZ, 0x7610, R18 ;  /* 0x00007610ff127816 */ /* 0x000fd60000000012 */
[----:B0-----:R-:W-:Y:S02]  /*17990*/  @P0 IMAD.MOV.U32 R6, RZ, RZ, R12 ;  /* 0x000000ffff060224 */ /* 0x001fe400078e000c */
[----:B------:R-:W-:-:S05]  /*179a0*/  @P0 IMAD.MOV.U32 R7, RZ, RZ, R13 ;  /* 0x000000ffff070224 */ /* 0x000fca00078e000d */
[----:B------:R-:W4:Y:S04]  /*179b0*/  @P0 LDG.E.U16 R18, desc[UR12][R6.64] ;  /* 0x0000000c06120981 */ /* 0x000f28000c1e1500 */
[----:B------:R-:W-:Y:S04]  /*179c0*/  STL [R1+0x2284], R54 ;  /* 0x0022843601007387 */ /* 0x000fe80000100800 */
[----:B------:R-:W-:Y:S04]  /*179d0*/  STL [R1+0x2288], R53 ;  /* 0x0022883501007387 */ /* 0x000fe80000100800 */
[----:B------:R-:W4:Y:S04]  /*179e0*/  LDL R9, [R1+0xddc] ;  /* 0x000ddc0001097983 */ /* 0x000f280000100800 */
[----:B------:R-:W4:Y:S04]  /*179f0*/  LDL R8, [R1+0xde0] ;  /* 0x000de00001087983 */ /* 0x000f280000100800 */
[----:B------:R-:W-:Y:S04]  /*17a00*/  STL [R1+0x228c], R52 ;  /* 0x00228c3401007387 */ /* 0x000fe80000100800 */
[----:B------:R-:W4:Y:S04]  /*17a10*/  LDL R15, [R1+0xdd4] ;  /* 0x000dd400010f7983 */ /* 0x000f280000100800 */
[----:B------:R-:W4:Y:S04]  /*17a20*/  LDL R14, [R1+0xdd8] ;  /* 0x000dd800010e7983 */ /* 0x000f280000100800 */
[----:B------:R-:W4:Y:S04]  /*17a30*/  LDL R11, [R1+0xdcc] ;  /* 0x000dcc00010b7983 */ /* 0x000f280000100800 */
[----:B------:R-:W4:Y:S04]  /*17a40*/  LDL R10, [R1+0xdd0] ;  /* 0x000dd000010a7983 */ /* 0x000f280000100800 */
[----:B--2---:R-:W-:Y:S04]  /*17a50*/  STL [R1+0x2228], R50 ;  /* 0x0022283201007387 */ /* 0x004fe80000100800 */
[----:B------:R-:W2:Y:S04]  /*17a60*/  LDL R17, [R1+0xdc4] ;  /* 0x000dc40001117983 */ /* 0x000ea80000100800 */
[----:B------:R-:W2:Y:S04]  /*17a70*/  LDL R16, [R1+0xdc8] ;  /* 0x000dc80001107983 */ /* 0x000ea80000100800 */
[----:B---3--:R-:W-:Y:S04]  /*17a80*/  STL [R1+0x222c], R49 ;  /* 0x00222c3101007387 */ /* 0x008fe80000100800 */
[----:B------:R-:W3:Y:S04]  /*17a90*/  LDL R13, [R1+0xdbc] ;  /* 0x000dbc00010d7983 */ /* 0x000ee80000100800 */
[----:B------:R-:W3:Y:S01]  /*17aa0*/  LDL R12, [R1+0xdc0] ;  /* 0x000dc000010c7983 */ /* 0x000ee20000100800 */
[----:B------:R-:W-:-:S03]  /*17ab0*/  ISETP.GT.AND P1, PT, R4, 0x64, PT ;  /* 0x000000640400780c */ /* 0x000fc60003f24270 */
[----:B------:R-:W3:Y:S01]  /*17ac0*/  LDL R19, [R1+0xdb4] ;  /* 0x000db40001137983 */ /* 0x000ee20000100800 */
[----:B------:R-:W-:Y:S02]  /*17ad0*/  PRMT R48, RZ, 0x7610, R48 ;  /* 0x00007610ff307816 */ /* 0x000fe40000000030 */
[----:B------:R-:W-:Y:S01]  /*17ae0*/  ISETP.GT.AND P2, PT, R4, 0x65, PT ;  /* 0x000000650400780c */ /* 0x000fe20003f44270 */
[----:B----4-:R0:W-:Y:S04]  /*17af0*/  STL [R1+0x4a0], R18 ;  /* 0x0004a01201007387 */ /* 0x0101e80000100800 */
[----:B0-----:R-:W4:Y:S02]  /*17b00*/  LDL R18, [R1+0xdb8] ;  /* 0x000db80001127983 */ /* 0x001f240000100800 */
[----:B------:R-:W-:-:S02]  /*17b10*/  @P1 IMAD.MOV.U32 R6, RZ, RZ, R8 ;  /* 0x000000ffff061224 */ /* 0x000fc400078e0008 */
[----:B------:R-:W-:Y:S01]  /*17b20*/  @P1 IMAD.MOV.U32 R7, RZ, RZ, R9 ;  /* 0x000000ffff071224 */ /* 0x000fe200078e0009 */
[----:B------:R-:W-:Y:S02]  /*17b30*/  PRMT R47, RZ, 0x7610, R47 ;  /* 0x00007610ff2f7816 */ /* 0x000fe4000000002f */
[----:B------:R-:W-:Y:S02]  /*17b40*/  PRMT R46, RZ, 0x7610, R46 ;  /* 0x00007610ff2e7816 */ /* 0x000fe4000000002e */
[----:B------:R-:W-:Y:S02]  /*17b50*/  PRMT R45, RZ, 0x7610, R45 ;  /* 0x00007610ff2d7816 */ /* 0x000fe4000000002d */
[----:B------:R-:W-:Y:S01]  /*17b60*/  PRMT R44, RZ, 0x7610, R44 ;  /* 0x00007610ff2c7816 */ /* 0x000fe2000000002c */
[----:B------:R0:W4:Y:S01]  /*17b70*/  @P1 LDG.E.U16 R48, desc[UR12][R6.64] ;  /* 0x0000000c06301981 */ /* 0x000122000c1e1500 */
[----:B------:R-:W-:-:S03]  /*17b80*/  PRMT R43, RZ, 0x7610, R43 ;  /* 0x00007610ff2b7816 */ /* 0x000fc6000000002b */
[----:B------:R-:W4:Y:S04]  /*17b90*/  LDL R9, [R1+0xd9c] ;  /* 0x000d9c0001097983 */ /* 0x000f280000100800 */
[----:B------:R-:W4:Y:S01]  /*17ba0*/  LDL R8, [R1+0xda0] ;  /* 0x000da00001087983 */ /* 0x000f220000100800 */
[----:B0-----:R-:W-:Y:S02]  /*17bb0*/  @P1 IMAD.MOV.U32 R6, RZ, RZ, R14 ;  /* 0x000000ffff061224 */ /* 0x001fe400078e000e */
[----:B------:R-:W-:Y:S01]  /*17bc0*/  @P1 IMAD.MOV.U32 R7, RZ, RZ, R15 ;  /* 0x000000ffff071224 */ /* 0x000fe200078e000f */
[----:B------:R-:W4:Y:S04]  /*17bd0*/  LDL R14, [R1+0xd98] ;  /* 0x000d9800010e7983 */ /* 0x000f280000100800 */
[----:B------:R-:W4:Y:S04]  /*17be0*/  LDL R15, [R1+0xd94] ;  /* 0x000d9400010f7983 */ /* 0x000f280000100800 */
[----:B------:R0:W4:Y:S01]  /*17bf0*/  @P1 LDG.E.U16 R47, desc[UR12][R6.64] ;  /* 0x0000000c062f1981 */ /* 0x000122000c1e1500 */
[----:B------:R-:W-:Y:S01]  /*17c00*/  ISETP.GT.AND P1, PT, R4, 0x66, PT ;  /* 0x000000660400780c */ /* 0x000fe20003f24270 */
[----:B0-----:R-:W-:-:S02]  /*17c10*/  @P2 IMAD.MOV.U32 R6, RZ, RZ, R10 ;  /* 0x000000ffff062224 */ /* 0x001fc400078e000a */
[----:B------:R-:W-:Y:S01]  /*17c20*/  @P2 IMAD.MOV.U32 R7, RZ, RZ, R11 ;  /* 0x000000ffff072224 */ /* 0x000fe200078e000b */
[----:B------:R-:W4:Y:S04]  /*17c30*/  LDL R10, [R1+0xd90] ;  /* 0x000d9000010a7983 */ /* 0x000f280000100800 */
[----:B------:R-:W4:Y:S04]  /*17c40*/  LDL R11, [R1+0xd8c] ;  /* 0x000d8c00010b7983 */ /* 0x000f280000100800 */
[----:B------:R2:W4:Y:S02]  /*17c50*/  @P2 LDG.E.U16 R46, desc[UR12][R6.64] ;  /* 0x0000000c062e2981 */ /* 0x000524000c1e1500 */
[----:B--2---:R-:W-:-:S02]  /*17c60*/  @P2 IMAD.MOV.U32 R7, RZ, RZ, R17 ;  /* 0x000000ffff072224 */ /* 0x004fc400078e0011 */
[----:B------:R-:W-:Y:S01]  /*17c70*/  @P2 IMAD.MOV.U32 R6, RZ, RZ, R16 ;  /* 0x000000ffff062224 */ /* 0x000fe200078e0010 */
[----:B------:R-:W2:Y:S04]  /*17c80*/  LDL R17, [R1+0xd84] ;  /* 0x000d840001117983 */ /* 0x000ea80000100800 */
[----:B------:R-:W2:Y:S04]  /*17c90*/  LDL R16, [R1+0xd88] ;  /* 0x000d880001107983 */ /* 0x000ea80000100800 */
[----:B------:R3:W2:Y:S02]  /*17ca0*/  @P2 LDG.E.U16 R45, desc[UR12][R6.64] ;  /* 0x0000000c062d2981 */ /* 0x0006a4000c1e1500 */
[----:B---3--:R-:W-:-:S02]  /*17cb0*/  @P1 IMAD.MOV.U32 R7, RZ, RZ, R13 ;  /* 0x000000ffff071224 */ /* 0x008fc400078e000d */
[----:B------:R-:W-:Y:S01]  /*17cc0*/  @P1 IMAD.MOV.U32 R6, RZ, RZ, R12 ;  /* 0x000000ffff061224 */ /* 0x000fe200078e000c */
[----:B------:R-:W3:Y:S04]  /*17cd0*/  LDL R13, [R1+0xd7c] ;  /* 0x000d7c00010d7983 */ /* 0x000ee80000100800 */
[----:B------:R-:W2:Y:S04]  /*17ce0*/  LDL R12, [R1+0xd80] ;  /* 0x000d8000010c7983 */ /* 0x000ea80000100800 */
[----:B------:R0:W2:Y:S02]  /*17cf0*/  @P1 LDG.E.U16 R44, desc[UR12][R6.64] ;  /* 0x0000000c062c1981 */ /* 0x0000a4000c1e1500 */
[----:B0-----:R-:W-:-:S02]  /*17d00*/  @P1 IMAD.MOV.U32 R7, RZ, RZ, R19 ;  /* 0x000000ffff071224 */ /* 0x001fc400078e0013 */
[----:B----4-:R-:W-:-:S05]  /*17d10*/  @P1 IMAD.MOV.U32 R6, RZ, RZ, R18 ;  /* 0x000000ffff061224 */ /* 0x010fca00078e0012 */
[----:B------:R0:W4:Y:S01]  /*17d20*/  @P1 LDG.E.U16 R43, desc[UR12][R6.64] ;  /* 0x0000000c062b1981 */ /* 0x000122000c1e1500 */
[C---:B------:R-:W-:Y:S02]  /*17d30*/  ISETP.GT.AND P2, PT, R4.reuse, 0x68, PT ;  /* 0x000000680400780c */ /* 0x040fe40003f44270 */
[----:B------:R-:W-:Y:S02]  /*17d40*/  PRMT R42, RZ, 0x7610, R42 ;  /* 0x00007610ff2a7816 */ /* 0x000fe4000000002a */
[----:B------:R-:W-:Y:S01]  /*17d50*/  ISETP.GT.AND P1, PT, R4, 0x69, PT ;  /* 0x000000690400780c */ /* 0x000fe20003f24270 */
[----:B--2---:R-:W-:Y:S04]  /*17d60*/  STL [R1+0x2230], R44 ;  /* 0x0022302c01007387 */ /* 0x004fe80000100800 */
[----:B------:R-:W2:Y:S04]  /*17d70*/  LDL R19, [R1+0xd74] ;  /* 0x000d740001137983 */ /* 0x000ea80000100800 */
[----:B------:R-:W2:Y:S01]  /*17d80*/  LDL R18, [R1+0xd78] ;  /* 0x000d780001127983 */ /* 0x000ea20000100800 */
[----:B0-----:R-:W-:-:S02]  /*17d90*/  @P2 IMAD.MOV.U32 R6, RZ, RZ, R8 ;  /* 0x000000ffff062224 */ /* 0x001fc400078e0008 */
[----:B------:R-:W-:Y:S01]  /*17da0*/  @P2 IMAD.MOV.U32 R7, RZ, RZ, R9 ;  /* 0x000000ffff072224 */ /* 0x000fe200078e0009 */
[----:B------:R-:W-:-:S04]  /*17db0*/  PRMT R41, RZ, 0x7610, R41 ;  /* 0x00007610ff297816 */ /* 0x000fc80000000029 */
[----:B------:R0:W2:Y:S01]  /*17dc0*/  @P2 LDG.E.U16 R42, desc[UR12][R6.64] ;  /* 0x0000000c062a2981 */ /* 0x0000a2000c1e1500 */
[----:B------:R-:W-:Y:S01]  /*17dd0*/  PRMT R40, RZ, 0x7610, R40 ;  /* 0x00007610ff287816 */ /* 0x000fe20000000028 */
[----:B0-----:R-:W-:Y:S02]  /*17de0*/  @P2 IMAD.MOV.U32 R6, RZ, RZ, R14 ;  /* 0x000000ffff062224 */ /* 0x001fe400078e000e */
[----:B------:R-:W-:-:S05]  /*17df0*/  @P2 IMAD.MOV.U32 R7, RZ, RZ, R15 ;  /* 0x000000ffff072224 */ /* 0x000fca00078e000f */
[----:B------:R0:W2:Y:S04]  /*17e00*/  @P2 LDG.E.U16 R41, desc[UR12][R6.64] ;  /* 0x0000000c06292981 */ /* 0x0000a8000c1e1500 */
[----:B----4-:R-:W-:Y:S04]  /*17e10*/  STL [R1+0x2234], R43 ;  /* 0x0022342b01007387 */ /* 0x010fe80000100800 */
[----:B------:R-:W4:Y:S04]  /*17e20*/  LDL R9, [R1+0xd5c] ;  /* 0x000d5c0001097983 */ /* 0x000f280000100800 */
[----:B------:R-:W4:Y:S04]  /*17e30*/  LDL R8, [R1+0xd60] ;  /* 0x000d600001087983 */ /* 0x000f280000100800 */
[----:B------:R-:W4:Y:S04]  /*17e40*/  LDL R15, [R1+0xd54] ;  /* 0x000d5400010f7983 */ /* 0x000f280000100800 */
[----:B------:R-:W4:Y:S01]  /*17e50*/  LDL R14, [R1+0xd58] ;  /* 0x000d5800010e7983 */ /* 0x000f220000100800 */
[----:B------:R-:W-:Y:S01]  /*17e60*/  ISETP.GT.AND P2, PT, R4, 0x6a, PT ;  /* 0x0000006a0400780c */ /* 0x000fe20003f44270 */
[----:B0-----:R-:W-:-:S02]  /*17e70*/  @P1 IMAD.MOV.U32 R6, RZ, RZ, R10 ;  /* 0x000000ffff061224 */ /* 0x001fc400078e000a */
[----:B------:R-:W-:Y:S01]  /*17e80*/  @P1 IMAD.MOV.U32 R7, RZ, RZ, R11 ;  /* 0x000000ffff071224 */ /* 0x000fe200078e000b */
[----:B------:R-:W4:Y:S04]  /*17e90*/  LDL R10, [R1+0xd50] ;  /* 0x000d5000010a7983 */ /* 0x000f280000100800 */
[----:B------:R-:W4:Y:S04]  /*17ea0*/  LDL R11, [R1+0xd4c] ;  /* 0x000d4c00010b7983 */ /* 0x000f280000100800 */
[----:B------:R0:W4:Y:S01]  /*17eb0*/  @P1 LDG.E.U16 R40, desc[UR12][R6.64] ;  /* 0x0000000c06281981 */ /* 0x000122000c1e1500 */
[----:B------:R-:W-:-:S02]  /*17ec0*/  PRMT R39, RZ, 0x7610, R39 ;  /* 0x00007610ff277816 */ /* 0x000fc40000000027 */
[----:B------:R-:W-:Y:S01]  /*17ed0*/  PRMT R38, RZ, 0x7610, R38 ;  /* 0x00007610ff267816 */ /* 0x000fe20000000026 */
[----:B0-----:R-:W-:Y:S02]  /*17ee0*/  @P1 IMAD.MOV.U32 R6, RZ, RZ, R16 ;  /* 0x000000ffff061224 */ /* 0x001fe400078e0010 */
[----:B------:R-:W-:Y:S01]  /*17ef0*/  @P1 IMAD.MOV.U32 R7, RZ, RZ, R17 ;  /* 0x000000ffff071224 */ /* 0x000fe200078e0011 */
[----:B------:R-:W4:Y:S04]  /*17f00*/  LDL R16, [R1+0xd48] ;  /* 0x000d480001107983 */ /* 0x000f280000100800 */
[----:B------:R-:W4:Y:S04]  /*17f10*/  LDL R17, [R1+0xd44] ;  /* 0x000d440001117983 */ /* 0x000f280000100800 */
[----:B------:R0:W4:Y:S02]  /*17f20*/  @P1 LDG.E.U16 R39, desc[UR12][R6.64] ;  /* 0x0000000c06271981 */ /* 0x000124000c1e1500 */
[----:B0-----:R-:W-:Y:S01]  /*17f30*/  @P2 IMAD.MOV.U32 R6, RZ, RZ, R12 ;  /* 0x000000ffff062224 */ /* 0x001fe200078e000c */
[----:B---3--:R-:W-:Y:S01]  /*17f40*/  @P2 MOV R7, R13 ;  /* 0x0000000d00072202 */ /* 0x008fe20000000f00 */
[----:B------:R-:W3:Y:S04]  /*17f50*/  LDL R12, [R1+0xd40] ;  /* 0x000d4000010c7983 */ /* 0x000ee80000100800 */
[----:B------:R-:W3:Y:S04]  /*17f60*/  LDL R13, [R1+0xd3c] ;  /* 0x000d3c00010d7983 */ /* 0x000ee80000100800 */
[----:B------:R2:W3:Y:S01]  /*17f70*/  @P2 LDG.E.U16 R38, desc[UR12][R6.64] ;  /* 0x0000000c06262981 */ /* 0x0004e2000c1e1500 */
[----:B------:R-:W-:Y:S01]  /*17f80*/  PRMT R37, RZ, 0x7610, R37 ;  /* 0x00007610ff257816 */ /* 0x000fe20000000025 */
[----:B--2---:R-:W-:-:S02]  /*17f90*/  @P2 IMAD.MOV.U32 R7, RZ, RZ, R19 ;  /* 0x000000ffff072224 */ /* 0x004fc400078e0013 */
[----:B------:R-:W-:-:S05]  /*17fa0*/  @P2 IMAD.MOV.U32 R6, RZ, RZ, R18 ;  /* 0x000000ffff062224 */ /* 0x000fca00078e0012 */
[----:B------:R4:W2:Y:S01]  /*17fb0*/  @P2 LDG.E.U16 R37, desc[UR12][R6.64] ;  /* 0x0000000c06252981 */ /* 0x0008a2000c1e1500 */
[C---:B------:R-:W-:Y:S02]  /*17fc0*/  ISETP.GT.AND P1, PT, R4.reuse, 0x6c, PT ;  /* 0x0000006c0400780c */ /* 0x040fe40003f24270 */
[----:B------:R-:W-:Y:S02]  /*17fd0*/  PRMT R36, RZ, 0x7610, R36 ;  /* 0x00007610ff247816 */ /* 0x000fe40000000024 */
[----:B------:R-:W-:Y:S02]  /*17fe0*/  ISETP.GT.AND P2, PT, R4, 0x6d, PT ;  /* 0x0000006d0400780c */ /* 0x000fe40003f44270 */
[----:B------:R-:W-:Y:S02]  /*17ff0*/  PRMT R35, RZ, 0x7610, R35 ;  /* 0x00007610ff237816 */ /* 0x000fe40000000023 */
[----:B------:R-:W-:Y:S02]  /*18000*/  PRMT R34, RZ, 0x7610, R34 ;  /* 0x00007610ff227816 */ /* 0x000fe40000000022 */
[----:B------:R-:W-:-:S03]  /*18010*/  PRMT R33, RZ, 0x7610, R33 ;  /* 0x00007610ff217816 */ /* 0x000fc60000000021 */
[----:B----4-:R-:W-:Y:S02]  /*18020*/  @P1 IMAD.MOV.U32 R7, RZ, RZ, R9 ;  /* 0x000000ffff071224 */ /* 0x010fe400078e0009 */
[----:B------:R-:W-:-:S05]  /*18030*/  @P1 IMAD.MOV.U32 R6, RZ, RZ, R8 ;  /* 0x000000ffff061224 */ /* 0x000fca00078e0008 */
[----:B------:R0:W4:Y:S02]  /*18040*/  @P1 LDG.E.U16 R36, desc[UR12][R6.64] ;  /* 0x0000000c06241981 */ /* 0x000124000c1e1500 */
[----:B0-----:R-:W-:Y:S02]  /*18050*/  @P1 IMAD.MOV.U32 R6, RZ, RZ, R14 ;  /* 0x000000ffff061224 */ /* 0x001fe400078e000e */
[----:B------:R-:W-:-:S05]  /*18060*/  @P1 IMAD.MOV.U32 R7, RZ, RZ, R15 ;  /* 0x000000ffff071224 */ /* 0x000fca00078e000f */
[----:B------:R0:W4:Y:S01]  /*18070*/  @P1 LDG.E.U16 R35, desc[UR12][R6.64] ;  /* 0x0000000c06231981 */ /* 0x000122000c1e1500 */
[----:B------:R-:W-:Y:S01]  /*18080*/  ISETP.GT.AND P1, PT, R4, 0x6e, PT ;  /* 0x0000006e0400780c */ /* 0x000fe20003f24270 */
[----:B0-----:R-:W-:Y:S02]  /*18090*/  @P2 IMAD.MOV.U32 R6, RZ, RZ, R10 ;  /* 0x000000ffff062224 */ /* 0x001fe400078e000a */
[----:B------:R-:W-:-:S05]  /*180a0*/  @P2 IMAD.MOV.U32 R7, RZ, RZ, R11 ;  /* 0x000000ffff072224 */ /* 0x000fca00078e000b */
[----:B------:R0:W4:Y:S01]  /*180b0*/  @P2 LDG.E.U16 R34, desc[UR12][R6.64] ;  /* 0x0000000c06222981 */ /* 0x000122000c1e1500 */
[----:B------:R-:W-:Y:S01]  /*180c0*/  PRMT R32, RZ, 0x7610, R32 ;  /* 0x00007610ff207816 */ /* 0x000fe20000000020 */
[----:B0-----:R-:W-:Y:S02]  /*180d0*/  @P2 IMAD.MOV.U32 R6, RZ, RZ, R16 ;  /* 0x000000ffff062224 */ /* 0x001fe400078e0010 */
[----:B------:R-:W-:Y:S01]  /*180e0*/  @P2 IMAD.MOV.U32 R7, RZ, RZ, R17 ;  /* 0x000000ffff072224 */ /* 0x000fe200078e0011 */
[----:B---3--:R-:W-:Y:S04]  /*180f0*/  STL [R1+0x2238], R38 ;  /* 0x0022382601007387 */ /* 0x008fe80000100800 */
[----:B------:R-:W3:Y:S04]  /*18100*/  LDL R19, [R1+0xd1c] ;  /* 0x000d1c0001137983 */ /* 0x000ee80000100800 */
[----:B------:R-:W4:Y:S04]  /*18110*/  LDL R18, [R1+0xd20] ;  /* 0x000d200001127983 */ /* 0x000f280000100800 */
[----:B------:R0:W4:Y:S02]  /*18120*/  @P2 LDG.E.U16 R33, desc[UR12][R6.64] ;  /* 0x0000000c06212981 */ /* 0x000124000c1e1500 */
[----:B0-----:R-:W-:-:S02]  /*18130*/  @P1 IMAD.MOV.U32 R6, RZ, RZ, R12 ;  /* 0x000000ffff061224 */ /* 0x001fc400078e000c */
[----:B------:R-:W-:-:S05]  /*18140*/  @P1 IMAD.MOV.U32 R7, RZ, RZ, R13 ;  /* 0x000000ffff071224 */ /* 0x000fca00078e000d */
[----:B------:R3:W4:Y:S04]  /*18150*/  @P1 LDG.E.U16 R32, desc[UR12][R6.64] ;  /* 0x0000000c06201981 */ /* 0x000728000c1e1500 */
[----:B--2---:R-:W-:Y:S04]  /*18160*/  STL [R1+0x223c], R37 ;  /* 0x00223c2501007387 */ /* 0x004fe80000100800 */
[----:B------:R-:W2:Y:S04]  /*18170*/  LDL R9, [R1+0xd14] ;  /* 0x000d140001097983 */ /* 0x000ea80000100800 */
[----:B------:R-:W2:Y:S04]  /*18180*/  LDL R8, [R1+0xd18] ;  /* 0x000d180001087983 */ /* 0x000ea80000100800 */
[----:B------:R-:W2:Y:S04]  /*18190*/  LDL R15, [R1+0xcdc] ;  /* 0x000cdc00010f7983 */ /* 0x000ea80000100800 */
[----:B------:R-:W2:Y:S01]  /*181a0*/  LDL R14, [R1+0xce0] ;  /* 0x000ce000010e7983 */ /* 0x000ea20000100800 */
[----:B------:R-:W-:-:S03]  /*181b0*/  ISETP.GT.AND P2, PT, R4, 0x70, PT ;  /* 0x000000700400780c */ /* 0x000fc60003f44270 */
[----:B------:R-:W2:Y:S04]  /*181c0*/  LDL R11, [R1+0xcd4] ;  /* 0x000cd400010b7983 */ /* 0x000ea80000100800 */
[----:B------:R-:W2:Y:S04]  /*181d0*/  LDL R10, [R1+0xcd8] ;  /* 0x000cd800010a7983 */ /* 0x000ea80000100800 */
[----:B------:R-:W2:Y:S04]  /*181e0*/  LDL R17, [R1+0xc9c] ;  /* 0x000c9c0001117983 */ /* 0x000ea80000100800 */
[----:B------:R-:W2:Y:S01]  /*181f0*/  LDL R16, [R1+0xca0] ;  /* 0x000ca00001107983 */ /* 0x000ea20000100800 */
[----:B------:R-:W-:-:S03]  /*18200*/  PRMT R5, RZ, 0x7610, R5 ;  /* 0x00007610ff057816 */ /* 0x000fc60000000005 */
[----:B------:R-:W2:Y:S04]  /*18210*/  LDL R13, [R1+0xc94] ;  /* 0x000c9400010d7983 */ /* 0x000ea80000100800 */
[----:B------:R-:W2:Y:S01]  /*18220*/  LDL R12, [R1+0xc98] ;  /* 0x000c9800010c7983 */ /* 0x000ea20000100800 */
[----:B------:R-:W-:Y:S01]  /*18230*/  ISETP.GT.AND P3, PT, R4, 0x74, PT ;  /* 0x000000740400780c */ /* 0x000fe20003f64270 */
[----:B---3--:R-:W-:Y:S02]  /*18240*/  @P2 IMAD.MOV.U32 R7, RZ, RZ, R19 ;  /* 0x000000ffff072224 */ /* 0x008fe400078e0013 */
[----:B----4-:R-:W-:-:S05]  /*18250*/  @P2 IMAD.MOV.U32 R6, RZ, RZ, R18 ;  /* 0x000000ffff062224 */ /* 0x010fca00078e0012 */
[----:B------:R0:W3:Y:S04]  /*18260*/  @P2 LDG.E.U16 R5, desc[UR12][R6.64] ;  /* 0x0000000c06052981 */ /* 0x0000e8000c1e1500 */
[----:B------:R-:W-:Y:S04]  /*18270*/  STL [R1+0x2240], R32 ;  /* 0x0022402001007387 */ /* 0x000fe80000100800 */
[----:B------:R-:W4:Y:S04]  /*18280*/  LDL R19, [R1+0xc5c] ;  /* 0x000c5c0001137983 */ /* 0x000f280000100800 */
[----:B------:R-:W3:Y:S01]  /*18290*/  LDL R18, [R1+0xc60] ;  /* 0x000c600001127983 */ /* 0x000ee20000100800 */
[----:B0-----:R-:W-:-:S03]  /*182a0*/  PRMT R6, RZ, 0x7610, R6 ;  /* 0x00007610ff067816 */ /* 0x001fc60000000006 */
[----:B------:R-:W3:Y:S04]  /*182b0*/  LDL R21, [R1+0xd34] ;  /* 0x000d340001157983 */ /* 0x000ee80000100800 */
[----:B------:R-:W3:Y:S01]  /*182c0*/  LDL R20, [R1+0xd38] ;  /* 0x000d380001147983 */ /* 0x000ee20000100800 */
[----:B------:R-:W-:-:S03]  /*182d0*/  PRMT R7, RZ, 0x7610, R7 ;  /* 0x00007610ff077816 */ /* 0x000fc60000000007 */
[----:B------:R-:W3:Y:S04]  /*182e0*/  LDL R22, [R1+0xd08] ;  /* 0x000d080001167983 */ /* 0x000ee80000100800 */
[----:B------:R-:W3:Y:S04]  /*182f0*/  LDL R23, [R1+0xd04] ;  /* 0x000d040001177983 */ /* 0x000ee80000100800 */
[----:B------:R-:W3:Y:S04]  /*18300*/  LDL R25, [R1+0xcc4] ;  /* 0x000cc40001197983 */ /* 0x000ee80000100800 */
[----:B------:R-:W3:Y:S04]  /*18310*/  LDL R24, [R1+0xcc8] ;  /* 0x000cc80001187983 */ /* 0x000ee80000100800 */
[----:B--2---:R0:W2:Y:S02]  /*18320*/  @P2 LDG.E.U16 R6, desc[UR12][R8.64] ;  /* 0x0000000c08062981 */ /* 0x0040a4000c1e1500 */
[----:B0-----:R-:W-:-:S02]  /*18330*/  @P3 IMAD.MOV.U32 R8, RZ, RZ, R14 ;  /* 0x000000ffff083224 */ /* 0x001fc400078e000e */
[----:B------:R-:W-:Y:S01]  /*18340*/  @P3 IMAD.MOV.U32 R9, RZ, RZ, R15 ;  /* 0x000000ffff093224 */ /* 0x000fe200078e000f */
[----:B------:R-:W2:Y:S04]  /*18350*/  LDL R14, [R1+0xc58] ;  /* 0x000c5800010e7983 */ /* 0x000ea80000100800 */
[----:B------:R-:W2:Y:S01]  /*18360*/  LDL R15, [R1+0xc54] ;  /* 0x000c5400010f7983 */ /* 0x000ea20000100800 */
[----:B------:R-:W-:-:S03]  /*18370*/  ISETP.GT.AND P2, PT, R4, 0x78, PT ;  /* 0x000000780400780c */ /* 0x000fc60003f44270 */
[----:B------:R0:W2:Y:S02]  /*18380*/  @P3 LDG.E.U16 R7, desc[UR12][R8.64] ;  /* 0x0000000c08073981 */ /* 0x0000a4000c1e1500 */
[----:B0-----:R-:W-:Y:S02]  /*18390*/  PRMT R8, RZ, 0x7610, R8 ;  /* 0x00007610ff087816 */ /* 0x001fe40000000008 */
[----:B------:R-:W-:-:S04]  /*183a0*/  PRMT R9, RZ, 0x7610, R9 ;  /* 0x00007610ff097816 */ /* 0x000fc80000000009 */
[----:B------:R0:W2:Y:S01]  /*183b0*/  @P3 LDG.E.U16 R8, desc[UR12][R10.64] ;  /* 0x0000000c0a083981 */ /* 0x0000a2000c1e1500 */
[----:B------:R-:W-:Y:S01]  /*183c0*/  ISETP.GT.AND P3, PT, R4, 0x7c, PT ;  /* 0x0000007c0400780c */ /* 0x000fe20003f64270 */
[----:B0-----:R-:W-:Y:S02]  /*183d0*/  @P2 IMAD.MOV.U32 R10, RZ, RZ, R16 ;  /* 0x000000ffff0a2224 */ /* 0x001fe400078e0010 */
[----:B------:R-:W-:Y:S01]  /*183e0*/  @P2 IMAD.MOV.U32 R11, RZ, RZ, R17 ;  /* 0x000000ffff0b2224 */ /* 0x000fe200078e0011 */
[----:B------:R-:W2:Y:S04]  /*183f0*/  LDL R16, [R1+0xd10] ;  /* 0x000d100001107983 */ /* 0x000ea80000100800 */
[----:B------:R-:W2:Y:S04]  /*18400*/  LDL R17, [R1+0xd0c] ;  /* 0x000d0c0001117983 */ /* 0x000ea80000100800 */
[----:B------:R0:W2:Y:S02]  /*18410*/  @P2 LDG.E.U16 R9, desc[UR12][R10.64] ;  /* 0x0000000c0a092981 */ /* 0x0000a4000c1e1500 */
[----:B0-----:R-:W-:-:S02]  /*18420*/  PRMT R10, RZ, 0x7610, R10 ;  /* 0x00007610ff0a7816 */ /* 0x001fc4000000000a */
[----:B------:R-:W-:-:S04]  /*18430*/  PRMT R11, RZ, 0x7610, R11 ;  /* 0x00007610ff0b7816 */ /* 0x000fc8000000000b */
[----:B------:R4:W2:Y:S02]  /*18440*/  @P2 LDG.E.U16 R10, desc[UR12][R12.64] ;  /* 0x0000000c0c0a2981 */ /* 0x0008a4000c1e1500 */
[----:B----4-:R-:W-:Y:S02]  /*18450*/  @P3 IMAD.MOV.U32 R13, RZ, RZ, R19 ;  /* 0x000000ffff0d3224 */ /* 0x010fe400078e0013 */
[----:B---3--:R-:W-:Y:S01]  /*18460*/  @P3 IMAD.MOV.U32 R12, RZ, RZ, R18 ;  /* 0x000000ffff0c3224 */ /* 0x008fe200078e0012 */
[----:B------:R-:W3:Y:S04]  /*18470*/  LDL R19, [R1+0xccc] ;  /* 0x000ccc0001137983 */ /* 0x000ee80000100800 */
[----:B------:R-:W3:Y:S04]  /*18480*/  LDL R18, [R1+0xcd0] ;  /* 0x000cd00001127983 */ /* 0x000ee80000100800 */
[----:B------:R0:W4:Y:S02]  /*18490*/  @P3 LDG.E.U16 R11, desc[UR12][R12.64] ;  /* 0x0000000c0c0b3981 */ /* 0x000124000c1e1500 */
[----:B0-----:R-:W-:-:S02]  /*184a0*/  PRMT R12, RZ, 0x7610, R12 ;  /* 0x00007610ff0c7816 */ /* 0x001fc4000000000c */
[----:B------:R-:W-:-:S04]  /*184b0*/  PRMT R13, RZ, 0x7610, R13 ;  /* 0x00007610ff0d7816 */ /* 0x000fc8000000000d */
[----:B--2---:R0:W2:Y:S02]  /*184c0*/  @P3 LDG.E.U16 R12, desc[UR12][R14.64] ;  /* 0x0000000c0e0c3981 */ /* 0x0040a4000c1e1500 */
[----:B0-----:R-:W-:Y:S02]  /*184d0*/  @P1 IMAD.MOV.U32 R14, RZ, RZ, R20 ;  /* 0x000000ffff0e1224 */ /* 0x001fe400078e0014 */
[----:B------:R-:W-:Y:S01]  /*184e0*/  @P1 IMAD.MOV.U32 R15, RZ, RZ, R21 ;  /* 0x000000ffff0f1224 */ /* 0x000fe200078e0015 */
[C---:B------:R-:W-:Y:S01]  /*184f0*/  ISETP.GT.AND P2, PT, R4.reuse, 0x71, PT ;  /* 0x000000710400780c */ /* 0x040fe20003f44270 */
[----:B------:R-:W2:Y:S04]  /*18500*/  LDL R21, [R1+0xc8c] ;  /* 0x000c8c0001157983 */ /* 0x000ea80000100800 */
[----:B------:R0:W2:Y:S04]  /*18510*/  @P1 LDG.E.U16 R13, desc[UR12][R14.64] ;  /* 0x0000000c0e0d1981 */ /* 0x0000a8000c1e1500 */
[----:B------:R-:W4:Y:S01]  /*18520*/  LDL R20, [R1+0xc90] ;  /* 0x000c900001147983 */ /* 0x000f220000100800 */
[----:B------:R-:W-:-:S02]  /*18530*/  ISETP.GT.AND P1, PT, R4, 0x75, PT ;  /* 0x000000750400780c */ /* 0x000fc40003f24270 */
[----:B0-----:R-:W-:Y:S02]  /*18540*/  PRMT R14, RZ, 0x7610, R14 ;  /* 0x00007610ff0e7816 */ /* 0x001fe4000000000e */
[----:B------:R-:W-:-:S04]  /*18550*/  PRMT R15, RZ, 0x7610, R15 ;  /* 0x00007610ff0f7816 */ /* 0x000fc8000000000f */
[----:B------:R0:W4:Y:S02]  /*18560*/  @P2 LDG.E.U16 R14, desc[UR12][R16.64] ;  /* 0x0000000c100e2981 */ /* 0x000124000c1e1500 */
[----:B0-----:R-:W-:Y:S01]  /*18570*/  @P2 IMAD.MOV.U32 R16, RZ, RZ, R22 ;  /* 0x000000ffff102224 */ /* 0x001fe200078e0016 */
[----:B------:R-:W-:-:S05]  /*18580*/  @P2 MOV R17, R23 ;  /* 0x0000001700112202 */ /* 0x000fca0000000f00 */
[----:B------:R0:W4:Y:S02]  /*18590*/  @P2 LDG.E.U16 R15, desc[UR12][R16.64] ;  /* 0x0000000c100f2981 */ /* 0x000124000c1e1500 */
[----:B0-----:R-:W-:-:S06]  /*185a0*/  PRMT R16, RZ, 0x7610, R16 ;  /* 0x00007610ff107816 */ /* 0x001fcc0000000010 */
[----:B---3--:R0:W3:Y:S02]  /*185b0*/  @P1 LDG.E.U16 R16, desc[UR12][R18.64] ;  /* 0x0000000c12101981 */ /* 0x0080e4000c1e1500 */
[----:B0-----:R-:W-:Y:S02]  /*185c0*/  @P1 IMAD.MOV.U32 R19, RZ, RZ, R25 ;  /* 0x000000ffff131224 */ /* 0x001fe400078e0019 */
[----:B------:R-:W-:Y:S01]  /*185d0*/  @P1 IMAD.MOV.U32 R18, RZ, RZ, R24 ;  /* 0x000000ffff121224 */ /* 0x000fe200078e0018 */
[----:B--2---:R0:W-:Y:S04]  /*185e0*/  STL [R1+0x2244], R13 ;  /* 0x0022440d01007387 */ /* 0x0041e80000100800 */
[----:B------:R-:W2:Y:S04]  /*185f0*/  LDL R27, [R1+0xc84] ;  /* 0x000c8400011b7983 */ /* 0x000ea80000100800 */
[----:B------:R-:W3:Y:S04]  /*18600*/  LDL R26, [R1+0xc88] ;  /* 0x000c8800011a7983 */ /* 0x000ee80000100800 */
[----:B------:R-:W3:Y:S04]  /*18610*/  LDL R23, [R1+0xc4c] ;  /* 0x000c4c0001177983 */ /* 0x000ee80000100800 */
[----:B------:R-:W3:Y:S04]  /*18620*/  LDL R22, [R1+0xc50] ;  /* 0x000c500001167983 */ /* 0x000ee80000100800 */
[----:B------:R-:W3:Y:S04]  /*18630*/  LDL R25, [R1+0xc48] ;  /* 0x000c480001197983 */ /* 0x000ee80000100800 */
[----:B------:R-:W3:Y:S04]  /*18640*/  LDL R28, [R1+0xc44] ;  /* 0x000c4400011c7983 */ /* 0x000ee80000100800 */
[----:B------:R-:W3:Y:S04]  /*18650*/  LDL R24, [R1+0xcfc] ;  /* 0x000cfc0001187983 */ /* 0x000ee80000100800 */
[----:B0-----:R-:W3:Y:S01]  /*18660*/  LDL R13, [R1+0xd00] ;  /* 0x000d0000010d7983 */ /* 0x001ee20000100800 */
[----:B------:R-:W-:-:S02]  /*18670*/  ISETP.GT.AND P2, PT, R4, 0x79, PT ;  /* 0x000000790400780c */ /* 0x000fc40003f44270 */
[----:B------:R-:W-:Y:S01]  /*18680*/  PRMT R17, RZ, 0x7610, R17 ;  /* 0x00007610ff117816 */ /* 0x000fe20000000011 */
[----:B------:R-:W3:Y:S04]  /*18690*/  LDL R32, [R1+0xcf4] ;  /* 0x000cf40001207983 */ /* 0x000ee80000100800 */
[----:B------:R-:W3:Y:S01]  /*186a0*/  LDL R31, [R1+0xcf8] ;  /* 0x000cf800011f7983 */ /* 0x000ee20000100800 */
[----:B------:R-:W-:-:S03]  /*186b0*/  ISETP.GT.AND P3, PT, R4, 0x7d, PT ;  /* 0x0000007d0400780c */ /* 0x000fc60003f64270 */
[----:B------:R-:W3:Y:S04]  /*186c0*/  LDL R30, [R1+0xcb4] ;  /* 0x000cb400011e7983 */ /* 0x000ee80000100800 */
[----:B------:R0:W3:Y:S01]  /*186d0*/  @P1 LDG.E.U16 R17, desc[UR12][R18.64] ;  /* 0x0000000c12111981 */ /* 0x0000e2000c1e1500 */
[----:B------:R-:W-:-:S03]  /*186e0*/  ISETP.GT.AND P1, PT, R4, 0x72, PT ;  /* 0x000000720400780c */ /* 0x000fc60003f24270 */
[----:B------:R-:W3:Y:S01]  /*186f0*/  LDL R29, [R1+0xcb8] ;  /* 0x000cb800011d7983 */ /* 0x000ee20000100800 */
[----:B0-----:R-:W-:Y:S02]  /*18700*/  PRMT R18, RZ, 0x7610, R18 ;  /* 0x00007610ff127816 */ /* 0x001fe40000000012 */
[----:B------:R-:W-:-:S04]  /*18710*/  PRMT R19, RZ, 0x7610, R19 ;  /* 0x00007610ff137816 */ /* 0x000fc80000000013 */
[----:B----4-:R2:W4:Y:S02]  /*18720*/  @P2 LDG.E.U16 R18, desc[UR12][R20.64] ;  /* 0x0000000c14122981 */ /* 0x010524000c1e1500 */
[----:B--2---:R-:W-:Y:S02]  /*18730*/  @P2 IMAD.MOV.U32 R21, RZ, RZ, R27 ;  /* 0x000000ffff152224 */ /* 0x004fe400078e001b */
[----:B---3--:R-:W-:Y:S01]  /*18740*/  @P2 IMAD.MOV.U32 R20, RZ, RZ, R26 ;  /* 0x000000ffff142224 */ /* 0x008fe200078e001a */
[----:B------:R-:W2:Y:S04]  /*18750*/  LDL R27, [R1+0xcbc] ;  /* 0x000cbc00011b7983 */ /* 0x000ea80000100800 */
[----:B------:R-:W2:Y:S04]  /*18760*/  LDL R26, [R1+0xcc0] ;  /* 0x000cc000011a7983 */ /* 0x000ea80000100800 */
[----:B------:R0:W3:Y:S02]  /*18770*/  @P2 LDG.E.U16 R19, desc[UR12][R20.64] ;  /* 0x0000000c14132981 */ /* 0x0000e4000c1e1500 */
[----:B0-----:R-:W-:-:S06]  /*18780*/  PRMT R20, RZ, 0x7610, R20 ;  /* 0x00007610ff147816 */ /* 0x001fcc0000000014 */
[----:B------:R0:W3:Y:S02]  /*18790*/  @P3 LDG.E.U16 R20, desc[UR12][R22.64] ;  /* 0x0000000c16143981 */ /* 0x0000e4000c1e1500 */
[----:B0-----:R-:W-:Y:S02]  /*187a0*/  @P3 IMAD.MOV.U32 R22, RZ, RZ, R25 ;  /* 0x000000ffff163224 */ /* 0x001fe400078e0019 */
[----:B------:R-:W-:Y:S02]  /*187b0*/  @P3 IMAD.MOV.U32 R23, RZ, RZ, R28 ;  /* 0x000000ffff173224 */ /* 0x000fe400078e001c */
[----:B------:R-:W-:Y:S02]  /*187c0*/  @P1 IMAD.MOV.U32 R25, RZ, RZ, R24 ;  /* 0x000000ffff191224 */ /* 0x000fe400078e0018 */
[----:B------:R-:W-:Y:S01]  /*187d0*/  @P1 IMAD.MOV.U32 R24, RZ, RZ, R13 ;  /* 0x000000ffff181224 */ /* 0x000fe200078e000d */
[----:B------:R-:W3:Y:S04]  /*187e0*/  LDL R28, [R1+0xc7c] ;  /* 0x000c7c00011c7983 */ /* 0x000ee80000100800 */
[----:B------:R-:W4:Y:S01]  /*187f0*/  LDL R13, [R1+0xc80] ;  /* 0x000c8000010d7983 */ /* 0x000f220000100800 */
[----:B------:R-:W-:-:S06]  /*18800*/  PRMT R21, RZ, 0x7610, R21 ;  /* 0x00007610ff157816 */ /* 0x000fcc0000000015 */
[----:B------:R0:W4:Y:S01]  /*18810*/  @P3 LDG.E.U16 R21, desc[UR12][R22.64] ;  /* 0x0000000c16153981 */ /* 0x000122000c1e1500 */
[----:B------:R-:W-:Y:S02]  /*18820*/  ISETP.GT.AND P2, PT, R4, 0x76, PT ;  /* 0x000000760400780c */ /* 0x000fe40003f44270 */
[----:B0-----:R-:W-:Y:S02]  /*18830*/  PRMT R22, RZ, 0x7610, R22 ;  /* 0x00007610ff167816 */ /* 0x001fe40000000016 */
[----:B------:R-:W-:-:S04]  /*18840*/  PRMT R23, RZ, 0x7610, R23 ;  /* 0x00007610ff177816 */ /* 0x000fc80000000017 */
[----:B------:R0:W4:Y:S02]  /*18850*/  @P1 LDG.E.U16 R22, desc[UR12][R24.64] ;  /* 0x0000000c18161981 */ /* 0x000124000c1e1500 */
[----:B0-----:R-:W-:Y:S02]  /*18860*/  @P1 IMAD.MOV.U32 R24, RZ, RZ, R31 ;  /* 0x000000ffff181224 */ /* 0x001fe400078e001f */
[----:B------:R-:W-:-:S05]  /*18870*/  @P1 IMAD.MOV.U32 R25, RZ, RZ, R32 ;  /* 0x000000ffff191224 */ /* 0x000fca00078e0020 */
[----:B------:R0:W4:Y:S01]  /*18880*/  @P1 LDG.E.U16 R23, desc[UR12][R24.64] ;  /* 0x0000000c18171981 */ /* 0x000122000c1e1500 */
[----:B------:R-:W-:Y:S02]  /*18890*/  ISETP.GT.AND P1, PT, R4, 0x7a, PT ;  /* 0x0000007a0400780c */ /* 0x000fe40003f24270 */
[----:B0-----:R-:W-:Y:S02]  /*188a0*/  PRMT R24, RZ, 0x7610, R24 ;  /* 0x00007610ff187816 */ /* 0x001fe40000000018 */
[----:B------:R-:W-:-:S04]  /*188b0*/  PRMT R25, RZ, 0x7610, R25 ;  /* 0x00007610ff197816 */ /* 0x000fc80000000019 */
[----:B--2---:R0:W2:Y:S02]  /*188c0*/  @P2 LDG.E.U16 R24, desc[UR12][R26.64] ;  /* 0x0000000c1a182981 */ /* 0x0040a4000c1e1500 */
[----:B0-----:R-:W-:Y:S02]  /*188d0*/  @P2 IMAD.MOV.U32 R26, RZ, RZ, R29 ;  /* 0x000000ffff1a2224 */ /* 0x001fe400078e001d */
[----:B------:R-:W-:-:S05]  /*188e0*/  @P2 IMAD.MOV.U32 R27, RZ, RZ, R30 ;  /* 0x000000ffff1b2224 */ /* 0x000fca00078e001e */
[----:B------:R0:W2:Y:S02]  /*188f0*/  @P2 LDG.E.U16 R25, desc[UR12][R26.64] ;  /* 0x0000000c1a192981 */ /* 0x0000a4000c1e1500 */
[----:B0-----:R-:W-:Y:S01]  /*18900*/  PRMT R26, RZ, 0x7610, R26 ;  /* 0x00007610ff1a7816 */ /* 0x001fe2000000001a */
[----:B---3--:R-:W-:Y:S02]  /*18910*/  @P1 IMAD.MOV.U32 R29, RZ, RZ, R28 ;  /* 0x000000ffff1d1224 */ /* 0x008fe400078e001c */
[----:B----4-:R-:W-:-:S05]  /*18920*/  @P1 IMAD.MOV.U32 R28, RZ, RZ, R13 ;  /* 0x000000ffff1c1224 */ /* 0x010fca00078e000d */
[----:B------:R-:W3:Y:S04]  /*18930*/  @P1 LDG.E.U16 R26, desc[UR12][R28.64] ;  /* 0x0000000c1c1a1981 */ /* 0x000ee8000c1e1500 */
[----:B------:R-:W-:Y:S04]  /*18940*/  STL [R1+0x2248], R22 ;  /* 0x0022481601007387 */ /* 0x000fe80000100800 */
[----:B------:R0:W-:Y:S04]  /*18950*/  STL [R1+0x224c], R23 ;  /* 0x00224c1701007387 */ /* 0x0001e80000100800 */
[----:B------:R-:W4:Y:S04]  /*18960*/  LDL R31, [R1+0xc74] ;  /* 0x000c7400011f7983 */ /* 0x000f280000100800 */
[----:B0-----:R-:W4:Y:S04]  /*18970*/  LDL R23, [R1+0xc78] ;  /* 0x000c780001177983 */ /* 0x001f280000100800 */
[----:B--2---:R-:W-:Y:S04]  /*18980*/  STL [R1+0x2250], R24 ;  /* 0x0022501801007387 */ /* 0x004fe80000100800 */
[----:B------:R-:W2:Y:S04]  /*18990*/  LDL R30, [R1+0xc40] ;  /* 0x000c4000011e7983 */ /* 0x000ea80000100800 */
[----:B------:R0:W-:Y:S04]  /*189a0*/  STL [R1+0x2254], R25 ;  /* 0x0022541901007387 */ /* 0x0001e80000100800 */
[----:B------:R-:W2:Y:S04]  /*189b0*/  LDL R32, [R1+0xc34] ;  /* 0x000c340001207983 */ /* 0x000ea80000100800 */
[----:B------:R-:W2:Y:S04]  /*189c0*/  LDL R13, [R1+0xc38] ;  /* 0x000c3800010d7983 */ /* 0x000ea80000100800 */
[----:B---3--:R-:W-:Y:S04]  /*189d0*/  STL [R1+0x2258], R26 ;  /* 0x0022581a01007387 */ /* 0x008fe80000100800 */
[----:B------:R-:W3:Y:S04]  /*189e0*/  LDL R56, [R1+0xde4] ;  /* 0x000de40001387983 */ /* 0x000ee80000100800 */
[----:B------:R-:W3:Y:S01]  /*189f0*/  LDL R52, [R1+0xde8] ;  /* 0x000de80001347983 */ /* 0x000ee20000100800 */
[----:B------:R-:W-:-:S02]  /*18a00*/  ISETP.GT.AND P2, PT, R4, 0x7e, PT ;  /* 0x0000007e0400780c */ /* 0x000fc40003f44270 */
[----:B------:R-:W-:Y:S02]  /*18a10*/  PRMT R27, RZ, 0x7610, R27 ;  /* 0x00007610ff1b7816 */ /* 0x000fe4000000001b */
[----:B------:R-:W-:Y:S01]  /*18a20*/  PRMT R50, RZ, 0x7610, R50 ;  /* 0x00007610ff327816 */ /* 0x000fe20000000032 */
[----:B0-----:R-:W3:Y:S01]  /*18a30*/  LDL R25, [R1+0xdac] ;  /* 0x000dac0001197983 */ /* 0x001ee20000100800 */
[----:B----4-:R-:W-:-:S07]  /*18a40*/  @P1 IMAD.MOV.U32 R29, RZ, RZ, R31 ;  /* 0x000000ffff1d1224 */ /* 0x010fce00078e001f */
[----:B------:R-:W-:Y:S02]  /*18a50*/  @P2 IMAD.MOV.U32 R31, RZ, RZ, R0 ;  /* 0x000000ffff1f2224 */ /* 0x000fe400078e0000 */
[----:B------:R-:W-:Y:S02]  /*18a60*/  @P1 IMAD.MOV.U32 R28, RZ, RZ, R23 ;  /* 0x000000ffff1c1224 */ /* 0x000fe400078e0017 */
[----:B------:R-:W4:Y:S04]  /*18a70*/  LDL R23, [R1+0xdb0] ;  /* 0x000db00001177983 */ /* 0x000f280000100800 */
[----:B------:R0:W4:Y:S02]  /*18a80*/  @P1 LDG.E.U16 R27, desc[UR12][R28.64] ;  /* 0x0000000c1c1b1981 */ /* 0x000124000c1e1500 */
[----:B0-----:R-:W-:-:S02]  /*18a90*/  PRMT R28, RZ, 0x7610, R28 ;  /* 0x00007610ff1c7816 */ /* 0x001fc4000000001c */
[----:B------:R-:W-:-:S04]  /*18aa0*/  PRMT R29, RZ, 0x7610, R29 ;  /* 0x00007610ff1d7816 */ /* 0x000fc8000000001d */
[----:B--2---:R0:W2:Y:S02]  /*18ab0*/  @P2 LDG.E.U16 R28, desc[UR12][R30.64] ;  /* 0x0000000c1e1c2981 */ /* 0x0040a4000c1e1500 */
[----:B0-----:R-:W-:Y:S02]  /*18ac0*/  @P2 IMAD.MOV.U32 R31, RZ, RZ, R32 ;  /* 0x000000ffff1f2224 */ /* 0x001fe400078e0020 */
[----:B------:R-:W-:-:S05]  /*18ad0*/  @P2 IMAD.MOV.U32 R30, RZ, RZ, R13 ;  /* 0x000000ffff1e2224 */ /* 0x000fca00078e000d */
[----:B------:R3:W2:Y:S02]  /*18ae0*/  @P2 LDG.E.U16 R29, desc[UR12][R30.64] ;  /* 0x0000000c1e1d2981 */ /* 0x0006a4000c1e1500 */
[----:B---3--:R-:W-:Y:S02]  /*18af0*/  @P0 IMAD.MOV.U32 R31, RZ, RZ, R56 ;  /* 0x000000ffff1f0224 */ /* 0x008fe400078e0038 */
[----:B------:R-:W-:-:S05]  /*18b00*/  @P0 IMAD.MOV.U32 R30, RZ, RZ, R52 ;  /* 0x000000ffff1e0224 */ /* 0x000fca00078e0034 */
[----:B------:R0:W3:Y:S01]  /*18b10*/  @P0 LDG.E.U16 R50, desc[UR12][R30.64] ;  /* 0x0000000c1e320981 */ /* 0x0000e2000c1e1500 */
[----:B------:R-:W-:-:S13]  /*18b20*/  ISETP.GT.AND P1, PT, R4, 0x67, PT ;  /* 0x000000670400780c */ /* 0x000fda0003f24270 */
[----:B0-----:R-:W-:Y:S01]  /*18b30*/  @P1 IMAD.MOV.U32 R31, RZ, RZ, R25 ;  /* 0x000000ffff1f1224 */ /* 0x001fe200078e0019 */
[----:B----4-:R0:W-:Y:S04]  /*18b40*/  STL [R1+0x225c], R27 ;  /* 0x00225c1b01007387 */ /* 0x0101e80000100800 */
[----:B------:R1:W-:Y:S01]  /*18b50*/  STL [R1+0x1588], R0 ;  /* 0x0015880001007387 */ /* 0x0003e20000100800 */
[----:B------:R-:W-:-:S03]  /*18b60*/  @P1 IMAD.MOV.U32 R30, RZ, RZ, R23 ;  /* 0x000000ffff1e1224 */ /* 0x000fc600078e0017 */
[----:B--2---:R-:W-:Y:S04]  /*18b70*/  STL [R1+0x2260], R28 ;  /* 0x0022601c01007387 */ /* 0x004fe80000100800 */
[----:B------:R-:W2:Y:S04]  /*18b80*/  LDL R55, [R1+0xda4] ;  /* 0x000da40001377983 */ /* 0x000ea80000100800 */
[----:B------:R-:W4:Y:S04]  /*18b90*/  LDL R32, [R1+0xda8] ;  /* 0x000da80001207983 */ /* 0x000f280000100800 */
[----:B0-----:R-:W4:Y:S04]  /*18ba0*/  LDL R27, [R1+0xd6c] ;  /* 0x000d6c00011b7983 */ /* 0x001f280000100800 */
[----:B------:R-:W4:Y:S04]  /*18bb0*/  LDL R13, [R1+0xd70] ;  /* 0x000d7000010d7983 */ /* 0x000f280000100800 */
[----:B-1----:R-:W4:Y:S04]  /*18bc0*/  LDL.LU R0, [R1+0xc30] ;  /* 0x000c300001007983 */ /* 0x002f280000300800 */
[----:B------:R0:W-:Y:S04]  /*18bd0*/  STL [R1+0x2264], R29 ;  /* 0x0022641d01007387 */ /* 0x0001e80000100800 */
[----:B------:R-:W4:Y:S01]  /*18be0*/  LDL R52, [R1+0xd64] ;  /* 0x000d640001347983 */ /* 0x000f220000100800 */
[----:B0-----:R-:W-:-:S06]  /*18bf0*/  PRMT R29, RZ, 0x7610, R29 ;  /* 0x00007610ff1d7816 */ /* 0x001fcc000000001d */
[----:B------:R2:W4:Y:S04]  /*18c00*/  @P1 LDG.E.U16 R29, desc[UR12][R30.64] ;  /* 0x0000000c1e1d1981 */ /* 0x000528000c1e1500 */
[----:B---3--:R0:W-:Y:S04]  /*18c10*/  STL [R1+0x43c], R50 ;  /* 0x00043c3201007387 */ /* 0x0081e80000100800 */
[----:B------:R-:W3:Y:S04]  /*18c20*/  LDL R25, [R1+0xd2c] ;  /* 0x000d2c0001197983 */ /* 0x000ee80000100800 */
[----:B------:R-:W3:Y:S04]  /*18c30*/  LDL R23, [R1+0xd30] ;  /* 0x000d300001177983 */ /* 0x000ee80000100800 */
[----:B0-----:R-:W3:Y:S01]  /*18c40*/  LDL R50, [R1+0xd68] ;  /* 0x000d680001327983 */ /* 0x001ee20000100800 */
[----:B------:R-:W-:-:S02]  /*18c50*/  ISETP.GT.AND P0, PT, R4, 0x6b, PT ;  /* 0x0000006b0400780c */ /* 0x000fc40003f04270 */
[----:B------:R-:W-:Y:S02]  /*18c60*/  PRMT R54, RZ, 0x7610, R54 ;  /* 0x00007610ff367816 */ /* 0x000fe40000000036 */
[----:B------:R-:W-:Y:S02]  /*18c70*/  PRMT R53, RZ, 0x7610, R53 ;  /* 0x00007610ff357816 */ /* 0x000fe40000000035 */
[----:B------:R-:W-:Y:S02]  /*18c80*/  PRMT R43, RZ, 0x7610, R43 ;  /* 0x00007610ff2b7816 */ /* 0x000fe4000000002b */
[----:B------:R-:W-:Y:S01]  /*18c90*/  PRMT R38, RZ, 0x7610, R38 ;  /* 0x00007610ff267816 */ /* 0x000fe20000000026 */
[----:B--2---:R-:W-:Y:S01]  /*18ca0*/  @P1 IMAD.MOV.U32 R31, RZ, RZ, R55 ;  /* 0x000000ffff1f1224 */ /* 0x004fe200078e0037 */
[----:B----4-:R-:W-:Y:S02]  /*18cb0*/  @P1 MOV R30, R32 ;  /* 0x00000020001e1202 */ /* 0x010fe40000000f00 */
[----:B------:R-:W2:Y:S04]  /*18cc0*/  LDL R32, [R1+0xd24] ;  /* 0x000d240001207983 */ /* 0x000ea80000100800 */
[----:B------:R0:W4:Y:S01]  /*18cd0*/  @P1 LDG.E.U16 R54, desc[UR12][R30.64] ;  /* 0x0000000c1e361981 */ /* 0x000122000c1e1500 */
[----:B------:R-:W-:Y:S01]  /*18ce0*/  ISETP.GT.AND P1, PT, R4, 0x6f, PT ;  /* 0x0000006f0400780c */ /* 0x000fe20003f24270 */
[----:B0-----:R-:W-:-:S02]  /*18cf0*/  @P0 IMAD.MOV.U32 R30, RZ, RZ, R13 ;  /* 0x000000ffff1e0224 */ /* 0x001fc400078e000d */
[----:B------:R-:W-:-:S05]  /*18d00*/  @P0 IMAD.MOV.U32 R31, RZ, RZ, R27 ;  /* 0x000000ffff1f0224 */ /* 0x000fca00078e001b */
[----:B------:R0:W4:Y:S02]  /*18d10*/  @P0 LDG.E.U16 R53, desc[UR12][R30.64] ;  /* 0x0000000c1e350981 */ /* 0x000124000c1e1500 */
[----:B0-----:R-:W-:Y:S02]  /*18d20*/  @P0 IMAD.MOV.U32 R31, RZ, RZ, R52 ;  /* 0x000000ffff1f0224 */ /* 0x001fe400078e0034 */
[----:B---3--:R-:W-:-:S05]  /*18d30*/  @P0 IMAD.MOV.U32 R30, RZ, RZ, R50 ;  /* 0x000000ffff1e0224 */ /* 0x008fca00078e0032 */
[----:B------:R0:W3:Y:S02]  /*18d40*/  @P0 LDG.E.U16 R43, desc[UR12][R30.64] ;  /* 0x0000000c1e2b0981 */ /* 0x0000e4000c1e1500 */
[----:B0-----:R-:W-:Y:S02]  /*18d50*/  @P1 IMAD.MOV.U32 R30, RZ, RZ, R23 ;  /* 0x000000ffff1e1224 */ /* 0x001fe400078e0017 */
[----:B------:R-:W-:-:S05]  /*18d60*/  @P1 IMAD.MOV.U32 R31, RZ, RZ, R25 ;  /* 0x000000ffff1f1224 */ /* 0x000fca00078e0019 */
[----:B------:R2:W4:Y:S04]  /*18d70*/  @P1 LDG.E.U16 R38, desc[UR12][R30.64] ;  /* 0x0000000c1e261981 */ /* 0x000528000c1e1500 */
[----:B------:R0:W-:Y:S04]  /*18d80*/  STL [R1+0x434], R29 ;  /* 0x0004341d01007387 */ /* 0x0001e80000100800 */
[----:B------:R-:W4:Y:S04]  /*18d90*/  LDL R27, [R1+0xcec] ;  /* 0x000cec00011b7983 */ /* 0x000f280000100800 */
[----:B------:R-:W4:Y:S04]  /*18da0*/  LDL R13, [R1+0xcf0] ;  /* 0x000cf000010d7983 */ /* 0x000f280000100800 */
[----:B------:R-:W4:Y:S04]  /*18db0*/  LDL R25, [R1+0xce4] ;  /* 0x000ce40001197983 */ /* 0x000f280000100800 */
[----:B------:R-:W4:Y:S04]  /*18dc0*/  LDL R23, [R1+0xce8] ;  /* 0x000ce80001177983 */ /* 0x000f280000100800 */
[----:B0-----:R-:W4:Y:S01]  /*18dd0*/  LDL R29, [R1+0xd28] ;  /* 0x000d2800011d7983 */ /* 0x001f220000100800 */
[----:B------:R-:W-:-:S02]  /*18de0*/  ISETP.GT.AND P0, PT, R4, 0x73, PT ;  /* 0x000000730400780c */ /* 0x000fc40003f04270 */
[----:B------:R-:W-:Y:S02]  /*18df0*/  PRMT R49, RZ, 0x7610, R49 ;  /* 0x00007610ff317816 */ /* 0x000fe40000000031 */
[----:B------:R-:W-:Y:S01]  /*18e00*/  PRMT R26, RZ, 0x7610, R26 ;  /* 0x00007610ff1a7816 */ /* 0x000fe2000000001a */
[----:B--2---:R-:W-:Y:S01]  /*18e10*/  @P1 IMAD.MOV.U32 R31, RZ, RZ, R32 ;  /* 0x000000ffff1f1224 */ /* 0x004fe200078e0020 */
[----:B---3--:R0:W-:Y:S04]  /*18e20*/  STL [R1+0x41c], R43 ;  /* 0x00041c2b01007387 */ /* 0x0081e80000100800 */
[----:B0-----:R-:W2:Y:S04]  /*18e30*/  LDL R43, [R1+0xcac] ;  /* 0x000cac00012b7983 */ /* 0x001ea80000100800 */
[----:B----4-:R0:W-:Y:S04]  /*18e40*/  STL [R1+0x414], R38 ;  /* 0x0004142601007387 */ /* 0x0101e80000100800 */
[----:B------:R-:W3:Y:S04]  /*18e50*/  LDL R32, [R1+0xca4] ;  /* 0x000ca40001207983 */ /* 0x000ee80000100800 */
[----:B0-----:R-:W4:Y:S01]  /*18e60*/  LDL R38, [R1+0xcb0] ;  /* 0x000cb00001267983 */ /* 0x001f220000100800 */
[----:B------:R-:W-:-:S03]  /*18e70*/  @P1 IMAD.MOV.U32 R30, RZ, RZ, R29 ;  /* 0x000000ffff1e1224 */ /* 0x000fc600078e001d */
[----:B------:R-:W3:Y:S04]  /*18e80*/  LDL R29, [R1+0xca8] ;  /* 0x000ca800011d7983 */ /* 0x000ee80000100800 */
[----:B------:R0:W3:Y:S02]  /*18e90*/  @P1 LDG.E.U16 R49, desc[UR12][R30.64] ;  /* 0x0000000c1e311981 */ /* 0x0000e4000c1e1500 */
[----:B0-----:R-:W-:Y:S02]  /*18ea0*/  @P0 IMAD.MOV.U32 R30, RZ, RZ, R13 ;  /* 0x000000ffff1e0224 */ /* 0x001fe400078e000d */
[----:B------:R-:W-:Y:S01]  /*18eb0*/  @P0 IMAD.MOV.U32 R31, RZ, RZ, R27 ;  /* 0x000000ffff1f0224 */ /* 0x000fe200078e001b */
[----:B------:R-:W3:Y:S04]  /*18ec0*/  LDL R13, [R1+0xc70] ;  /* 0x000c7000010d7983 */ /* 0x000ee80000100800 */
[----:B------:R-:W3:Y:S04]  /*18ed0*/  LDL R27, [R1+0xc6c] ;  /* 0x000c6c00011b7983 */ /* 0x000ee80000100800 */
[----:B------:R0:W3:Y:S01]  /*18ee0*/  @P0 LDG.E.U16 R26, desc[UR12][R30.64] ;  /* 0x0000000c1e1a0981 */ /* 0x0000e2000c1e1500 */
[----:B------:R-:W-:-:S02]  /*18ef0*/  ISETP.GT.AND P1, PT, R4, 0x77, PT ;  /* 0x000000770400780c */ /* 0x000fc40003f24270 */
[----:B------:R-:W-:Y:S02]  /*18f00*/  PRMT R44, RZ, 0x7610, R44 ;  /* 0x00007610ff2c7816 */ /* 0x000fe4000000002c */
[----:B------:R-:W-:Y:S01]  /*18f10*/  PRMT R37, RZ, 0x7610, R37 ;  /* 0x00007610ff257816 */ /* 0x000fe20000000025 */
[----:B0-----:R-:W-:Y:S02]  /*18f20*/  @P0 IMAD.MOV.U32 R30, RZ, RZ, R23 ;  /* 0x000000ffff1e0224 */ /* 0x001fe400078e0017 */
[----:B------:R-:W-:-:S05]  /*18f30*/  @P0 IMAD.MOV.U32 R31, RZ, RZ, R25 ;  /* 0x000000ffff1f0224 */ /* 0x000fca00078e0019 */
[----:B------:R2:W3:Y:S01]  /*18f40*/  @P0 LDG.E.U16 R44, desc[UR12][R30.64] ;  /* 0x0000000c1e2c0981 */ /* 0x0004e2000c1e1500 */
[----:B------:R-:W-:Y:S02]  /*18f50*/  ISETP.GT.AND P0, PT, R4, 0x7b, PT ;  /* 0x0000007b0400780c */ /* 0x000fe40003f04270 */
[----:B------:R-:W-:Y:S02]  /*18f60*/  PRMT R28, RZ, 0x7610, R28 ;  /* 0x00007610ff1c7816 */ /* 0x000fe4000000001c */
[----:B------:R-:W-:Y:S01]  /*18f70*/  PRMT R2, RZ, 0x7610, R2 ;  /* 0x00007610ff027816 */ /* 0x000fe20000000002 */
[----:B------:R-:W-:Y:S01]  /*18f80*/  STL [R1+0x42c], R54 ;  /* 0x00042c3601007387 */ /* 0x000fe20000100800 */
[----:B--2---:R-:W-:Y:S02]  /*18f90*/  @P1 IMAD.MOV.U32 R31, RZ, RZ, R43 ;  /* 0x000000ffff1f1224 */ /* 0x004fe400078e002b */
[----:B----4-:R-:W-:-:S05]  /*18fa0*/  @P1 IMAD.MOV.U32 R30, RZ, RZ, R38 ;  /* 0x000000ffff1e1224 */ /* 0x010fca00078e0026 */
[----:B------:R3:W2:Y:S02]  /*18fb0*/  @P1 LDG.E.U16 R37, desc[UR12][R30.64] ;  /* 0x0000000c1e251981 */ /* 0x0006a4000c1e1500 */
[----:B---3--:R-:W-:Y:S02]  /*18fc0*/  @P1 IMAD.MOV.U32 R30, RZ, RZ, R29 ;  /* 0x000000ffff1e1224 */ /* 0x008fe400078e001d */
[----:B------:R-:W-:-:S05]  /*18fd0*/  @P1 IMAD.MOV.U32 R31, RZ, RZ, R32 ;  /* 0x000000ffff1f1224 */ /* 0x000fca00078e0020 */
[----:B------:R0:W3:Y:S02]  /*18fe0*/  @P1 LDG.E.U16 R28, desc[UR12][R30.64] ;  /* 0x0000000c1e1c1981 */ /* 0x0000e4000c1e1500 */
[----:B0-----:R-:W-:Y:S02]  /*18ff0*/  @P0 IMAD.MOV.U32 R30, RZ, RZ, R13 ;  /* 0x000000ffff1e0224 */ /* 0x001fe400078e000d */
[----:B------:R-:W-:-:S05]  /*19000*/  @P0 IMAD.MOV.U32 R31, RZ, RZ, R27 ;  /* 0x000000ffff1f0224 */ /* 0x000fca00078e001b */
[----:B------:R-:W4:Y:S04]  /*19010*/  @P0 LDG.E.U16 R2, desc[UR12][R30.64] ;  /* 0x0000000c1e020981 */ /* 0x000f28000c1e1500 */
[----:B------:R0:W-:Y:S04]  /*19020*/  STL [R1+0x404], R26 ;  /* 0x0004041a01007387 */ /* 0x0001e80000100800 */
[----:B------:R-:W2:Y:S04]  /*19030*/  LDL R25, [R1+0xc68] ;  /* 0x000c680001197983 */ /* 0x000ea80000100800 */
[----:B------:R-:W3:Y:S04]  /*19040*/  LDL R23, [R1+0xc2c] ;  /* 0x000c2c0001177983 */ /* 0x000ee80000100800 */
[----:B0-----:R-:W3:Y:S04]  /*19050*/  LDL R26, [R1+0xc64] ;  /* 0x000c6400011a7983 */ /* 0x001ee80000100800 */
[----:B------:R-:W-:Y:S04]  /*19060*/  STL [R1+0x424], R53 ;  /* 0x0004243501007387 */ /* 0x000fe80000100800 */
[----:B------:R-:W3:Y:S01]  /*19070*/  LDL R13, [R1+0xc24] ;  /* 0x000c2400010d7983 */ /* 0x000ee20000100800 */
[----:B------:R-:W-:-:S02]  /*19080*/  PRMT R24, RZ, 0x7610, R24 ;  /* 0x00007610ff187816 */ /* 0x000fc40000000018 */
[----:B------:R-:W-:Y:S01]  /*19090*/  ISETP.GT.AND P1, PT, R4, 0x7f, PT ;  /* 0x0000007f0400780c */ /* 0x000fe20003f24270 */
[----:B----4-:R0:W-:Y:S04]  /*190a0*/  STL [R1+0x3e4], R2 ;  /* 0x0003e40201007387 */ /* 0x0101e80000100800 */
[----:B0-----:R-:W4:Y:S01]  /*190b0*/  LDL R2, [R1+0xc28] ;  /* 0x000c280001027983 */ /* 0x001f220000100800 */
[----:B--2---:R-:W-:Y:S02]  /*190c0*/  @P0 IMAD.MOV.U32 R30, RZ, RZ, R25 ;  /* 0x000000ffff1e0224 */ /* 0x004fe400078e0019 */
[----:B---3--:R-:W-:-:S05]  /*190d0*/  @P0 IMAD.MOV.U32 R31, RZ, RZ, R26 ;  /* 0x000000ffff1f0224 */ /* 0x008fca00078e001a */
[----:B------:R0:W2:Y:S04]  /*190e0*/  @P0 LDG.E.U16 R24, desc[UR12][R30.64] ;  /* 0x0000000c1e180981 */ /* 0x0000a8000c1e1500 */
        /* <DEDUP_REMOVED lines=13> */
[----:B------:R1:W-:Y:S04]  /*191c0*/  STL [R1+0x3fc], R44 ;  /* 0x0003fc2c01007387 */ /* 0x0003e80000100800 */
[----:B------:R-:W-:Y:S04]  /*191d0*/  STL [R1+0x1fd0], R0 ;  /* 0x001fd00001007387 */ /* 0x000fe80000100800 */
[----:B------:R-:W-:Y:S04]  /*191e0*/  STL [R1+0x1fd8], R0 ;  /* 0x001fd80001007387 */ /* 0x000fe80000100800 */
[----:B------:R-:W-:Y:S04]  /*191f0*/  STL [R1+0x1fe0], R0 ;  /* 0x001fe00001007387 */ /* 0x000fe80000100800 */
[----:B------:R-:W-:Y:S04]  /*19200*/  STL [R1+0x3f4], R37 ;  /* 0x0003f42501007387 */ /* 0x000fe80000100800 */
[----:B------:R-:W-:Y:S04]  /*19210*/  STL [R1+0x1fe8], R0 ;  /* 0x001fe80001007387 */ /* 0x000fe80000100800 */
[----:B------:R-:W-:Y:S04]  /*19220*/  STL [R1+0x1ff0], R0 ;  /* 0x001ff00001007387 */ /* 0x000fe80000100800 */
[----:B------:R-:W-:Y:S01]  /*19230*/  STL [R1+0x1ff8], R0 ;  /* 0x001ff80001007387 */ /* 0x000fe20000100800 */
[----:B------:R-:W-:-:S03]  /*19240*/  PRMT R22, RZ, 0x7610, R22 ;  /* 0x00007610ff167816 */ /* 0x000fc60000000016 */
[----:B------:R-:W-:Y:S01]  /*19250*/  STL [R1+0x2000], R0 ;  /* 0x0020000001007387 */ /* 0x000fe20000100800 */
[--C-:B0-----:R-:W-:Y:S02]  /*19260*/  @P1 IMAD.MOV.U32 R30, RZ, RZ, R0.reuse ;  /* 0x000000ffff1e1224 */ /* 0x101fe400078e0000 */
[----:B------:R-:W-:Y:S01]  /*19270*/  @P1 IMAD.MOV.U32 R31, RZ, RZ, R23 ;  /* 0x000000ffff1f1224 */ /* 0x000fe200078e0017 */
[----:B------:R-:W-:Y:S04]  /*19280*/  STL [R1+0x3ec], R28 ;  /* 0x0003ec1c01007387 */ /* 0x000fe80000100800 */
[----:B------:R-:W-:Y:S04]  /*19290*/  STL [R1+0x2008], R0 ;  /* 0x0020080001007387 */ /* 0x000fe80000100800 */
[----:B------:R-:W-:Y:S04]  /*192a0*/  STL [R1+0x2010], R0 ;  /* 0x0020100001007387 */ /* 0x000fe80000100800 */
[----:B------:R-:W-:Y:S04]  /*192b0*/  STL [R1+0x2018], R0 ;  /* 0x0020180001007387 */ /* 0x000fe80000100800 */
[----:B------:R0:W-:Y:S04]  /*192c0*/  STL [R1+0x2020], R0 ;  /* 0x0020200001007387 */ /* 0x0001e80000100800 */
[----:B------:R3:W2:Y:S04]  /*192d0*/  @P1 LDG.E.U16 R22, desc[UR12][R30.64] ;  /* 0x0000000c1e161981 */ /* 0x0006a8000c1e1500 */
[----:B------:R-:W2:Y:S04]  /*192e0*/  LDL.LU R43, [R1+0x49c] ;  /* 0x00049c00012b7983 */ /* 0x000ea80000300800 */
[----:B-1----:R-:W2:Y:S01]  /*192f0*/  LDL.LU R44, [R1+0x498] ;  /* 0x00049800012c7983 */ /* 0x002ea20000300800 */
[----:B0-----:R-:W-:Y:S01]  /*19300*/  PRMT R0, RZ, 0x7610, R0 ;  /* 0x00007610ff007816 */ /* 0x001fe20000000000 */
[----:B---3--:R-:W-:Y:S01]  /*19310*/  @P1 IMAD.MOV.U32 R31, RZ, RZ, R13 ;  /* 0x000000ffff1f1224 */ /* 0x008fe200078e000d */
[----:B----4-:R-:W-:-:S05]  /*19320*/  @P1 MOV R30, R2 ;  /* 0x00000002001e1202 */ /* 0x010fca0000000f00 */
[----:B------:R-:W3:Y:S04]  /*19330*/  @P1 LDG.E.U16 R0, desc[UR12][R30.64] ;  /* 0x0000000c1e001981 */ /* 0x000ee8000c1e1500 */
[----:B--2---:R-:W-:Y:S04]  /*19340*/  STL [R1+0x3dc], R24 ;  /* 0x0003dc1801007387 */ /* 0x004fe80000100800 */
[----:B------:R-:W2:Y:S04]  /*19350*/  LDL.LU R49, [R1+0x47c] ;  /* 0x00047c0001317983 */ /* 0x000ea80000300800 */
[----:B------:R-:W4:Y:S04]  /*19360*/  LDL.LU R50, [R1+0x478] ;  /* 0x0004780001327983 */ /* 0x000f280000300800 */
        /* <DEDUP_REMOVED lines=19> */
[----:B------:R-:W0:Y:S03]  /*194a0*/  S2R R3, SR_TID.X ;  /* 0x0000000000037919 */ /* 0x000e260000002100 */
[----:B------:R-:W-:Y:S04]  /*194b0*/  STL [R1+0x2100], R31 ;  /* 0x0021001f01007387 */ /* 0x000fe80000100800 */
[----:B------:R-:W-:Y:S04]  /*194c0*/  STL [R1+0x2108], R31 ;  /* 0x0021081f01007387 */ /* 0x000fe80000100800 */
[----:B------:R-:W-:Y:S04]  /*194d0*/  STL [R1+0x2110], R31 ;  /* 0x0021101f01007387 */ /* 0x000fe80000100800 */
[----:B------:R-:W-:Y:S04]  /*194e0*/  STL [R1+0x2118], R31 ;  /* 0x0021181f01007387 */ /* 0x000fe80000100800 */
[----:B------:R-:W-:Y:S01]  /*194f0*/  STL [R1+0x2120], R31 ;  /* 0x0021201f01007387 */ /* 0x000fe20000100800 */
[----:B------:R-:W1:Y:S01]  /*19500*/  S2R R37, SR_TID.X ;  /* 0x0000000000257919 */ /* 0x000e620000002100 */
[----:B------:R-:W1:Y:S02]  /*19510*/  S2R R38, SR_TID.X ;  /* 0x0000000000267919 */ /* 0x000e640000002100 */
[----:B------:R-:W-:Y:S04]  /*19520*/  STL [R1+0x3d4], R22 ;  /* 0x0003d41601007387 */ /* 0x000fe80000100800 */
[----:B------:R-:W-:Y:S04]  /*19530*/  STL [R1+0x2128], R31 ;  /* 0x0021281f01007387 */ /* 0x000fe80000100800 */
[----:B------:R-:W-:Y:S04]  /*19540*/  STL [R1+0x2130], R31 ;  /* 0x0021301f01007387 */ /* 0x000fe80000100800 */
[----:B------:R-:W-:Y:S01]  /*19550*/  STL [R1+0x2138], R31 ;  /* 0x0021381f01007387 */ /* 0x000fe20000100800 */
[----:B0-----:R-:W-:-:S05]  /*19560*/  LOP3.LUT R3, R3, 0x1f, RZ, 0xc0, !PT ;  /* 0x0000001f03037812 */ /* 0x001fca00078ec0ff */
[----:B------:R-:W-:Y:S01]  /*19570*/  IMAD.SHL.U32 R3, R3, 0x2, RZ ;  /* 0x0000000203037824 */ /* 0x000fe200078e00ff */
[----:B------:R-:W-:Y:S01]  /*19580*/  BAR.SYNC.DEFER_BLOCKING 0x0 ;  /* 0x0000000000007b1d */ /* 0x000fe20000010000 */
[----:B-1----:R-:W-:-:S05]  /*19590*/  LOP3.LUT R38, R38, 0x1f, RZ, 0xc0, !PT ;  /* 0x0000001f26267812 */ /* 0x002fca00078ec0ff */
[----:B------:R-:W-:Y:S04]  /*195a0*/  STS.U16 [R3+UR5], R43 ;  /* 0x0000002b03007988 */ /* 0x000fe80008000405 */
[----:B------:R-:W-:Y:S04]  /*195b0*/  STS.U16 [R3+UR5+0x40], R44 ;  /* 0x0000402c03007988 */ /* 0x000fe80008000405 */
[----:B---3--:R-:W-:Y:S04]  /*195c0*/  STL [R1+0x1ac], R0 ;  /* 0x0001ac0001007387 */ /* 0x008fe80000100800 */
        /* <DEDUP_REMOVED lines=27> */
[----:B--2---:R1:W-:Y:S04]  /*19780*/  STS.U16 [R3+UR5+0x400], R52 ;  /* 0x0004003403007988 */ /* 0x0043e80008000405 */
[----:B------:R2:W-:Y:S04]  /*19790*/  STS.U16 [R3+UR5+0x440], R53 ;  /* 0x0004403503007988 */ /* 0x0005e80008000405 */
[----:B------:R3:W-:Y:S01]  /*197a0*/  STS.U16 [R3+UR5+0x640], R54 ;  /* 0x0006403603007988 */ /* 0x0007e20008000405 */
[----:B0-----:R-:W-:-:S03]  /*197b0*/  LOP3.LUT R30, R37, 0x1f, RZ, 0xc0, !PT ;  /* 0x0000001f251e7812 */ /* 0x001fc600078ec0ff */
[----:B------:R0:W-:Y:S04]  /*197c0*/  STS.U16 [R3+UR5+0x840], R57 ;  /* 0x0008403903007988 */ /* 0x0001e80008000405 */
[----:B------:R-:W-:Y:S04]  /*197d0*/  STL [R1+0x2268], R30 ;  /* 0x0022681e01007387 */ /* 0x000fe80000100800 */
[----:B-1----:R-:W4:Y:S04]  /*197e0*/  LDL.LU R52, [R1+0x174] ;  /* 0x0001740001347983 */ /* 0x002f280000300800 */
[----:B--2---:R-:W2:Y:S04]  /*197f0*/  LDL.LU R53, [R1+0x160] ;  /* 0x0001600001357983 */ /* 0x004ea80000300800 */
[----:B---3--:R-:W3:Y:S04]  /*19800*/  LDL.LU R54, [R1+0x15c] ;  /* 0x00015c0001367983 */ /* 0x008ee80000300800 */
[----:B------:R1:W-:Y:S04]  /*19810*/  STS.U16 [R3+UR5+0xa40], R58 ;  /* 0x000a403a03007988 */ /* 0x0003e80008000405 */
[----:B0-----:R-:W3:Y:S04]  /*19820*/  LDL.LU R57, [R1+0x148] ;  /* 0x0001480001397983 */ /* 0x001ee80000300800 */
[----:B------:R0:W-:Y:S04]  /*19830*/  STS.U16 [R3+UR5+0xa00], R59 ;  /* 0x000a003b03007988 */ /* 0x0001e80008000405 */
[----:B------:R0:W-:Y:S01]  /*19840*/  STS.U16 [R3+UR5+0xc00], R60 ;  /* 0x000c003c03007988 */ /* 0x0001e20008000405 */
[----:B------:R-:W-:-:S03]  /*19850*/  LOP3.LUT R0, R38, 0x60, RZ, 0xfc, !PT ;  /* 0x0000006026007812 */ /* 0x000fc600078efcff */
[----:B-1----:R-:W3:Y:S04]  /*19860*/  LDL.LU R58, [R1+0x144] ;  /* 0x00014400013a7983 */ /* 0x002ee80000300800 */
[----:B0-----:R-:W3:Y:S04]  /*19870*/  LDL.LU R59, [R1+0x130] ;  /* 0x00013000013b7983 */ /* 0x001ee80000300800 */
[----:B------:R-:W3:Y:S01]  /*19880*/  LDL.LU R60, [R1+0x12c] ;  /* 0x00012c00013c7983 */ /* 0x000ee20000300800 */
[----:B------:R-:W-:Y:S02]  /*19890*/  LOP3.LUT R38, R37, 0x1f, RZ, 0xc0, !PT ;  /* 0x0000001f25267812 */ /* 0x000fe400078ec0ff */
[----:B------:R-:W-:-:S02]  /*198a0*/  ISETP.GE.AND P3, PT, R0, R4, PT ;  /* 0x000000040000720c */ /* 0x000fc40003f66270 */
[C---:B------:R-:W-:Y:S02]  /*198b0*/  LOP3.LUT R13, R38.reuse, 0x20, RZ, 0xfc, !PT ;  /* 0x00000020260d7812 */ /* 0x040fe400078efcff */
[----:B------:R-:W-:Y:S02]  /*198c0*/  LOP3.LUT R0, R38, 0x40, RZ, 0xfc, !PT ;  /* 0x0000004026007812 */ /* 0x000fe400078efcff */
[-C--:B------:R-:W-:Y:S02]  /*198d0*/  ISETP.GE.AND P0, PT, R30, R4.reuse, PT ;  /* 0x000000041e00720c */ /* 0x080fe40003f06270 */
[-C--:B------:R-:W-:Y:S02]  /*198e0*/  ISETP.GE.AND P1, PT, R13, R4.reuse, PT ;  /* 0x000000040d00720c */ /* 0x080fe40003f26270 */
[----:B------:R-:W-:Y:S02]  /*198f0*/  ISETP.GE.AND P2, PT, R0, R4, PT ;  /* 0x000000040000720c */ /* 0x000fe40003f46270 */
        /* <DEDUP_REMOVED lines=17> */
[----:B------:R0:W-:Y:S04]  /*19a10*/  STS.U16 [R3+UR5+0x240], R49 ;  /* 0x0002403103007988 */ /* 0x0001e80008000405 */
[----:B------:R-:W3:Y:S04]  /*19a20*/  LDL.LU R44, [R1+0x54] ;  /* 0x00005400012c7983 */ /* 0x000ee80000300800 */
[----:B----4-:R1:W-:Y:S04]  /*19a30*/  STS.U16 [R3+UR5+0x200], R50 ;  /* 0x0002003203007988 */ /* 0x0103e80008000405 */
[----:B------:R4:W-:Y:S04]  /*19a40*/  STS.U16 [R3+UR5+0x600], R55 ;  /* 0x0006003703007988 */ /* 0x0009e80008000405 */
[----:B------:R0:W-:Y:S04]  /*19a50*/  STS.U16 [R3+UR5+0x800], R56 ;  /* 0x0008003803007988 */ /* 0x0001e80008000405 */
[----:B------:R1:W-:Y:S04]  /*19a60*/  STS.U16 [R3+UR5+0xc40], R61 ;  /* 0x000c403d03007988 */ /* 0x0003e80008000405 */
[----:B------:R4:W-:Y:S04]  /*19a70*/  STS.U16 [R3+UR5+0xe40], R2 ;  /* 0x000e400203007988 */ /* 0x0009e80008000405 */
[----:B0-----:R-:W3:Y:S04]  /*19a80*/  LDL.LU R49, [R1+0x40] ;  /* 0x0000400001317983 */ /* 0x001ee80000300800 */
[----:B-1----:R-:W3:Y:S04]  /*19a90*/  LDL.LU R50, [R1+0x3c] ;  /* 0x00003c0001327983 */ /* 0x002ee80000300800 */
[----:B----4-:R-:W4:Y:S04]  /*19aa0*/  LDL.LU R55, [R1+0x28] ;  /* 0x0000280001377983 */ /* 0x010f280000300800 */
[----:B------:R-:W4:Y:S04]  /*19ab0*/  LDL.LU R56, [R1+0x24] ;  /* 0x0000240001387983 */ /* 0x000f280000300800 */
[----:B------:R-:W4:Y:S04]  /*19ac0*/  LDL.LU R61, [R1+0x10] ;  /* 0x00001000013d7983 */ /* 0x000f280000300800 */
[----:B------:R-:W4:Y:S04]  /*19ad0*/  LDL.LU R2, [R1+0xc] ;  /* 0x00000c0001027983 */ /* 0x000f280000300800 */
[----:B------:R0:W-:Y:S04]  /*19ae0*/  STS.U16 [R3+UR5+0xe00], R52 ;  /* 0x000e003403007988 */ /* 0x0001e80008000405 */
[----:B--2---:R1:W-:Y:S04]  /*19af0*/  STS.U16 [R3+UR5+0x1000], R53 ;  /* 0x0010003503007988 */ /* 0x0043e80008000405 */
[----:B---3--:R2:W-:Y:S04]  /*19b00*/  STS.U16 [R3+UR5+0x1040], R54 ;  /* 0x0010403603007988 */ /* 0x0085e80008000405 */
[----:B------:R3:W-:Y:S04]  /*19b10*/  STS.U16 [R3+UR5+0x1240], R57 ;  /* 0x0012403903007988 */ /* 0x0007e80008000405 */
[----:B0-----:R-:W4:Y:S04]  /*19b20*/  LDL.LU R52, [R1+0x228c] ;  /* 0x00228c0001347983 */ /* 0x001f280000300800 */
[----:B-1----:R-:W4:Y:S04]  /*19b30*/  LDL.LU R53, [R1+0x2288] ;  /* 0x0022880001357983 */ /* 0x002f280000300800 */
[----:B--2---:R-:W2:Y:S04]  /*19b40*/  LDL.LU R54, [R1+0x2284] ;  /* 0x0022840001367983 */ /* 0x004ea80000300800 */
[----:B---3--:R-:W3:Y:S04]  /*19b50*/  LDL.LU R57, [R1+0x2280] ;  /* 0x0022800001397983 */ /* 0x008ee80000300800 */
[----:B------:R0:W-:Y:S04]  /*19b60*/  STS.U16 [R3+UR5+0x1200], R58 ;  /* 0x0012003a03007988 */ /* 0x0001e80008000405 */
[----:B------:R1:W-:Y:S04]  /*19b70*/  STS.U16 [R3+UR5+0x1400], R59 ;  /* 0x0014003b03007988 */ /* 0x0003e80008000405 */
[----:B------:R1:W-:Y:S04]  /*19b80*/  STS.U16 [R3+UR5+0x1440], R60 ;  /* 0x0014403c03007988 */ /* 0x0003e80008000405 */
[----:B0-----:R-:W3:Y:S04]  /*19b90*/  LDL.LU R58, [R1+0x227c] ;  /* 0x00227c00013a7983 */ /* 0x001ee80000300800 */
[----:B-1----:R-:W3:Y:S04]  /*19ba0*/  LDL.LU R59, [R1+0x2278] ;  /* 0x00227800013b7983 */ /* 0x002ee80000300800 */
[----:B------:R-:W3:Y:S04]  /*19bb0*/  LDL.LU R60, [R1+0x2274] ;  /* 0x00227400013c7983 */ /* 0x000ee80000300800 */
[----:B------:R0:W-:Y:S04]  /*19bc0*/  STS.U16 [R3+UR5+0x1e00], R24 ;  /* 0x001e001803007988 */ /* 0x0001e80008000405 */
[----:B------:R1:W-:Y:S04]  /*19bd0*/  STS.U16 [R3+UR5+0x2000], R23 ;  /* 0x0020001703007988 */ /* 0x0003e80008000405 */
[----:B------:R0:W-:Y:S04]  /*19be0*/  STS.U16 [R3+UR5+0x2040], R22 ;  /* 0x0020401603007988 */ /* 0x0001e80008000405 */
[----:B------:R0:W-:Y:S04]  /*19bf0*/  STS.U16 [R3+UR5+0x2240], R13 ;  /* 0x0022400d03007988 */ /* 0x0001e80008000405 */
[----:B------:R1:W-:Y:S04]  /*19c00*/  STS.U16 [R3+UR5+0x2200], R32 ;  /* 0x0022002003007988 */ /* 0x0003e80008000405 */
[----:B------:R1:W-:Y:S04]  /*19c10*/  STS.U16 [R3+UR5+0x2400], R37 ;  /* 0x0024002503007988 */ /* 0x0003e80008000405 */
[----:B0-----:R-:W3:Y:S04]  /*19c20*/  LDL.LU R24, [R1+0x494] ;  /* 0x0004940001187983 */ /* 0x001ee80000300800 */
[----:B-1----:R-:W3:Y:S04]  /*19c30*/  LDL.LU R23, [R1+0x490] ;  /* 0x0004900001177983 */ /* 0x002ee80000300800 */
[----:B------:R-:W3:Y:S04]  /*19c40*/  LDL.LU R22, [R1+0x474] ;  /* 0x0004740001167983 */ /* 0x000ee80000300800 */
[----:B------:R-:W3:Y:S04]  /*19c50*/  LDL.LU R13, [R1+0x470] ;  /* 0x00047000010d7983 */ /* 0x000ee80000300800 */
[----:B------:R-:W3:Y:S04]  /*19c60*/  LDL.LU R32, [R1+0x454] ;  /* 0x0004540001207983 */ /* 0x000ee80000300800 */
[----:B------:R0:W-:Y:S04]  /*19c70*/  STS.U16 [R3+UR5+0x2440], R38 ;  /* 0x0024402603007988 */ /* 0x0001e80008000405 */
[----:B------:R-:W3:Y:S04]  /*19c80*/  LDL.LU R37, [R1+0x450] ;  /* 0x0004500001257983 */ /* 0x000ee80000300800 */
[----:B------:R1:W-:Y:S04]  /*19c90*/  STS.U16 [R3+UR5+0x2640], R43 ;  /* 0x0026402b03007988 */ /* 0x0003e80008000405 */
[----:B------:R0:W-:Y:S04]  /*19ca0*/  STS.U16 [R3+UR5+0x2600], R44 ;  /* 0x0026002c03007988 */ /* 0x0001e80008000405 */
[----:B------:R0:W-:Y:S04]  /*19cb0*/  STS.U16 [R3+UR5+0x2800], R49 ;  /* 0x0028003103007988 */ /* 0x0001e80008000405 */
[----:B------:R1:W-:Y:S04]  /*19cc0*/  STS.U16 [R3+UR5+0x2840], R50 ;  /* 0x0028403203007988 */ /* 0x0003e80008000405 */
[----:B----4-:R4:W-:Y:S04]  /*19cd0*/  STS.U16 [R3+UR5+0x2a40], R55 ;  /* 0x002a403703007988 */ /* 0x0109e80008000405 */
[----:B0-----:R-:W3:Y:S04]  /*19ce0*/  LDL.LU R38, [R1+0x428] ;  /* 0x0004280001267983 */ /* 0x001ee80000300800 */
[----:B-1----:R-:W3:Y:S04]  /*19cf0*/  LDL.LU R43, [R1+0x420] ;  /* 0x00042000012b7983 */ /* 0x002ee80000300800 */
[----:B------:R-:W3:Y:S04]  /*19d00*/  LDL.LU R44, [R1+0x3e8] ;  /* 0x0003e800012c7983 */ /* 0x000ee80000300800 */
[----:B------:R-:W3:Y:S04]  /*19d10*/  LDL.LU R49, [R1+0x3e0] ;  /* 0x0003e00001317983 */ /* 0x000ee80000300800 */
[----:B------:R-:W3:Y:S04]  /*19d20*/  LDL.LU R50, [R1+0x1a0] ;  /* 0x0001a00001327983 */ /* 0x000ee80000300800 */
[----:B------:R0:W-:Y:S04]  /*19d30*/  STS.U16 [R3+UR5+0x2a00], R56 ;  /* 0x002a003803007988 */ /* 0x0001e80008000405 */
[----:B----4-:R-:W4:Y:S04]  /*19d40*/  LDL.LU R55, [R1+0x19c] ;  /* 0x00019c0001377983 */ /* 0x010f280000300800 */
[----:B------:R1:W-:Y:S04]  /*19d50*/  STS.U16 [R3+UR5+0x2c00], R61 ;  /* 0x002c003d03007988 */ /* 0x0003e80008000405 */
[----:B------:R1:W-:Y:S04]  /*19d60*/  STS.U16 [R3+UR5+0x2c40], R2 ;  /* 0x002c400203007988 */ /* 0x0003e80008000405 */
[----:B0-----:R-:W4:Y:S04]  /*19d70*/  LDL.LU R56, [R1+0x188] ;  /* 0x0001880001387983 */ /* 0x001f280000300800 */
[----:B-1----:R-:W4:Y:S04]  /*19d80*/  LDL.LU R61, [R1+0x184] ;  /* 0x00018400013d7983 */ /* 0x002f280000300800 */
[----:B------:R-:W4:Y:S04]  /*19d90*/  LDL.LU R2, [R1+0x170] ;  /* 0x0001700001027983 */ /* 0x000f280000300800 */
[----:B------:R-:W-:Y:S04]  /*19da0*/  STS.U16 [R3+UR5+0x3800], R5 ;  /* 0x0038000503007988 */ /* 0x000fe80008000405 */
[----:B------:R-:W-:Y:S04]  /*19db0*/  STS.U16 [R3+UR5+0x3400], R42 ;  /* 0x0034002a03007988 */ /* 0x000fe80008000405 */
[----:B------:R-:W-:Y:S04]  /*19dc0*/  STS.U16 [R3+UR5+0x3200], R47 ;  /* 0x0032002f03007988 */ /* 0x000fe80008000405 */
[----:B------:R-:W-:Y:S04]  /*19dd0*/  STS.U16 [R3+UR5+0x3240], R48 ;  /* 0x0032403003007988 */ /* 0x000fe80008000405 */
[----:B------:R-:W-:Y:S04]  /*19de0*/  STS.U16 [R3+UR5+0x1600], R30 ;  /* 0x0016001e03007988 */ /* 0x000fe80008000405 */
[----:B------:R-:W-:Y:S04]  /*19df0*/  STS.U16 [R3+UR5+0x1800], R31 ;  /* 0x0018001f03007988 */ /* 0x000fe80008000405 */
[----:B------:R0:W-:Y:S04]  /*19e00*/  STS.U16 [R3+UR5+0x1640], R4 ;  /* 0x0016400403007988 */ /* 0x0001e80008000405 */
[----:B------:R-:W-:Y:S04]  /*19e10*/  STS.U16 [R3+UR5+0x1840], R0 ;  /* 0x0018400003007988 */ /* 0x000fe80008000405 */
[----:B------:R-:W-:Y:S04]  /*19e20*/  STS.U16 [R3+UR5+0x1a40], R29 ;  /* 0x001a401d03007988 */ /* 0x000fe80008000405 */
[----:B------:R-:W-:Y:S04]  /*19e30*/  STS.U16 [R3+UR5+0x1a00], R28 ;  /* 0x001a001c03007988 */ /* 0x000fe80008000405 */
[----:B------:R-:W-:Y:S04]  /*19e40*/  STS.U16 [R3+UR5+0x1c00], R27 ;  /* 0x001c001b03007988 */ /* 0x000fe80008000405 */
[----:B------:R-:W-:Y:S04]  /*19e50*/  STS.U16 [R3+UR5+0x1c40], R26 ;  /* 0x001c401a03007988 */ /* 0x000fe80008000405 */
[----:B------:R-:W-:Y:S01]  /*19e60*/  STS.U16 [R3+UR5+0x1e40], R25 ;  /* 0x001e401903007988 */ /* 0x000fe20008000405 */
[----:B0-----:R-:W-:-:S03]  /*19e70*/  LOP3.LUT R4, R3, 0x10, RZ, 0x3c, !PT ;  /* 0x0000001003047812 */ /* 0x001fc600078e3cff */
[----:B------:R-:W-:Y:S04]  /*19e80*/  STS.U16 [R3+UR5+0x3440], R41 ;  /* 0x0034402903007988 */ /* 0x000fe80008000405 */
        /* <DEDUP_REMOVED lines=10> */
[----:B--2---:R-:W-:Y:S04]  /*19f30*/  STS.U16 [R3+UR5+0x3000], R54 ;  /* 0x0030003603007988 */ /* 0x004fe80008000405 */
[----:B---3--:R-:W-:Y:S04]  /*19f40*/  STL [R1+0x2204], R60 ;  /* 0x0022043c01007387 */ /* 0x008fe80000100800 */
[----:B------:R-:W-:Y:S04]  /*19f50*/  STL [R1+0x2208], R59 ;  /* 0x0022083b01007387 */ /* 0x000fe80000100800 */
[----:B------:R-:W-:Y:S04]  /*19f60*/  STL [R1+0x220c], R54 ;  /* 0x00220c3601007387 */ /* 0x000fe80000100800 */
[----:B------:R-:W-:Y:S04]  /*19f70*/  STL [R1+0x2210], R53 ;  /* 0x0022103501007387 */ /* 0x000fe80000100800 */
[----:B------:R-:W-:Y:S04]  /*19f80*/  STL [R1+0x2214], R48 ;  /* 0x0022143001007387 */ /* 0x000fe80000100800 */
[----:B------:R-:W-:Y:S04]  /*19f90*/  STL [R1+0x226c], R47 ;  /* 0x00226c2f01007387 */ /* 0x000fe80000100800 */
[----:B------:R0:W-:Y:S04]  /*19fa0*/  STL [R1+0x2270], R42 ;  /* 0x0022702a01007387 */ /* 0x0001e80000100800 */
[----:B------:R-:W2:Y:S04]  /*19fb0*/  LDL.LU R5, [R1+0x16c] ;  /* 0x00016c0001057983 */ /* 0x000ea80000300800 */
[----:B------:R1:W-:Y:S04]  /*19fc0*/  STS.U16 [R3+UR5+0x2e00], R59 ;  /* 0x002e003b03007988 */ /* 0x0003e80008000405 */
[----:B------:R3:W-:Y:S04]  /*19fd0*/  STS.U16 [R3+UR5+0x2e40], R60 ;  /* 0x002e403c03007988 */ /* 0x0007e80008000405 */
[----:B0-----:R-:W2:Y:S04]  /*19fe0*/  LDL.LU R42, [R1+0x158] ;  /* 0x00015800012a7983 */ /* 0x001ea80000300800 */
[----:B------:R-:W2:Y:S04]  /*19ff0*/  LDL.LU R47, [R1+0x154] ;  /* 0x00015400012f7983 */ /* 0x000ea80000300800 */
[----:B------:R-:W2:Y:S04]  /*1a000*/  LDL.LU R48, [R1+0x140] ;  /* 0x0001400001307983 */ /* 0x000ea80000300800 */
[----:B------:R-:W2:Y:S04]  /*1a010*/  LDL.LU R53, [R1+0x13c] ;  /* 0x00013c0001357983 */ /* 0x000ea80000300800 */
[----:B------:R-:W2:Y:S04]  /*1a020*/  LDL.LU R54, [R1+0x128] ;  /* 0x0001280001367983 */ /* 0x000ea80000300800 */
[----:B-1----:R-:W2:Y:S04]  /*1a030*/  LDL.LU R59, [R1+0x124] ;  /* 0x00012400013b7983 */ /* 0x002ea80000300800 */
[----:B---3--:R-:W3:Y:S04]  /*1a040*/  LDL.LU R60, [R1+0x110] ;  /* 0x00011000013c7983 */ /* 0x008ee80000300800 */
        /* <DEDUP_REMOVED lines=23> */
[----:B------:R0:W-:Y:S04]  /*1a1c0*/  STS.U16 [R4+UR5+0x8c0], R49 ;  /* 0x0008c03104007988 */ /* 0x0001e80008000405 */
[----:B------:R1:W-:Y:S04]  /*1a1d0*/  STS.U16 [R4+UR5+0xac0], R50 ;  /* 0x000ac03204007988 */ /* 0x0003e80008000405 */
[----:B------:R1:W-:Y:S04]  /*1a1e0*/  STS.U16 [R4+UR5+0xa80], R55 ;  /* 0x000a803704007988 */ /* 0x0003e80008000405 */
[----:B0-----:R-:W4:Y:S04]  /*1a1f0*/  LDL.LU R38, [R1+0x64] ;  /* 0x0000640001267983 */ /* 0x001f280000300800 */
[----:B-1----:R-:W4:Y:S04]  /*1a200*/  LDL.LU R43, [R1+0x50] ;  /* 0x00005000012b7983 */ /* 0x002f280000300800 */
[----:B------:R-:W4:Y:S04]  /*1a210*/  LDL.LU R44, [R1+0x4c] ;  /* 0x00004c00012c7983 */ /* 0x000f280000300800 */
[----:B------:R-:W4:Y:S04]  /*1a220*/  LDL.LU R49, [R1+0x38] ;  /* 0x0000380001317983 */ /* 0x000f280000300800 */
[----:B------:R-:W4:Y:S04]  /*1a230*/  LDL.LU R50, [R1+0x34] ;  /* 0x0000340001327983 */ /* 0x000f280000300800 */
[----:B------:R0:W-:Y:S04]  /*1a240*/  STS.U16 [R4+UR5+0xc80], R56 ;  /* 0x000c803804007988 */ /* 0x0001e80008000405 */
[----:B------:R-:W4:Y:S04]  /*1a250*/  LDL.LU R55, [R1+0x20] ;  /* 0x0000200001377983 */ /* 0x000f280000300800 */
[----:B------:R1:W-:Y:S04]  /*1a260*/  STS.U16 [R4+UR5+0xcc0], R61 ;  /* 0x000cc03d04007988 */ /* 0x0003e80008000405 */
[----:B------:R1:W-:Y:S04]  /*1a270*/  STS.U16 [R4+UR5+0xec0], R2 ;  /* 0x000ec00204007988 */ /* 0x0003e80008000405 */
[----:B0-----:R-:W4:Y:S04]  /*1a280*/  LDL.LU R56, [R1+0x1c] ;  /* 0x00001c0001387983 */ /* 0x001f280000300800 */
[----:B-1----:R-:W4:Y:S04]  /*1a290*/  LDL.LU R61, [R1+0x8] ;  /* 0x00000800013d7983 */ /* 0x002f280000300800 */
[----:B------:R-:W4:Y:S04]  /*1a2a0*/  LDL.LU R2, [R1+0x4] ;  /* 0x0000040001027983 */ /* 0x000f280000300800 */
[----:B--2---:R-:W-:Y:S04]  /*1a2b0*/  STS.U16 [R4+UR5+0xe80], R5 ;  /* 0x000e800504007988 */ /* 0x004fe80008000405 */
[----:B------:R-:W-:Y:S04]  /*1a2c0*/  STS.U16 [R4+UR5+0x1080], R42 ;  /* 0x0010802a04007988 */ /* 0x000fe80008000405 */
[----:B------:R-:W-:Y:S04]  /*1a2d0*/  STS.U16 [R4+UR5+0x10c0], R47 ;  /* 0x0010c02f04007988 */ /* 0x000fe80008000405 */
[----:B------:R-:W-:Y:S04]  /*1a2e0*/  STS.U16 [R4+UR5+0x12c0], R48 ;  /* 0x0012c03004007988 */ /* 0x000fe80008000405 */
[----:B------:R-:W-:Y:S04]  /*1a2f0*/  STS.U16 [R4+UR5+0x1280], R53 ;  /* 0x0012803504007988 */ /* 0x000fe80008000405 */
[----:B------:R-:W-:Y:S04]  /*1a300*/  STS.U16 [R4+UR5+0x1480], R54 ;  /* 0x0014803604007988 */ /* 0x000fe80008000405 */
[----:B------:R-:W-:Y:S04]  /*1a310*/  STS.U16 [R4+UR5+0x14c0], R59 ;  /* 0x0014c03b04007988 */ /* 0x000fe80008000405 */
[----:B---3--:R-:W-:Y:S04]  /*1a320*/  STS.U16 [R4+UR5+0x16c0], R60 ;  /* 0x0016c03c04007988 */ /* 0x008fe80008000405 */
        /* <DEDUP_REMOVED lines=10> */
[----:B------:R0:W-:Y:S04]  /*1a3d0*/  STS.U16 [R4+UR5+0x20c0], R22 ;  /* 0x0020c01604007988 */ /* 0x0001e80008000405 */
[----:B------:R1:W-:Y:S04]  /*1a3e0*/  STS.U16 [R4+UR5+0x22c0], R13 ;  /* 0x0022c00d04007988 */ /* 0x0003e80008000405 */
[----:B------:R2:W-:Y:S04]  /*1a3f0*/  STS.U16 [R4+UR5+0x2280], R32 ;  /* 0x0022802004007988 */ /* 0x0005e80008000405 */
[----:B----4-:R3:W-:Y:S04]  /*1a400*/  STS.U16 [R4+UR5+0x2480], R37 ;  /* 0x0024802504007988 */ /* 0x0107e80008000405 */
[----:B0-----:R-:W4:Y:S04]  /*1a410*/  LDL.LU R22, [R1+0x48c] ;  /* 0x00048c0001167983 */ /* 0x001f280000300800 */
[----:B-1----:R-:W4:Y:S04]  /*1a420*/  LDL.LU R13, [R1+0x488] ;  /* 0x00048800010d7983 */ /* 0x002f280000300800 */
[----:B--2---:R-:W2:Y:S04]  /*1a430*/  LDL.LU R32, [R1+0x46c] ;  /* 0x00046c0001207983 */ /* 0x004ea80000300800 */
[----:B------:R0:W-:Y:S04]  /*1a440*/  STS.U16 [R4+UR5+0x24c0], R38 ;  /* 0x0024c02604007988 */ /* 0x0001e80008000405 */
[----:B---3--:R-:W3:Y:S04]  /*1a450*/  LDL.LU R37, [R1+0x468] ;  /* 0x0004680001257983 */ /* 0x008ee80000300800 */
        /* <DEDUP_REMOVED lines=14> */
[----:B0-----:R-:W3:Y:S04]  /*1a540*/  LDL.LU R56, [R1+0x198] ;  /* 0x0001980001387983 */ /* 0x001ee80000300800 */
[----:B-1----:R-:W3:Y:S04]  /*1a550*/  LDL.LU R61, [R1+0x194] ;  /* 0x00019400013d7983 */ /* 0x002ee80000300800 */
[----:B------:R-:W3:Y:S04]  /*1a560*/  LDL.LU R2, [R1+0x180] ;  /* 0x0001800001027983 */ /* 0x000ee80000300800 */
        /* <DEDUP_REMOVED lines=10> */
[----:B------:R-:W3:Y:S04]  /*1a610*/  LDL.LU R42, [R1+0x17c] ;  /* 0x00017c00012a7983 */ /* 0x000ee80000300800 */
[----:B------:R-:W-:Y:S04]  /*1a620*/  STS.U16 [R4+UR5+0x3880], R14 ;  /* 0x0038800e04007988 */ /* 0x000fe80008000405 */
[----:B------:R-:W3:Y:S04]  /*1a630*/  LDL.LU R47, [R1+0x168] ;  /* 0x00016800012f7983 */ /* 0x000ee80000300800 */
[----:B------:R-:W-:Y:S04]  /*1a640*/  STS.U16 [R4+UR5+0x38c0], R15 ;  /* 0x0038c00f04007988 */ /* 0x000fe80008000405 */
[----:B------:R-:W3:Y:S04]  /*1a650*/  LDL.LU R30, [R1+0x164] ;  /* 0x00016400011e7983 */ /* 0x000ee80000300800 */
[----:B------:R-:W-:Y:S04]  /*1a660*/  STS.U16 [R4+UR5+0x3ac0], R16 ;  /* 0x003ac01004007988 */ /* 0x000fe80008000405 */
[----:B------:R-:W3:Y:S04]  /*1a670*/  LDL.LU R29, [R1+0x150] ;  /* 0x00015000011d7983 */ /* 0x000ee80000300800 */
[----:B------:R-:W-:Y:S01]  /*1a680*/  STS.U16 [R4+UR5+0x3a80], R17 ;  /* 0x003a801104007988 */ /* 0x000fe20008000405 */
[----:B------:R-:W-:-:S03]  /*1a690*/  LOP3.LUT R0, R3, 0x20, RZ, 0x3c, !PT ;  /* 0x0000002003007812 */ /* 0x000fc600078e3cff */
[----:B------:R-:W3:Y:S04]  /*1a6a0*/  LDL.LU R28, [R1+0x14c] ;  /* 0x00014c00011c7983 */ /* 0x000ee80000300800 */
        /* <DEDUP_REMOVED lines=8> */
[----:B------:R-:W3:Y:S04]  /*1a730*/  LDL.LU R23, [R1+0x108] ;  /* 0x0001080001177983 */ /* 0x000ee80000300800 */
[----:B----4-:R0:W-:Y:S04]  /*1a740*/  STS.U16 [R0+UR5+0x100], R22 ;  /* 0x0001001600007988 */ /* 0x0101e80008000405 */
[----:B------:R1:W-:Y:S04]  /*1a750*/  STS.U16 [R0+UR5+0x140], R13 ;  /* 0x0001400d00007988 */ /* 0x0003e80008000405 */
[----:B--2---:R2:W-:Y:S04]  /*1a760*/  STS.U16 [R0+UR5+0x340], R32 ;  /* 0x0003402000007988 */ /* 0x0045e80008000405 */
[----:B---3--:R3:W-:Y:S04]  /*1a770*/  STS.U16 [R0+UR5+0x300], R37 ;  /* 0x0003002500007988 */ /* 0x0087e80008000405 */
        /* <DEDUP_REMOVED lines=64> */
[----:B0-----:R-:W2:Y:S04]  /*1ab80*/  LDL.LU R38, [R1+0x2238] ;  /* 0x0022380001267983 */ /* 0x001ea80000300800 */
[----:B-1----:R-:W2:Y:S04]  /*1ab90*/  LDL.LU R43, [R1+0x2234] ;  /* 0x00223400012b7983 */ /* 0x002ea80000300800 */
[----:B------:R-:W2:Y:S04]  /*1aba0*/  LDL.LU R44, [R1+0x2230] ;  /* 0x00223000012c7983 */ /* 0x000ea80000300800 */
[----:B------:R-:W2:Y:S04]  /*1abb0*/  LDL.LU R49, [R1+0x222c] ;  /* 0x00222c0001317983 */ /* 0x000ea80000300800 */
[----:B------:R-:W2:Y:S04]  /*1abc0*/  LDL.LU R50, [R1+0x2228] ;  /* 0x0022280001327983 */ /* 0x000ea80000300800 */
[----:B------:R-:W2:Y:S04]  /*1abd0*/  LDL.LU R55, [R1+0x2224] ;  /* 0x0022240001377983 */ /* 0x000ea80000300800 */
[----:B------:R0:W-:Y:S04]  /*1abe0*/  STS.U16 [R0+UR5+0x2140], R56 ;  /* 0x0021403800007988 */ /* 0x0001e80008000405 */
[----:B------:R1:W-:Y:S04]  /*1abf0*/  STS.U16 [R0+UR5+0x2340], R61 ;  /* 0x0023403d00007988 */ /* 0x0003e80008000405 */
[----:B------:R1:W-:Y:S04]  /*1ac00*/  STS.U16 [R0+UR5+0x2300], R2 ;  /* 0x0023000200007988 */ /* 0x0003e80008000405 */
[----:B0-----:R-:W2:Y:S04]  /*1ac10*/  LDL.LU R56, [R1+0x2220] ;  /* 0x0022200001387983 */ /* 0x001ea80000300800 */
[----:B-1----:R-:W2:Y:S04]  /*1ac20*/  LDL.LU R61, [R1+0x221c] ;  /* 0x00221c00013d7983 */ /* 0x002ea80000300800 */
[----:B------:R-:W2:Y:S04]  /*1ac30*/  LDL.LU R2, [R1+0x2218] ;  /* 0x0022180001027983 */ /* 0x000ea80000300800 */
[----:B------:R-:W-:Y:S04]  /*1ac40*/  STS.U16 [R0+UR5+0x2500], R5 ;  /* 0x0025000500007988 */ /* 0x000fe80008000405 */
[----:B------:R0:W-:Y:S04]  /*1ac50*/  STS.U16 [R0+UR5+0x2540], R48 ;  /* 0x0025403000007988 */ /* 0x0001e80008000405 */
[----:B------:R1:W-:Y:S04]  /*1ac60*/  STS.U16 [R0+UR5+0x2740], R53 ;  /* 0x0027403500007988 */ /* 0x0003e80008000405 */
[----:B------:R0:W-:Y:S04]  /*1ac70*/  STS.U16 [R0+UR5+0x2700], R54 ;  /* 0x0027003600007988 */ /* 0x0001e80008000405 */
[----:B------:R0:W-:Y:S04]  /*1ac80*/  STS.U16 [R0+UR5+0x2900], R59 ;  /* 0x0029003b00007988 */ /* 0x0001e80008000405 */
[----:B------:R0:W-:Y:S04]  /*1ac90*/  STS.U16 [R0+UR5+0x2940], R60 ;  /* 0x0029403c00007988 */ /* 0x0001e80008000405 */
[----:B------:R-:W-:Y:S04]  /*1aca0*/  STS.U16 [R0+UR5+0x2b40], R4 ;  /* 0x002b400400007988 */ /* 0x000fe80008000405 */
[----:B------:R1:W-:Y:S04]  /*1acb0*/  STS.U16 [R0+UR5+0x2b00], R31 ;  /* 0x002b001f00007988 */ /* 0x0003e80008000405 */
[----:B0-----:R-:W3:Y:S04]  /*1acc0*/  LDL.LU R48, [R1+0x484] ;  /* 0x0004840001307983 */ /* 0x001ee80000300800 */
[----:B-1----:R-:W4:Y:S04]  /*1acd0*/  LDL.LU R53, [R1+0x480] ;  /* 0x0004800001357983 */ /* 0x002f280000300800 */
[----:B------:R-:W4:Y:S04]  /*1ace0*/  LDL.LU R54, [R1+0x464] ;  /* 0x0004640001367983 */ /* 0x000f280000300800 */
[----:B------:R-:W4:Y:S04]  /*1acf0*/  LDL.LU R59, [R1+0x460] ;  /* 0x00046000013b7983 */ /* 0x000f280000300800 */
[----:B------:R-:W4:Y:S04]  /*1ad00*/  LDL.LU R60, [R1+0x444] ;  /* 0x00044400013c7983 */ /* 0x000f280000300800 */
[----:B------:R-:W4:Y:S01]  /*1ad10*/  LDL.LU R31, [R1+0x440] ;  /* 0x00044000011f7983 */ /* 0x000f220000300800 */
[----:B------:R-:W-:-:S05]  /*1ad20*/  IMAD.SHL.U32 R30, R30, 0x2, RZ ;  /* 0x000000021e1e7824 */ /* 0x000fca00078e00ff */
[----:B------:R-:W-:Y:S01]  /*1ad30*/  LOP3.LUT R30, R30, 0x30, RZ, 0x3c, !PT ;  /* 0x000000301e1e7812 */ /* 0x000fe200078e3cff */
[----:B--2---:R0:W-:Y:S04]  /*1ad40*/  STS.U16 [R0+UR5+0x2d00], R2 ;  /* 0x002d000200007988 */ /* 0x0041e80008000405 */
        /* <DEDUP_REMOVED lines=10> */
[----:B----4-:R-:W-:Y:S04]  /*1adf0*/  STS.U16 [R0+UR5+0x3700], R13 ;  /* 0x0037000d00007988 */ /* 0x010fe80008000405 */
[----:B------:R-:W-:Y:S04]  /*1ae00*/  STS.U16 [R0+UR5+0x3900], R22 ;  /* 0x0039001600007988 */ /* 0x000fe80008000405 */
[----:B------:R-:W-:Y:S04]  /*1ae10*/  STS.U16 [R0+UR5+0x3940], R23 ;  /* 0x0039401700007988 */ /* 0x000fe80008000405 */
[----:B------:R-:W-:Y:S04]  /*1ae20*/  STS.U16 [R0+UR5+0x3b40], R24 ;  /* 0x003b401800007988 */ /* 0x000fe80008000405 */
[----:B------:R-:W-:Y:S04]  /*1ae30*/  STS.U16 [R0+UR5+0x3b00], R25 ;  /* 0x003b001900007988 */ /* 0x000fe80008000405 */
[----:B------:R-:W-:Y:S04]  /*1ae40*/  STS.U16 [R0+UR5+0x3d00], R26 ;  /* 0x003d001a00007988 */ /* 0x000fe80008000405 */
[----:B------:R-:W-:Y:S04]  /*1ae50*/  STS.U16 [R0+UR5+0x3d40], R27 ;  /* 0x003d401b00007988 */ /* 0x000fe80008000405 */
[----:B0-----:R-:W2:Y:S04]  /*1ae60*/  LDL.LU R2, [R1+0x408] ;  /* 0x0004080001027983 */ /* 0x001ea80000300800 */
[----:B------:R-:W-:Y:S04]  /*1ae70*/  STS.U16 [R0+UR5+0x3f40], R28 ;  /* 0x003f401c00007988 */ /* 0x000fe80008000405 */
[----:B------:R-:W3:Y:S04]  /*1ae80*/  LDL R5, [R1+0xc1c] ;  /* 0x000c1c0001057983 */ /* 0x000ee80000100800 */
[----:B------:R-:W3:Y:S04]  /*1ae90*/  LDL R4, [R1+0xc20] ;  /* 0x000c200001047983 */ /* 0x000ee80000100800 */
[----:B------:R-:W-:Y:S04]  /*1aea0*/  STS.U16 [R0+UR5+0x3f00], R29 ;  /* 0x003f001d00007988 */ /* 0x000fe80008000405 */
[----:B------:R-:W-:Y:S04]  /*1aeb0*/  STL [R1+0x2028], R0 ;  /* 0x0020280001007387 */ /* 0x000fe80000100800 */
        /* <DEDUP_REMOVED lines=8> */
[----:B----4-:R-:W4:Y:S04]  /*1af40*/  LDL.LU R54, [R1+0x220c] ;  /* 0x00220c0001367983 */ /* 0x010f280000300800 */
[----:B------:R-:W3:Y:S04]  /*1af50*/  LDL.LU R59, [R1+0x2208] ;  /* 0x00220800013b7983 */ /* 0x000ee80000300800 */
[----:B------:R-:W3:Y:S04]  /*1af60*/  LDL.LU R60, [R1+0x2204] ;  /* 0x00220400013c7983 */ /* 0x000ee80000300800 */
[----:B------:R-:W3:Y:S04]  /*1af70*/  LDL.LU R31, [R1+0x2200] ;  /* 0x00220000011f7983 */ /* 0x000ee80000300800 */
[----:B--2---:R0:W-:Y:S04]  /*1af80*/  STS.U16 [R30+UR5+0x7c0], R2 ;  /* 0x0007c0021e007988 */ /* 0x0041e80008000405 */
[----:B0-----:R-:W2:Y:S01]  /*1af90*/  LDL.LU R2, [R1+0x21fc] ;  /* 0x0021fc0001027983 */ /* 0x001ea20000300800 */
[----:B---3--:R-:W-:-:S06]  /*1afa0*/  PRMT R31, RZ, 0x7610, R31 ;  /* 0x00007610ff1f7816 */ /* 0x008fcc000000001f */
[----:B------:R-:W3:Y:S04]  /*1afb0*/  @!P0 LDG.E.U16 R31, desc[UR12][R4.64] ;  /* 0x0000000c041f8981 */ /* 0x000ee8000c1e1500 */
[----:B--2---:R0:W-:Y:S04]  /*1afc0*/  STS.U16 [R30+UR5+0x780], R2 ;  /* 0x000780021e007988 */ /* 0x0041e80008000405 */
[----:B0-----:R-:W2:Y:S04]  /*1afd0*/  LDL.LU R30, [R1+0x21f8] ;  /* 0x0021f800011e7983 */ /* 0x001ea80000300800 */
[----:B------:R-:W2:Y:S04]  /*1afe0*/  LDL.LU R2, [R1+0x21f4] ;  /* 0x0021f40001027983 */ /* 0x000ea80000300800 */
[----:B---3--:R0:W-:Y:S04]  /*1aff0*/  STL [R1+0x15c], R31 ;  /* 0x00015c1f01007387 */ /* 0x0081e80000100800 */
[----:B0-----:R-:W3:Y:S04]  /*1b000*/  LDL.LU R31, [R1+0x21f0] ;  /* 0x0021f000011f7983 */ /* 0x001ee80000300800 */
[----:B------:R-:W3:Y:S04]  /*1b010*/  LDL R4, [R1+0xc14] ;  /* 0x000c140001047983 */ /* 0x000ee80000100800 */
[----:B------:R-:W3:Y:S01]  /*1b020*/  LDL R5, [R1+0xc18] ;  /* 0x000c180001057983 */ /* 0x000ee20000100800 */
[----:B--2---:R-:W-:-:S02]  /*1b030*/  PRMT R2, RZ, 0x7610, R2 ;  /* 0x00007610ff027816 */ /* 0x004fc40000000002 */
[----:B---3--:R-:W-:-:S04]  /*1b040*/  @!P1 LOP3.LUT R5, R5, R4, RZ, 0x3c, !PT ;  /* 0x0000000405059212 */ /* 0x008fc800078e3cff */
[----:B------:R-:W-:-:S04]  /*1b050*/  @!P1 LOP3.LUT R4, R5, R4, RZ, 0x3c, !PT ;  /* 0x0000000405049212 */ /* 0x000fc800078e3cff */
[----:B------:R-:W-:-:S05]  /*1b060*/  @!P1 LOP3.LUT R5, R5, R4, RZ, 0x3c, !PT ;  /* 0x0000000405059212 */ /* 0x000fca00078e3cff */
[----:B------:R-:W2:Y:S04]  /*1b070*/  @!P1 LDG.E.U16 R2, desc[UR12][R4.64] ;  /* 0x0000000c04029981 */ /* 0x000ea8000c1e1500 */
[----:B--2---:R0:W-:Y:S04]  /*1b080*/  STL [R1+0x158], R2 ;  /* 0x0001580201007387 */ /* 0x0041e80000100800 */
[----:B0-----:R-:W2:Y:S04]  /*1b090*/  LDL.LU R2, [R1+0x21ec] ;  /* 0x0021ec0001027983 */ /* 0x001ea80000300800 */
[----:B------:R-:W3:Y:S04]  /*1b0a0*/  LDL R4, [R1+0xc0c] ;  /* 0x000c0c0001047983 */ /* 0x000ee80000100800 */
[----:B------:R-:W3:Y:S01]  /*1b0b0*/  LDL R5, [R1+0xc10] ;  /* 0x000c100001057983 */ /* 0x000ee20000100800 */
[----:B------:R-:W-:-:S02]  /*1b0c0*/  PRMT R31, RZ, 0x7610, R31 ;  /* 0x00007610ff1f7816 */ /* 0x000fc4000000001f */
[----:B---3--:R-:W-:-:S04]  /*1b0d0*/  @!P2 LOP3.LUT R5, R5, R4, RZ, 0x3c, !PT ;  /* 0x000000040505a212 */ /* 0x008fc800078e3cff */
[----:B------:R-:W-:-:S04]  /*1b0e0*/  @!P2 LOP3.LUT R4, R5, R4, RZ, 0x3c, !PT ;  /* 0x000000040504a212 */ /* 0x000fc800078e3cff */
[----:B------:R-:W-:-:S05]  /*1b0f0*/  @!P2 LOP3.LUT R5, R5, R4, RZ, 0x3c, !PT ;  /* 0x000000040505a212 */ /* 0x000fca00078e3cff */
[----:B------:R-:W3:Y:S04]  /*1b100*/  @!P2 LDG.E.U16 R31, desc[UR12][R4.64] ;  /* 0x0000000c041fa981 */ /* 0x000ee8000c1e1500 */
        /* <DEDUP_REMOVED lines=377> */
[----:B------:R0:W3:Y:S04]  /*1c8a0*/  @!P0 LDG.E.U16 R61, desc[UR12][R4.64] ;  /* 0x0000000c043d8981 */ /* 0x0000e8000c1e1500 */
[----:B------:R-:W0:Y:S04]  /*1c8b0*/  LDL R4, [R1+0x694] ;  /* 0x0006940001047983 */ /* 0x000e280000100800 */
[----:B------:R-:W0:Y:S01]  /*1c8c0*/  LDL R5, [R1+0x698] ;  /* 0x0006980001057983 */ /* 0x000e220000100800 */
[----:B------:R-:W-:Y:S02]  /*1c8d0*/  PRMT R60, RZ, 0x7610, R60 ;  /* 0x00007610ff3c7816 */ /* 0x000fe4000000003c */
[----:B0-----:R-:W-:-:S04]  /*1c8e0*/  @!P1 LOP3.LUT R5, R5, R4, RZ, 0x3c, !PT ;  /* 0x0000000405059212 */ /* 0x001fc800078e3cff */
[----:B------:R-:W-:-:S04]  /*1c8f0*/  @!P1 LOP3.LUT R4, R5, R4, RZ, 0x3c, !PT ;  /* 0x0000000405049212 */ /* 0x000fc800078e3cff */
[----:B------:R-:W-:-:S05]  /*1c900*/  @!P1 LOP3.LUT R5, R5, R4, RZ, 0x3c, !PT ;  /* 0x0000000405059212 */ /* 0x000fca00078e3cff */
[----:B------:R0:W2:Y:S04]  /*1c910*/  @!P1 LDG.E.U16 R60, desc[UR12][R4.64] ;  /* 0x0000000c043c9981 */ /* 0x0000a8000c1e1500 */
        /* <DEDUP_REMOVED lines=132> */
[----:B------:R-:W2:Y:S04]  /*1d160*/  @!P0 LDG.E.U16 R31, desc[UR12][R4.64] ;  /* 0x0000000c041f8981 */ /* 0x000ea8000c1e1500 */
[----:B--2---:R0:W-:Y:S04]  /*1d170*/  STL [R1+0xb4], R31 ;  /* 0x0000b41f01007387 */ /* 0x0041e80000100800 */
[----:B0-----:R-:W2:Y:S04]  /*1d180*/  LDL.LU R31, [R1+0x2140] ;  /* 0x00214000011f7983 */ /* 0x001ea80000300800 */
[----:B------:R-:W2:Y:S04]  /*1d190*/  LDL R4, [R1+0xbf4] ;  /* 0x000bf40001047983 */ /* 0x000ea80000100800 */
[----:B------:R-:W2:Y:S01]  /*1d1a0*/  LDL R5, [R1+0xbf8] ;  /* 0x000bf80001057983 */ /* 0x000ea20000100800 */
[----:B------:R-:W-:-:S02]  /*1d1b0*/  PRMT R2, RZ, 0x7610, R2 ;  /* 0x00007610ff027816 */ /* 0x000fc40000000002 */
[----:B--2---:R-:W-:-:S04]  /*1d1c0*/  @!P1 LOP3.LUT R5, R5, R4, RZ, 0x3c, !PT ;  /* 0x0000000405059212 */ /* 0x004fc800078e3cff */
        /* <DEDUP_REMOVED lines=306> */
[----:B------:R-:W3:Y:S04]  /*1e4f0*/  @!P3 LDG.E.U16 R2, desc[UR12][R4.64] ;  /* 0x0000000c0402b981 */ /* 0x000ee8000c1e1500 */
[----:B--2---:R0:W-:Y:S04]  /*1e500*/  STL [R1+0x2c], R31 ;  /* 0x00002c1f01007387 */ /* 0x0041e80000100800 */
[----:B0-----:R-:W2:Y:S04]  /*1e510*/  LDL R31, [R1+0x700] ;  /* 0x00070000011f7983 */ /* 0x001ea80000100800 */
[----:B---3--:R0:W-:Y:S04]  /*1e520*/  STL [R1+0x28], R2 ;  /* 0x0000280201007387 */ /* 0x0081e80000100800 */
[----:B0-----:R-:W3:Y:S04]  /*1e530*/  LDL.LU R2, [R1+0x20b8] ;  /* 0x0020b80001027983 */ /* 0x001ee80000300800 */
        /* <DEDUP_REMOVED lines=11> */
[----:B---3--:R-:W-:-:S02]  /*1e5f0*/  PRMT R2, RZ, 0x7610, R2 ;  /* 0x00007610ff027816 */ /* 0x008fc40000000002 */
[----:B--2---:R-:W-:-:S04]  /*1e600*/  @!P1 LOP3.LUT R5, R5, R4, RZ, 0x3c, !PT ;  /* 0x0000000405059212 */ /* 0x004fc800078e3cff */
        /* <DEDUP_REMOVED lines=20> */
[----:B------:R-:W2:Y:S01]  /*1e750*/  @!P3 LDG.E.U16 R2, desc[UR12][R4.64] ;  /* 0x0000000c0402b981 */ /* 0x000ea2000c1e1500 */
[----:B------:R-:W-:-:S03]  /*1e760*/  PRMT R3, RZ, 0x7610, R3 ;  /* 0x00007610ff037816 */ /* 0x000fc60000000003 */
[----:B--2---:R0:W-:Y:S04]  /*1e770*/  STL [R1+0x18], R2 ;  /* 0x0000180201007387 */ /* 0x0041e80000100800 */
[----:B0-----:R-:W2:Y:S04]  /*1e780*/  LDL.LU R2, [R1+0x20a8] ;  /* 0x0020a80001027983 */ /* 0x001ea80000300800 */
[----:B------:R-:W3:Y:S01]  /*1e790*/  LDL R5, [R1+0x6fc] ;  /* 0x0006fc0001057983 */ /* 0x000ee20000100800 */
[----:B------:R-:W-:-:S03]  /*1e7a0*/  @!P0 IMAD.MOV.U32 R4, RZ, RZ, R31 ;  /* 0x000000ffff048224 */ /* 0x000fc600078e001f */
[----:B------:R-:W2:Y:S04]  /*1e7b0*/  LDL R31, [R1+0x680] ;  /* 0x00068000011f7983 */ /* 0x000ea80000100800 */
[----:B---3--:R-:W3:Y:S04]  /*1e7c0*/  @!P0 LDG.E.U16 R3, desc[UR12][R4.64] ;  /* 0x0000000c04038981 */ /* 0x008ee8000c1e1500 */
[----:B---3--:R-:W-:Y:S04]  /*1e7d0*/  STL [R1+0xc], R3 ;  /* 0x00000c0301007387 */ /* 0x008fe80000100800 */
        /* <DEDUP_REMOVED lines=12> */
[----:B------:R-:W-:Y:S01]  /*1e8a0*/  @!P2 LOP3.LUT R5, R5, R4, RZ, 0x3c, !PT ;  /* 0x000000040505a212 */ /* 0x000fe200078e3cff */
[----:B---3--:R0:W-:Y:S04]  /*1e8b0*/  STL [R1+0x8], R30 ;  /* 0x0000081e01007387 */ /* 0x0081e80000100800 */
[----:B------:R1:W3:Y:S01]  /*1e8c0*/  @!P2 LDG.E.U16 R0, desc[UR12][R4.64] ;  /* 0x0000000c0400a981 */ /* 0x0002e2000c1e1500 */
[----:B--2---:R-:W-:-:S03]  /*1e8d0*/  PRMT R2, RZ, 0x7610, R2 ;  /* 0x00007610ff027816 */ /* 0x004fc60000000002 */
[----:B0-----:R-:W2:Y:S04]  /*1e8e0*/  LDL R30, [R1+0x678] ;  /* 0x00067800011e7983 */ /* 0x001ea80000100800 */
[----:B------:R-:W1:Y:S04]  /*1e8f0*/  LDL R4, [R1+0x6e4] ;  /* 0x0006e40001047983 */ /* 0x000e680000100800 */
[----:B------:R-:W1:Y:S02]  /*1e900*/  LDL R5, [R1+0x6e8] ;  /* 0x0006e80001057983 */ /* 0x000e640000100800 */
[----:B-1----:R-:W-:-:S04]  /*1e910*/  @!P3 LOP3.LUT R5, R5, R4, RZ, 0x3c, !PT ;  /* 0x000000040505b212 */ /* 0x002fc800078e3cff */
[----:B------:R-:W-:-:S04]  /*1e920*/  @!P3 LOP3.LUT R4, R5, R4, RZ, 0x3c, !PT ;  /* 0x000000040504b212 */ /* 0x000fc800078e3cff */
[----:B------:R-:W-:Y:S01]  /*1e930*/  @!P3 LOP3.LUT R5, R5, R4, RZ, 0x3c, !PT ;  /* 0x000000040505b212 */ /* 0x000fe200078e3cff */
[----:B---3--:R0:W-:Y:S04]  /*1e940*/  STL [R1+0x202c], R0 ;  /* 0x00202c0001007387 */ /* 0x0081e80000100800 */
[----:B------:R1:W3:Y:S01]  /*1e950*/  @!P3 LDG.E.U16 R2, desc[UR12][R4.64] ;  /* 0x0000000c0402b981 */ /* 0x0002e2000c1e1500 */
[----:B------:R-:W-:-:S03]  /*1e960*/  PRMT R56, RZ, 0x7610, R56 ;  /* 0x00007610ff387816 */ /* 0x000fc60000000038 */
[----:B0-----:R-:W2:Y:S04]  /*1e970*/  LDL R0, [R1+0x674] ;  /* 0x0006740001007983 */ /* 0x001ea80000100800 */
[----:B------:R-:W2:Y:S01]  /*1e980*/  LDL R5, [R1+0x67c] ;  /* 0x00067c0001057983 */ /* 0x000ea20000100800 */
[----:B-1----:R-:W-:-:S05]  /*1e990*/  @!P0 IMAD.MOV.U32 R4, RZ, RZ, R31 ;  /* 0x000000ffff048224 */ /* 0x002fca00078e001f */
[----:B--2---:R0:W2:Y:S04]  /*1e9a0*/  @!P0 LDG.E.U16 R56, desc[UR12][R4.64] ;  /* 0x0000000c04388981 */ /* 0x0040a8000c1e1500 */
[----:B---3--:R1:W-:Y:S04]  /*1e9b0*/  STL [R1+0x2030], R2 ;  /* 0x0020300201007387 */ /* 0x0083e80000100800 */
[----:B------:R-:W3:Y:S01]  /*1e9c0*/  LDL R31, [R1+0x600] ;  /* 0x00060000011f7983 */ /* 0x000ee20000100800 */
[----:B----4-:R-:W-:-:S03]  /*1e9d0*/  PRMT R54, RZ, 0x7610, R54 ;  /* 0x00007610ff367816 */ /* 0x010fc60000000036 */
[----:B-1----:R-:W4:Y:S01]  /*1e9e0*/  LDL R2, [R1+0x670] ;  /* 0x0006700001027983 */ /* 0x002f220000100800 */
[----:B0-----:R-:W-:Y:S02]  /*1e9f0*/  @!P1 IMAD.MOV.U32 R4, RZ, RZ, R30 ;  /* 0x000000ffff049224 */ /* 0x001fe400078e001e */
[----:B------:R-:W-:-:S05]  /*1ea00*/  @!P1 IMAD.MOV.U32 R5, RZ, RZ, R0 ;  /* 0x000000ffff059224 */ /* 0x000fca00078e0000 */
[----:B------:R4:W3:Y:S04]  /*1ea10*/  @!P1 LDG.E.U16 R54, desc[UR12][R4.64] ;  /* 0x0000000c04369981 */ /* 0x0008e8000c1e1500 */
[----:B--2---:R0:W-:Y:S01]  /*1ea20*/  STL [R1+0x2034], R56 ;  /* 0x0020343801007387 */ /* 0x0041e20000100800 */
[----:B------:R-:W-:-:S03]  /*1ea30*/  PRMT R52, RZ, 0x7610, R52 ;  /* 0x00007610ff347816 */ /* 0x000fc60000000034 */
[----:B------:R-:W2:Y:S04]  /*1ea40*/  LDL R30, [R1+0x5f4] ;  /* 0x0005f400011e7983 */ /* 0x000ea80000100800 */
[----:B------:R-:W2:Y:S04]  /*1ea50*/  LDL R0, [R1+0x5f8] ;  /* 0x0005f80001007983 */ /* 0x000ea80000100800 */
[----:B0-----:R-:W2:Y:S01]  /*1ea60*/  LDL R56, [R1+0x66c] ;  /* 0x00066c0001387983 */ /* 0x001ea20000100800 */
[----:B----4-:R-:W-:-:S03]  /*1ea70*/  @!P2 IMAD.MOV.U32 R4, RZ, RZ, R2 ;  /* 0x000000ffff04a224 */ /* 0x010fc600078e0002 */
[----:B---3--:R0:W-:Y:S01]  /*1ea80*/  STL [R1+0x2038], R54 ;  /* 0x0020383601007387 */ /* 0x0081e20000100800 */
[----:B------:R-:W-:Y:S02]  /*1ea90*/  PRMT R50, RZ, 0x7610, R50 ;  /* 0x00007610ff327816 */ /* 0x000fe40000000032 */
[----:B------:R-:W-:Y:S02]  /*1eaa0*/  PRMT R40, RZ, 0x7610, R40 ;  /* 0x00007610ff287816 */ /* 0x000fe40000000028 */
[----:B------:R-:W-:Y:S01]  /*1eab0*/  PRMT R38, RZ, 0x7610, R38 ;  /* 0x00007610ff267816 */ /* 0x000fe20000000026 */
[----:B------:R-:W3:Y:S04]  /*1eac0*/  LDL R2, [R1+0x5f0] ;  /* 0x0005f00001027983 */ /* 0x000ee80000100800 */
[----:B0-----:R-:W4:Y:S01]  /*1ead0*/  LDL R54, [R1+0x5fc] ;  /* 0x0005fc0001367983 */ /* 0x001f220000100800 */
[----:B--2---:R-:W-:-:S03]  /*1eae0*/  @!P2 IMAD.MOV.U32 R5, RZ, RZ, R56 ;  /* 0x000000ffff05a224 */ /* 0x004fc600078e0038 */
[----:B------:R-:W2:Y:S04]  /*1eaf0*/  LDL R56, [R1+0x5ec] ;  /* 0x0005ec0001387983 */ /* 0x000ea80000100800 */
[----:B------:R0:W2:Y:S04]  /*1eb00*/  @!P2 LDG.E.U16 R52, desc[UR12][R4.64] ;  /* 0x0000000c0434a981 */ /* 0x0000a8000c1e1500 */
[----:B------:R-:W0:Y:S04]  /*1eb10*/  LDL R4, [R1+0x664] ;  /* 0x0006640001047983 */ /* 0x000e280000100800 */
[----:B------:R-:W0:Y:S02]  /*1eb20*/  LDL R5, [R1+0x668] ;  /* 0x0006680001057983 */ /* 0x000e240000100800 */
[----:B0-----:R-:W-:-:S04]  /*1eb30*/  @!P3 LOP3.LUT R5, R5, R4, RZ, 0x3c, !PT ;  /* 0x000000040505b212 */ /* 0x001fc800078e3cff */
[----:B------:R-:W-:-:S04]  /*1eb40*/  @!P3 LOP3.LUT R4, R5, R4, RZ, 0x3c, !PT ;  /* 0x000000040504b212 */ /* 0x000fc800078e3cff */
[----:B------:R-:W-:-:S05]  /*1eb50*/  @!P3 LOP3.LUT R5, R5, R4, RZ, 0x3c, !PT ;  /* 0x000000040505b212 */ /* 0x000fca00078e3cff */
[----:B------:R0:W3:Y:S02]  /*1eb60*/  @!P3 LDG.E.U16 R50, desc[UR12][R4.64] ;  /* 0x0000000c0432b981 */ /* 0x0000e4000c1e1500 */
[----:B0-----:R-:W-:Y:S02]  /*1eb70*/  @!P0 IMAD.MOV.U32 R4, RZ, RZ, R31 ;  /* 0x000000ffff048224 */ /* 0x001fe400078e001f */
[----:B----4-:R-:W-:-:S05]  /*1eb80*/  @!P0 IMAD.MOV.U32 R5, RZ, RZ, R54 ;  /* 0x000000ffff058224 */ /* 0x010fca00078e0036 */
[----:B------:R0:W4:Y:S02]  /*1eb90*/  @!P0 LDG.E.U16 R40, desc[UR12][R4.64] ;  /* 0x0000000c04288981 */ /* 0x000124000c1e1500 */
[----:B0-----:R-:W-:Y:S02]  /*1eba0*/  @!P1 IMAD.MOV.U32 R4, RZ, RZ, R0 ;  /* 0x000000ffff049224 */ /* 0x001fe400078e0000 */
[----:B------:R-:W-:-:S05]  /*1ebb0*/  @!P1 IMAD.MOV.U32 R5, RZ, RZ, R30 ;  /* 0x000000ffff059224 */ /* 0x000fca00078e001e */
[----:B------:R-:W4:Y:S04]  /*1ebc0*/  @!P1 LDG.E.U16 R38, desc[UR12][R4.64] ;  /* 0x0000000c04269981 */ /* 0x000f28000c1e1500 */
[----:B--2---:R0:W-:Y:S04]  /*1ebd0*/  STL [R1+0x203c], R52 ;  /* 0x00203c3401007387 */ /* 0x0041e80000100800 */
[----:B---3--:R1:W-:Y:S04]  /*1ebe0*/  STL [R1+0x2040], R50 ;  /* 0x0020403201007387 */ /* 0x0083e80000100800 */
[----:B------:R-:W2:Y:S04]  /*1ebf0*/  LDL R54, [R1+0x5e4] ;  /* 0x0005e40001367983 */ /* 0x000ea80000100800 */
[----:B------:R-:W3:Y:S04]  /*1ec00*/  LDL R31, [R1+0x5e8] ;  /* 0x0005e800011f7983 */ /* 0x000ee80000100800 */
[----:B----4-:R4:W-:Y:S04]  /*1ec10*/  STL [R1+0x2044], R40 ;  /* 0x0020442801007387 */ /* 0x0109e80000100800 */
[----:B------:R-:W3:Y:S04]  /*1ec20*/  LDL R30, [R1+0x57c] ;  /* 0x00057c00011e7983 */ /* 0x000ee80000100800 */
[----:B------:R-:W3:Y:S04]  /*1ec30*/  LDL R0, [R1+0x580] ;  /* 0x0005800001007983 */ /* 0x000ee80000100800 */
[----:B------:R2:W-:Y:S04]  /*1ec40*/  STL [R1+0x2048], R38 ;  /* 0x0020482601007387 */ /* 0x0005e80000100800 */
[----:B0-----:R-:W3:Y:S04]  /*1ec50*/  LDL R52, [R1+0x574] ;  /* 0x0005740001347983 */ /* 0x001ee80000100800 */
[----:B-1----:R-:W3:Y:S01]  /*1ec60*/  LDL R50, [R1+0x578] ;  /* 0x0005780001327983 */ /* 0x002ee20000100800 */
[----:B------:R-:W-:Y:S01]  /*1ec70*/  PRMT R17, RZ, 0x7610, R17 ;  /* 0x00007610ff117816 */ /* 0x000fe20000000011 */
[----:B------:R-:W-:-:S02]  /*1ec80*/  @!P2 IMAD.MOV.U32 R4, RZ, RZ, R2 ;  /* 0x000000ffff04a224 */ /* 0x000fc400078e0002 */
[----:B------:R-:W-:Y:S01]  /*1ec90*/  @!P2 IMAD.MOV.U32 R5, RZ, RZ, R56 ;  /* 0x000000ffff05a224 */ /* 0x000fe200078e0038 */
[----:B------:R-:W-:Y:S02]  /*1eca0*/  PRMT R16, RZ, 0x7610, R16 ;  /* 0x00007610ff107816 */ /* 0x000fe40000000010 */
[----:B------:R-:W-:Y:S02]  /*1ecb0*/  PRMT R15, RZ, 0x7610, R15 ;  /* 0x00007610ff0f7816 */ /* 0x000fe4000000000f */
[----:B------:R-:W-:Y:S01]  /*1ecc0*/  PRMT R14, RZ, 0x7610, R14 ;  /* 0x00007610ff0e7816 */ /* 0x000fe2000000000e */
[----:B----4-:R-:W4:Y:S04]  /*1ecd0*/  LDL R40, [R1+0x56c] ;  /* 0x00056c0001287983 */ /* 0x010f280000100800 */
[----:B------:R2:W4:Y:S04]  /*1ece0*/  @!P2 LDG.E.U16 R17, desc[UR12][R4.64] ;  /* 0x0000000c0411a981 */ /* 0x000528000c1e1500 */
[----:B------:R-:W4:Y:S01]  /*1ecf0*/  LDL R2, [R1+0x570] ;  /* 0x0005700001027983 */ /* 0x000f220000100800 */
[----:B--2---:R-:W-:-:S02]  /*1ed00*/  @!P3 IMAD.MOV.U32 R5, RZ, RZ, R54 ;  /* 0x000000ffff05b224 */ /* 0x004fc400078e0036 */
[----:B---3--:R-:W-:-:S05]  /*1ed10*/  @!P3 IMAD.MOV.U32 R4, RZ, RZ, R31 ;  /* 0x000000ffff04b224 */ /* 0x008fca00078e001f */
[----:B------:R0:W2:Y:S02]  /*1ed20*/  @!P3 LDG.E.U16 R16, desc[UR12][R4.64] ;  /* 0x0000000c0410b981 */ /* 0x0000a4000c1e1500 */
[----:B0-----:R-:W-:Y:S02]  /*1ed30*/  @!P0 IMAD.MOV.U32 R5, RZ, RZ, R30 ;  /* 0x000000ffff058224 */ /* 0x001fe400078e001e */
[----:B------:R-:W-:-:S05]  /*1ed40*/  @!P0 IMAD.MOV.U32 R4, RZ, RZ, R0 ;  /* 0x000000ffff048224 */ /* 0x000fca00078e0000 */
[----:B------:R0:W3:Y:S02]  /*1ed50*/  @!P0 LDG.E.U16 R15, desc[UR12][R4.64] ;  /* 0x0000000c040f8981 */ /* 0x0000e4000c1e1500 */
[----:B0-----:R-:W-:Y:S02]  /*1ed60*/  @!P1 IMAD.MOV.U32 R5, RZ, RZ, R52 ;  /* 0x000000ffff059224 */ /* 0x001fe400078e0034 */
[----:B------:R-:W-:-:S05]  /*1ed70*/  @!P1 IMAD.MOV.U32 R4, RZ, RZ, R50 ;  /* 0x000000ffff049224 */ /* 0x000fca00078e0032 */
[----:B------:R0:W3:Y:S04]  /*1ed80*/  @!P1 LDG.E.U16 R14, desc[UR12][R4.64] ;  /* 0x0000000c040e9981 */ /* 0x0000e8000c1e1500 */
[----:B----4-:R1:W-:Y:S04]  /*1ed90*/  STL [R1+0x204c], R17 ;  /* 0x00204c1101007387 */ /* 0x0103e80000100800 */
[----:B------:R-:W4:Y:S04]  /*1eda0*/  LDL R38, [R1+0x564] ;  /* 0x0005640001267983 */ /* 0x000f280000100800 */
[----:B------:R-:W4:Y:S01]  /*1edb0*/  LDL R31, [R1+0x568] ;  /* 0x00056800011f7983 */ /* 0x000f220000100800 */
[----:B------:R-:W-:Y:S01]  /*1edc0*/  PRMT R13, RZ, 0x7610, R13 ;  /* 0x00007610ff0d7816 */ /* 0x000fe2000000000d */
[----:B0-----:R-:W-:-:S02]  /*1edd0*/  @!P2 IMAD.MOV.U32 R4, RZ, RZ, R2 ;  /* 0x000000ffff04a224 */ /* 0x001fc400078e0002 */
[----:B------:R-:W-:-:S05]  /*1ede0*/  @!P2 IMAD.MOV.U32 R5, RZ, RZ, R40 ;  /* 0x000000ffff05a224 */ /* 0x000fca00078e0028 */
[----:B------:R4:W4:Y:S04]  /*1edf0*/  @!P2 LDG.E.U16 R13, desc[UR12][R4.64] ;  /* 0x0000000c040da981 */ /* 0x000928000c1e1500 */
[----:B--2---:R0:W-:Y:S04]  /*1ee00*/  STL [R1+0x2050], R16 ;  /* 0x0020501001007387 */ /* 0x0041e80000100800 */
[----:B------:R-:W2:Y:S04]  /*1ee10*/  LDL R30, [R1+0x146c] ;  /* 0x00146c00011e7983 */ /* 0x000ea80000100800 */
[----:B------:R-:W2:Y:S04]  /*1ee20*/  LDL R0, [R1+0x1478] ;  /* 0x0014780001007983 */ /* 0x000ea80000100800 */
[----:B---3--:R-:W-:Y:S04]  /*1ee30*/  STL [R1+0x2054], R15 ;  /* 0x0020540f01007387 */ /* 0x008fe80000100800 */
[----:B------:R3:W-:Y:S04]  /*1ee40*/  STL [R1+0x2058], R14 ;  /* 0x0020580e01007387 */ /* 0x0007e80000100800 */
[----:B-1----:R-:W2:Y:S04]  /*1ee50*/  LDL R17, [R1+0x1474] ;  /* 0x0014740001117983 */ /* 0x002ea80000100800 */
[----:B------:R-:W2:Y:S01]  /*1ee60*/  LDL R2, [R1+0x1480] ;  /* 0x0014800001027983 */ /* 0x000ea20000100800 */
[----:B------:R-:W-:-:S02]  /*1ee70*/  PRMT R12, RZ, 0x7610, R12 ;  /* 0x00007610ff0c7816 */ /* 0x000fc4000000000c */
[----:B----4-:R-:W-:Y:S01]  /*1ee80*/  @!P3 MOV R4, R31 ;  /* 0x0000001f0004b202 */ /* 0x010fe20000000f00 */
[----:B------:R-:W-:-:S05]  /*1ee90*/  @!P3 IMAD.MOV.U32 R5, RZ, RZ, R38 ;  /* 0x000000ffff05b224 */ /* 0x000fca00078e0026 */
[----:B------:R2:W4:Y:S01]  /*1eea0*/  @!P3 LDG.E.U16 R12, desc[UR12][R4.64] ;  /* 0x0000000c040cb981 */ /* 0x000522000c1e1500 */
[----:B------:R-:W-:Y:S02]  /*1eeb0*/  PRMT R11, RZ, 0x7610, R11 ;  /* 0x00007610ff0b7816 */ /* 0x000fe4000000000b */
[----:B------:R-:W-:Y:S01]  /*1eec0*/  PRMT R10, RZ, 0x7610, R10 ;  /* 0x00007610ff0a7816 */ /* 0x000fe2000000000a */
[----:B------:R1:W-:Y:S04]  /*1eed0*/  STL [R1+0x205c], R13 ;  /* 0x00205c0d01007387 */ /* 0x0003e80000100800 */
[----:B0-----:R-:W4:Y:S04]  /*1eee0*/  LDL R16, [R1+0x147c] ;  /* 0x00147c0001107983 */ /* 0x001f280000100800 */
[----:B---3--:R-:W3:Y:S01]  /*1eef0*/  LDL R14, [R1+0x1488] ;  /* 0x00148800010e7983 */ /* 0x008ee20000100800 */
[----:B--2---:R-:W-:-:S02]  /*1ef00*/  @!P0 IMAD.MOV.U32 R5, RZ, RZ, R30 ;  /* 0x000000ffff058224 */ /* 0x004fc400078e001e */
[----:B------:R-:W-:-:S05]  /*1ef10*/  @!P0 IMAD.MOV.U32 R4, RZ, RZ, R0 ;  /* 0x000000ffff048224 */ /* 0x000fca00078e0000 */
[----:B------:R0:W2:Y:S02]  /*1ef20*/  @!P0 LDG.E.U16 R11, desc[UR12][R4.64] ;  /* 0x0000000c040b8981 */ /* 0x0000a4000c1e1500 */
[----:B0-----:R-:W-:Y:S02]  /*1ef30*/  @!P1 IMAD.MOV.U32 R5, RZ, RZ, R17 ;  /* 0x000000ffff059224 */ /* 0x001fe400078e0011 */
[----:B------:R-:W-:-:S05]  /*1ef40*/  @!P1 IMAD.MOV.U32 R4, RZ, RZ, R2 ;  /* 0x000000ffff049224 */ /* 0x000fca00078e0002 */
[----:B------:R3:W2:Y:S04]  /*1ef50*/  @!P1 LDG.E.U16 R10, desc[UR12][R4.64] ;  /* 0x0000000c040a9981 */ /* 0x0006a8000c1e1500 */
[----:B----4-:R0:W-:Y:S04]  /*1ef60*/  STL [R1+0x2060], R12 ;  /* 0x0020600c01007387 */ /* 0x0101e80000100800 */
[----:B------:R-:W4:Y:S04]  /*1ef70*/  LDL R15, [R1+0x1484] ;  /* 0x00148400010f7983 */ /* 0x000f280000100800 */
[----:B-1----:R-:W4:Y:S04]  /*1ef80*/  LDL R13, [R1+0x1490] ;  /* 0x00149000010d7983 */ /* 0x002f280000100800 */
[----:B------:R-:W4:Y:S01]  /*1ef90*/  LDL R0, [R1+0x14f8] ;  /* 0x0014f80001007983 */ /* 0x000f220000100800 */
[----:B------:R-:W-:-:S03]  /*1efa0*/  PRMT R9, RZ, 0x7610, R9 ;  /* 0x00007610ff097816 */ /* 0x000fc60000000009 */
[----:B0-----:R-:W4:Y:S01]  /*1efb0*/  LDL R12, [R1+0x14ec] ;  /* 0x0014ec00010c7983 */ /* 0x001f220000100800 */
[----:B---3--:R-:W-:Y:S02]  /*1efc0*/  @!P2 IMAD.MOV.U32 R4, RZ, RZ, R14 ;  /* 0x000000ffff04a224 */ /* 0x008fe400078e000e */
[----:B------:R-:W-:-:S05]  /*1efd0*/  @!P2 IMAD.MOV.U32 R5, RZ, RZ, R16 ;  /* 0x000000ffff05a224 */ /* 0x000fca00078e0010 */
[----:B------:R4:W3:Y:S04]  /*1efe0*/  @!P2 LDG.E.U16 R9, desc[UR12][R4.64] ;  /* 0x0000000c0409a981 */ /* 0x0008e8000c1e1500 */
[----:B--2---:R0:W-:Y:S04]  /*1eff0*/  STL [R1+0x2064], R11 ;  /* 0x0020640b01007387 */ /* 0x0041e80000100800 */
[----:B------:R-:W2:Y:S04]  /*1f000*/  LDL R2, [R1+0x1500] ;  /* 0x0015000001027983 */ /* 0x000ea80000100800 */
[----:B------:R-:W-:Y:S04]  /*1f010*/  STL [R1+0x2068], R10 ;  /* 0x0020680a01007387 */ /* 0x000fe80000100800 */
[----:B0-----:R-:W2:Y:S01]  /*1f020*/  LDL R11, [R1+0x14f4] ;  /* 0x0014f400010b7983 */ /* 0x001ea20000100800 */
[----:B------:R-:W-:Y:S01]  /*1f030*/  PRMT R8, RZ, 0x7610, R8 ;  /* 0x00007610ff087816 */ /* 0x000fe20000000008 */
[----:B----4-:R-:W-:-:S02]  /*1f040*/  @!P3 IMAD.MOV.U32 R4, RZ, RZ, R13 ;  /* 0x000000ffff04b224 */ /* 0x010fc400078e000d */
[----:B------:R-:W-:Y:S01]  /*1f050*/  @!P3 IMAD.MOV.U32 R5, RZ, RZ, R15 ;  /* 0x000000ffff05b224 */ /* 0x000fe200078e000f */
[----:B------:R-:W-:Y:S02]  /*1f060*/  PRMT R7, RZ, 0x7610, R7 ;  /* 0x00007610ff077816 */ /* 0x000fe40000000007 */
[----:B------:R-:W-:Y:S01]  /*1f070*/  PRMT R6, RZ, 0x7610, R6 ;  /* 0x00007610ff067816 */ /* 0x000fe20000000006 */
[----:B------:R-:W4:Y:S04]  /*1f080*/  LDL R14, [R1+0x1508] ;  /* 0x00150800010e7983 */ /* 0x000f280000100800 */
[----:B------:R0:W4:Y:S02]  /*1f090*/  @!P3 LDG.E.U16 R8, desc[UR12][R4.64] ;  /* 0x0000000c0408b981 */ /* 0x000124000c1e1500 */
[----:B0-----:R-:W-:-:S02]  /*1f0a0*/  @!P0 IMAD.MOV.U32 R4, RZ, RZ, R0 ;  /* 0x000000ffff048224 */ /* 0x001fc400078e0000 */
[----:B------:R-:W-:-:S05]  /*1f0b0*/  @!P0 IMAD.MOV.U32 R5, RZ, RZ, R12 ;  /* 0x000000ffff058224 */ /* 0x000fca00078e000c */
[----:B------:R2:W4:Y:S04]  /*1f0c0*/  @!P0 LDG.E.U16 R7, desc[UR12][R4.64] ;  /* 0x0000000c04078981 */ /* 0x000528000c1e1500 */
[----:B---3--:R0:W-:Y:S04]  /*1f0d0*/  STL [R1+0x206c], R9 ;  /* 0x00206c0901007387 */ /* 0x0081e80000100800 */
[----:B0-----:R-:W3:Y:S01]  /*1f0e0*/  LDL R9, [R1+0x14fc] ;  /* 0x0014fc0001097983 */ /* 0x001ee20000100800 */
[----:B--2---:R-:W-:Y:S02]  /*1f0f0*/  @!P1 IMAD.MOV.U32 R4, RZ, RZ, R2 ;  /* 0x000000ffff049224 */ /* 0x004fe400078e0002 */
[----:B------:R-:W-:-:S05]  /*1f100*/  @!P1 IMAD.MOV.U32 R5, RZ, RZ, R11 ;  /* 0x000000ffff059224 */ /* 0x000fca00078e000b */
[----:B------:R0:W2:Y:S04]  /*1f110*/  @!P1 LDG.E.U16 R6, desc[UR12][R4.64] ;  /* 0x0000000c04069981 */ /* 0x0000a8000c1e1500 */
[----:B----4-:R1:W-:Y:S04]  /*1f120*/  STL [R1+0x2070], R8 ;  /* 0x0020700801007387 */ /* 0x0103e80000100800 */
[----:B------:R-:W4:Y:S04]  /*1f130*/  LDL R13, [R1+0x1504] ;  /* 0x00150400010d7983 */ /* 0x000f280000100800 */
[----:B------:R-:W4:Y:S04]  /*1f140*/  LDL R12, [R1+0x1510] ;  /* 0x00151000010c7983 */ /* 0x000f280000100800 */
[----:B------:R-:W4:Y:S04]  /*1f150*/  LDL R10, [R1+0xbdc] ;  /* 0x000bdc00010a7983 */ /* 0x000f280000100800 */
[----:B------:R-:W4:Y:S04]  /*1f160*/  LDL R0, [R1+0xbe0] ;  /* 0x000be00001007983 */ /* 0x000f280000100800 */
[----:B------:R-:W-:Y:S04]  /*1f170*/  STL [R1+0x2074], R7 ;  /* 0x0020740701007387 */ /* 0x000fe80000100800 */
[----:B------:R-:W4:Y:S04]  /*1f180*/  LDL R11, [R1+0xbd4] ;  /* 0x000bd400010b7983 */ /* 0x000f280000100800 */
[----:B------:R-:W4:Y:S01]  /*1f190*/  LDL R2, [R1+0xbd8] ;  /* 0x000bd80001027983 */ /* 0x000f220000100800 */
[----:B---3--:R-:W-:Y:S01]  /*1f1a0*/  @!P2 IMAD.MOV.U32 R31, RZ, RZ, R9 ;  /* 0x000000ffff1fa224 */ /* 0x008fe200078e0009 */
[----:B0-----:R-:W-:Y:S01]  /*1f1b0*/  PRMT R5, RZ, 0x7610, R5 ;  /* 0x00007610ff057816 */ /* 0x001fe20000000005 */
[----:B------:R-:W-:Y:S01]  /*1f1c0*/  @!P2 IMAD.MOV.U32 R30, RZ, RZ, R14 ;  /* 0x000000ffff1ea224 */ /* 0x000fe200078e000e */
[----:B------:R-:W-:-:S04]  /*1f1d0*/  PRMT R4, RZ, 0x7610, R4 ;  /* 0x00007610ff047816 */ /* 0x000fc80000000004 */
[----:B------:R4:W3:Y:S04]  /*1f1e0*/  @!P2 LDG.E.U16 R5, desc[UR12][R30.64] ;  /* 0x0000000c1e05a981 */ /* 0x0008e8000c1e1500 */
[----:B--2---:R0:W-:Y:S04]  /*1f1f0*/  STL [R1+0x2078], R6 ;  /* 0x0020780601007387 */ /* 0x0041e80000100800 */
[----:B------:R-:W2:Y:S04]  /*1f200*/  LDL R9, [R1+0xbcc] ;  /* 0x000bcc0001097983 */ /* 0x000ea80000100800 */
[----:B-1----:R-:W3:Y:S01]  /*1f210*/  LDL R8, [R1+0xbd0] ;  /* 0x000bd00001087983 */ /* 0x002ee20000100800 */
[----:B----4-:R-:W-:-:S02]  /*1f220*/  @!P3 IMAD.MOV.U32 R30, RZ, RZ, R12 ;  /* 0x000000ffff1eb224 */ /* 0x010fc400078e000c */
[----:B------:R-:W-:-:S05]  /*1f230*/  @!P3 IMAD.MOV.U32 R31, RZ, RZ, R13 ;  /* 0x000000ffff1fb224 */ /* 0x000fca00078e000d */
[----:B------:R1:W4:Y:S01]  /*1f240*/  @!P3 LDG.E.U16 R4, desc[UR12][R30.64] ;  /* 0x0000000c1e04b981 */ /* 0x000322000c1e1500 */
[----:B------:R-:W-:Y:S01]  /*1f250*/  PRMT R36, RZ, 0x7610, R36 ;  /* 0x00007610ff247816 */ /* 0x000fe20000000024 */
[----:B-1----:R-:W-:Y:S02]  /*1f260*/  @!P0 IMAD.MOV.U32 R30, RZ, RZ, R0 ;  /* 0x000000ffff1e8224 */ /* 0x002fe400078e0000 */
[----:B------:R-:W-:-:S05]  /*1f270*/  @!P0 IMAD.MOV.U32 R31, RZ, RZ, R10 ;  /* 0x000000ffff1f8224 */ /* 0x000fca00078e000a */
[----:B------:R1:W4:Y:S01]  /*1f280*/  @!P0 LDG.E.U16 R36, desc[UR12][R30.64] ;  /* 0x0000000c1e248981 */ /* 0x000322000c1e1500 */
[----:B------:R-:W-:Y:S02]  /*1f290*/  PRMT R34, RZ, 0x7610, R34 ;  /* 0x00007610ff227816 */ /* 0x000fe40000000022 */
[----:B------:R-:W-:Y:S01]  /*1f2a0*/  PRMT R32, RZ, 0x7610, R32 ;  /* 0x00007610ff207816 */ /* 0x000fe20000000020 */
[----:B-1----:R-:W-:Y:S02]  /*1f2b0*/  @!P1 IMAD.MOV.U32 R30, RZ, RZ, R2 ;  /* 0x000000ffff1e9224 */ /* 0x002fe400078e0002 */
[----:B------:R-:W-:-:S05]  /*1f2c0*/  @!P1 IMAD.MOV.U32 R31, RZ, RZ, R11 ;  /* 0x000000ffff1f9224 */ /* 0x000fca00078e000b */
[----:B------:R2:W4:Y:S02]  /*1f2d0*/  @!P1 LDG.E.U16 R34, desc[UR12][R30.64] ;  /* 0x0000000c1e229981 */ /* 0x000524000c1e1500 */
[----:B--2---:R-:W-:Y:S02]  /*1f2e0*/  @!P2 IMAD.MOV.U32 R31, RZ, RZ, R9 ;  /* 0x000000ffff1fa224 */ /* 0x004fe400078e0009 */
[----:B---3--:R-:W-:-:S05]  /*1f2f0*/  @!P2 IMAD.MOV.U32 R30, RZ, RZ, R8 ;  /* 0x000000ffff1ea224 */ /* 0x008fca00078e0008 */
[----:B------:R-:W2:Y:S04]  /*1f300*/  @!P2 LDG.E.U16 R32, desc[UR12][R30.64] ;  /* 0x0000000c1e20a981 */ /* 0x000ea8000c1e1500 */
[----:B------:R1:W-:Y:S04]  /*1f310*/  STL [R1+0x207c], R5 ;  /* 0x00207c0501007387 */ /* 0x0003e80000100800 */
[----:B0-----:R-:W3:Y:S04]  /*1f320*/  LDL R6, [R1+0xbc8] ;  /* 0x000bc80001067983 */ /* 0x001ee80000100800 */
[----:B----4-:R0:W-:Y:S04]  /*1f330*/  STL [R1+0x2080], R4 ;  /* 0x0020800401007387 */ /* 0x0101e80000100800 */
[----:B------:R-:W4:Y:S04]  /*1f340*/  LDL R10, [R1+0xbc4] ;  /* 0x000bc400010a7983 */ /* 0x000f280000100800 */
[----:B------:R-:W4:Y:S04]  /*1f350*/  LDL R0, [R1+0xb60] ;  /* 0x000b600001007983 */ /* 0x000f280000100800 */
[----:B------:R-:W-:Y:S04]  /*1f360*/  STL [R1+0x2084], R36 ;  /* 0x0020842401007387 */ /* 0x000fe80000100800 */
[----:B------:R-:W4:Y:S04]  /*1f370*/  LDL R2, [R1+0xb5c] ;  /* 0x000b5c0001027983 */ /* 0x000f280000100800 */
[----:B------:R-:W4:Y:S04]  /*1f380*/  LDL R13, [R1+0xb54] ;  /* 0x000b5400010d7983 */ /* 0x000f280000100800 */
[----:B------:R-:W4:Y:S04]  /*1f390*/  LDL R12, [R1+0xb58] ;  /* 0x000b5800010c7983 */ /* 0x000f280000100800 */
[----:B------:R-:W-:Y:S04]  /*1f3a0*/  STL [R1+0x2088], R34 ;  /* 0x0020882201007387 */ /* 0x000fe80000100800 */
[----:B------:R-:W4:Y:S04]  /*1f3b0*/  LDL R9, [R1+0xb4c] ;  /* 0x000b4c0001097983 */ /* 0x000f280000100800 */
[----:B------:R-:W4:Y:S04]  /*1f3c0*/  LDL R8, [R1+0xb50] ;  /* 0x000b500001087983 */ /* 0x000f280000100800 */
[----:B-1----:R-:W4:Y:S04]  /*1f3d0*/  LDL R5, [R1+0xb48] ;  /* 0x000b480001057983 */ /* 0x002f280000100800 */
[----:B--2---:R-:W-:Y:S04]  /*1f3e0*/  STL [R1+0x208c], R32 ;  /* 0x00208c2001007387 */ /* 0x004fe80000100800 */
[----:B------:R-:W2:Y:S01]  /*1f3f0*/  LDL R11, [R1+0xb44] ;  /* 0x000b4400010b7983 */ /* 0x000ea20000100800 */
[----:B---3--:R-:W-:Y:S01]  /*1f400*/  @!P3 MOV R30, R6 ;  /* 0x00000006001eb202 */ /* 0x008fe20000000f00 */
[----:B----4-:R-:W-:-:S02]  /*1f410*/  @!P3 IMAD.MOV.U32 R31, RZ, RZ, R10 ;  /* 0x000000ffff1fb224 */ /* 0x010fc400078e000a */
[----:B------:R-:W3:Y:S04]  /*1f420*/  LDL R6, [R1+0xae0] ;  /* 0x000ae00001067983 */ /* 0x000ee80000100800 */
[----:B------:R-:W4:Y:S01]  /*1f430*/  LDL R10, [R1+0xadc] ;  /* 0x000adc00010a7983 */ /* 0x000f220000100800 */
[----:B------:R-:W-:Y:S02]  /*1f440*/  PRMT R33, RZ, 0x7610, R33 ;  /* 0x00007610ff217816 */ /* 0x000fe40000000021 */
[----:B------:R-:W-:-:S04]  /*1f450*/  PRMT R35, RZ, 0x7610, R35 ;  /* 0x00007610ff237816 */ /* 0x000fc80000000023 */
[----:B------:R1:W4:Y:S01]  /*1f460*/  @!P3 LDG.E.U16 R33, desc[UR12][R30.64] ;  /* 0x0000000c1e21b981 */ /* 0x000322000c1e1500 */
[----:B------:R-:W-:Y:S01]  /*1f470*/  PRMT R37, RZ, 0x7610, R37 ;  /* 0x00007610ff257816 */ /* 0x000fe20000000025 */
[----:B-1----:R-:W-:Y:S02]  /*1f480*/  @!P0 IMAD.MOV.U32 R30, RZ, RZ, R0 ;  /* 0x000000ffff1e8224 */ /* 0x002fe400078e0000 */
[----:B------:R-:W-:-:S05]  /*1f490*/  @!P0 IMAD.MOV.U32 R31, RZ, RZ, R2 ;  /* 0x000000ffff1f8224 */ /* 0x000fca00078e0002 */
        /* <DEDUP_REMOVED lines=8> */
[----:B------:R1:W4:Y:S02]  /*1f520*/  @!P2 LDG.E.U16 R39, desc[UR12][R30.64] ;  /* 0x0000000c1e27a981 */ /* 0x000324000c1e1500 */
[----:B-1----:R-:W-:Y:S02]  /*1f530*/  @!P3 IMAD.MOV.U32 R30, RZ, RZ, R5 ;  /* 0x000000ffff1eb224 */ /* 0x002fe400078e0005 */
[----:B--2---:R-:W-:-:S05]  /*1f540*/  @!P3 IMAD.MOV.U32 R31, RZ, RZ, R11 ;  /* 0x000000ffff1fb224 */ /* 0x004fca00078e000b */
[----:B------:R3:W2:Y:S01]  /*1f550*/  @!P3 LDG.E.U16 R41, desc[UR12][R30.64] ;  /* 0x0000000c1e29b981 */ /* 0x0006a2000c1e1500 */
[----:B------:R-:W-:Y:S01]  /*1f560*/  PRMT R43, RZ, 0x7610, R43 ;  /* 0x00007610ff2b7816 */ /* 0x000fe2000000002b */
[----:B---3--:R-:W-:Y:S02]  /*1f570*/  @!P0 IMAD.MOV.U32 R30, RZ, RZ, R6 ;  /* 0x000000ffff1e8224 */ /* 0x008fe400078e0006 */
[----:B----4-:R-:W-:-:S05]  /*1f580*/  @!P0 IMAD.MOV.U32 R31, RZ, RZ, R10 ;  /* 0x000000ffff1f8224 */ /* 0x010fca00078e000a */
[----:B------:R-:W3:Y:S04]  /*1f590*/  @!P0 LDG.E.U16 R43, desc[UR12][R30.64] ;  /* 0x0000000c1e2b8981 */ /* 0x000ee8000c1e1500 */
[----:B------:R-:W-:Y:S04]  /*1f5a0*/  STL [R1+0x2090], R33 ;  /* 0x0020902101007387 */ /* 0x000fe80000100800 */
[----:B------:R-:W4:Y:S04]  /*1f5b0*/  LDL R2, [R1+0xad4] ;  /* 0x000ad40001027983 */ /* 0x000f280000100800 */
[----:B------:R-:W4:Y:S04]  /*1f5c0*/  LDL R0, [R1+0xad8] ;  /* 0x000ad80001007983 */ /* 0x000f280000100800 */
[----:B------:R-:W-:Y:S04]  /*1f5d0*/  STL [R1+0x2094], R35 ;  /* 0x0020942301007387 */ /* 0x000fe80000100800 */
[----:B------:R-:W-:Y:S04]  /*1f5e0*/  STL [R1+0x2098], R37 ;  /* 0x0020982501007387 */ /* 0x000fe80000100800 */
[----:B------:R-:W4:Y:S04]  /*1f5f0*/  LDL R9, [R1+0xacc] ;  /* 0x000acc0001097983 */ /* 0x000f280000100800 */
[----:B------:R-:W4:Y:S04]  /*1f600*/  LDL R8, [R1+0xad0] ;  /* 0x000ad00001087983 */ /* 0x000f280000100800 */
[----:B------:R-:W-:Y:S04]  /*1f610*/  STL [R1+0x209c], R39 ;  /* 0x00209c2701007387 */ /* 0x000fe80000100800 */
[----:B------:R-:W4:Y:S04]  /*1f620*/  LDL R5, [R1+0xac8] ;  /* 0x000ac80001057983 */ /* 0x000f280000100800 */
[----:B--2---:R-:W-:Y:S04]  /*1f630*/  STL [R1+0x20a0], R41 ;  /* 0x0020a02901007387 */ /* 0x004fe80000100800 */
[----:B------:R-:W2:Y:S04]  /*1f640*/  LDL R6, [R1+0xac4] ;  /* 0x000ac40001067983 */ /* 0x000ea80000100800 */
[----:B---3--:R1:W-:Y:S04]  /*1f650*/  STL [R1+0x20a4], R43 ;  /* 0x0020a42b01007387 */ /* 0x0083e80000100800 */
[----:B------:R-:W3:Y:S04]  /*1f660*/  LDL R17, [R1+0xa5c] ;  /* 0x000a5c0001117983 */ /* 0x000ee80000100800 */
[----:B------:R-:W3:Y:S04]  /*1f670*/  LDL R16, [R1+0xa60] ;  /* 0x000a600001107983 */ /* 0x000ee80000100800 */
[----:B------:R-:W3:Y:S04]  /*1f680*/  LDL R15, [R1+0xa54] ;  /* 0x000a5400010f7983 */ /* 0x000ee80000100800 */
[----:B------:R-:W3:Y:S04]  /*1f690*/  LDL R14, [R1+0xa58] ;  /* 0x000a5800010e7983 */ /* 0x000ee80000100800 */
[----:B------:R-:W3:Y:S04]  /*1f6a0*/  LDL.LU R40, [R1+0x544] ;  /* 0x0005440001287983 */ /* 0x000ee80000300800 */
[----:B------:R-:W3:Y:S04]  /*1f6b0*/  LDL.LU R50, [R1+0x540] ;  /* 0x0005400001327983 */ /* 0x000ee80000300800 */
[----:B------:R-:W3:Y:S04]  /*1f6c0*/  LDL.LU R52, [R1+0x53c] ;  /* 0x00053c0001347983 */ /* 0x000ee80000300800 */
[----:B------:R-:W3:Y:S01]  /*1f6d0*/  LDL.LU R54, [R1+0x538] ;  /* 0x0005380001367983 */ /* 0x000ee20000300800 */
[----:B----4-:R-:W-:-:S03]  /*1f6e0*/  @!P1 IMAD.MOV.U32 R31, RZ, RZ, R2 ;  /* 0x000000ffff1f9224 */ /* 0x010fc600078e0002 */
[----:B------:R-:W4:Y:S01]  /*1f6f0*/  LDL.LU R56, [R1+0x534] ;  /* 0x0005340001387983 */ /* 0x000f220000300800 */
[----:B------:R-:W-:-:S03]  /*1f700*/  @!P1 IMAD.MOV.U32 R30, RZ, RZ, R0 ;  /* 0x000000ffff1e9224 */ /* 0x000fc600078e0000 */
[----:B------:R-:W4:Y:S04]  /*1f710*/  LDL.LU R2, [R1+0x530] ;  /* 0x0005300001027983 */ /* 0x000f280000300800 */
[----:B------:R-:W4:Y:S04]  /*1f720*/  LDL.LU R0, [R1+0x52c] ;  /* 0x00052c0001007983 */ /* 0x000f280000300800 */
[----:B------:R-:W4:Y:S04]  /*1f730*/  LDL R13, [R1+0xa4c] ;  /* 0x000a4c00010d7983 */ /* 0x000f280000100800 */
[----:B------:R-:W4:Y:S01]  /*1f740*/  LDL R12, [R1+0xa50] ;  /* 0x000a5000010c7983 */ /* 0x000f220000100800 */
[----:B------:R-:W-:-:S03]  /*1f750*/  PRMT R45, RZ, 0x7610, R45 ;  /* 0x00007610ff2d7816 */ /* 0x000fc6000000002d */
[----:B------:R-:W4:Y:S04]  /*1f760*/  LDL R11, [R1+0xa44] ;  /* 0x000a4400010b7983 */ /* 0x000f280000100800 */
[----:B------:R-:W4:Y:S01]  /*1f770*/  LDL R10, [R1+0xa48] ;  /* 0x000a4800010a7983 */ /* 0x000f220000100800 */
[----:B------:R-:W-:-:S03]  /*1f780*/  PRMT R47, RZ, 0x7610, R47 ;  /* 0x00007610ff2f7816 */ /* 0x000fc6000000002f */
[----:B------:R0:W4:Y:S02]  /*1f790*/  @!P1 LDG.E.U16 R45, desc[UR12][R30.64] ;  /* 0x0000000c1e2d9981 */ /* 0x000124000c1e1500 */
[----:B0-----:R-:W-:Y:S02]  /*1f7a0*/  @!P2 IMAD.MOV.U32 R30, RZ, RZ, R8 ;  /* 0x000000ffff1ea224 */ /* 0x001fe400078e0008 */
[----:B------:R-:W-:Y:S01]  /*1f7b0*/  @!P2 IMAD.MOV.U32 R31, RZ, RZ, R9 ;  /* 0x000000ffff1fa224 */ /* 0x000fe200078e0009 */
[----:B------:R-:W4:Y:S04]  /*1f7c0*/  LDL R8, [R1+0x1538] ;  /* 0x0015380001087983 */ /* 0x000f280000100800 */
[----:B------:R-:W4:Y:S04]  /*1f7d0*/  LDL R9, [R1+0x152c] ;  /* 0x00152c0001097983 */ /* 0x000f280000100800 */
[----:B------:R0:W4:Y:S02]  /*1f7e0*/  @!P2 LDG.E.U16 R47, desc[UR12][R30.64] ;  /* 0x0000000c1e2fa981 */ /* 0x000124000c1e1500 */
[----:B0-----:R-:W-:-:S02]  /*1f7f0*/  @!P3 IMAD.MOV.U32 R30, RZ, RZ, R5 ;  /* 0x000000ffff1eb224 */ /* 0x001fc400078e0005 */
[----:B------:R-:W4:Y:S01]  /*1f800*/  LDL R5, [R1+0x1540] ;  /* 0x0015400001057983 */ /* 0x000f220000100800 */
[----:B--2---:R-:W-:-:S03]  /*1f810*/  @!P3 IMAD.MOV.U32 R31, RZ, RZ, R6 ;  /* 0x000000ffff1fb224 */ /* 0x004fc600078e0006 */
[----:B------:R-:W2:Y:S01]  /*1f820*/  LDL R6, [R1+0x1534] ;  /* 0x0015340001067983 */ /* 0x000ea20000100800 */
[----:B------:R-:W-:Y:S02]  /*1f830*/  PRMT R49, RZ, 0x7610, R49 ;  /* 0x00007610ff317816 */ /* 0x000fe40000000031 */
[----:B------:R-:W-:-:S04]  /*1f840*/  PRMT R51, RZ, 0x7610, R51 ;  /* 0x00007610ff337816 */ /* 0x000fc80000000033 */
[----:B------:R3:W2:Y:S01]  /*1f850*/  @!P3 LDG.E.U16 R49, desc[UR12][R30.64] ;  /* 0x0000000c1e31b981 */ /* 0x0006a2000c1e1500 */
[----:B------:R-:W-:Y:S01]  /*1f860*/  PRMT R53, RZ, 0x7610, R53 ;  /* 0x00007610ff357816 */ /* 0x000fe20000000035 */
[----:B---3--:R-:W-:Y:S02]  /*1f870*/  @!P0 IMAD.MOV.U32 R30, RZ, RZ, R16 ;  /* 0x000000ffff1e8224 */ /* 0x008fe400078e0010 */
[----:B------:R-:W-:-:S05]  /*1f880*/  @!P0 IMAD.MOV.U32 R31, RZ, RZ, R17 ;  /* 0x000000ffff1f8224 */ /* 0x000fca00078e0011 */
[----:B------:R0:W3:Y:S01]  /*1f890*/  @!P0 LDG.E.U16 R51, desc[UR12][R30.64] ;  /* 0x0000000c1e338981 */ /* 0x0000e2000c1e1500 */
[----:B------:R-:W-:Y:S01]  /*1f8a0*/  PRMT R55, RZ, 0x7610, R55 ;  /* 0x00007610ff377816 */ /* 0x000fe20000000037 */
[----:B0-----:R-:W-:Y:S02]  /*1f8b0*/  @!P1 IMAD.MOV.U32 R30, RZ, RZ, R14 ;  /* 0x000000ffff1e9224 */ /* 0x001fe400078e000e */
[----:B------:R-:W-:-:S05]  /*1f8c0*/  @!P1 IMAD.MOV.U32 R31, RZ, RZ, R15 ;  /* 0x000000ffff1f9224 */ /* 0x000fca00078e000f */
[----:B------:R4:W3:Y:S01]  /*1f8d0*/  @!P1 LDG.E.U16 R53, desc[UR12][R30.64] ;  /* 0x0000000c1e359981 */ /* 0x0008e2000c1e1500 */
[----:B------:R-:W-:Y:S01]  /*1f8e0*/  PRMT R57, RZ, 0x7610, R57 ;  /* 0x00007610ff397816 */ /* 0x000fe20000000039 */
[----:B----4-:R-:W-:Y:S02]  /*1f8f0*/  @!P2 IMAD.MOV.U32 R30, RZ, RZ, R12 ;  /* 0x000000ffff1ea224 */ /* 0x010fe400078e000c */
[----:B------:R-:W-:-:S05]  /*1f900*/  @!P2 IMAD.MOV.U32 R31, RZ, RZ, R13 ;  /* 0x000000ffff1fa224 */ /* 0x000fca00078e000d */
[----:B------:R0:W4:Y:S01]  /*1f910*/  @!P2 LDG.E.U16 R55, desc[UR12][R30.64] ;  /* 0x0000000c1e37a981 */ /* 0x000122000c1e1500 */
[----:B------:R-:W-:Y:S02]  /*1f920*/  PRMT R7, RZ, 0x7610, R7 ;  /* 0x00007610ff077816 */ /* 0x000fe40000000007 */
[----:B0-----:R-:W-:Y:S01]  /*1f930*/  @!P3 MOV R30, R10 ;  /* 0x0000000a001eb202 */ /* 0x001fe20000000f00 */
[----:B------:R-:W-:-:S05]  /*1f940*/  @!P3 IMAD.MOV.U32 R31, RZ, RZ, R11 ;  /* 0x000000ffff1fb224 */ /* 0x000fca00078e000b */
[----:B------:R0:W3:Y:S01]  /*1f950*/  @!P3 LDG.E.U16 R57, desc[UR12][R30.64] ;  /* 0x0000000c1e39b981 */ /* 0x0000e2000c1e1500 */
[----:B------:R-:W-:Y:S01]  /*1f960*/  PRMT R4, RZ, 0x7610, R4 ;  /* 0x00007610ff047816 */ /* 0x000fe20000000004 */
[----:B0-----:R-:W-:Y:S02]  /*1f970*/  @!P0 IMAD.MOV.U32 R30, RZ, RZ, R8 ;  /* 0x000000ffff1e8224 */ /* 0x001fe400078e0008 */
[----:B------:R-:W-:-:S05]  /*1f980*/  @!P0 IMAD.MOV.U32 R31, RZ, RZ, R9 ;  /* 0x000000ffff1f8224 */ /* 0x000fca00078e0009 */
[----:B------:R0:W3:Y:S02]  /*1f990*/  @!P0 LDG.E.U16 R7, desc[UR12][R30.64] ;  /* 0x0000000c1e078981 */ /* 0x0000e4000c1e1500 */
[----:B0-----:R-:W-:Y:S02]  /*1f9a0*/  @!P1 IMAD.MOV.U32 R30, RZ, RZ, R5 ;  /* 0x000000ffff1e9224 */ /* 0x001fe400078e0005 */
[----:B--2---:R-:W-:-:S05]  /*1f9b0*/  @!P1 IMAD.MOV.U32 R31, RZ, RZ, R6 ;  /* 0x000000ffff1f9224 */ /* 0x004fca00078e0006 */
[----:B------:R-:W2:Y:S01]  /*1f9c0*/  @!P1 LDG.E.U16 R4, desc[UR12][R30.64] ;  /* 0x0000000c1e049981 */ /* 0x000ea2000c1e1500 */
[----:B------:R-:W0:Y:S02]  /*1f9d0*/  S2R R3, SR_TID.X ;  /* 0x0000000000037919 */ /* 0x000e240000002100 */
[----:B0-----:R-:W-:-:S05]  /*1f9e0*/  LOP3.LUT R3, R3, 0x1f, RZ, 0xc0, !PT ;  /* 0x0000001f03037812 */ /* 0x001fca00078ec0ff */
[----:B------:R-:W-:-:S05]  /*1f9f0*/  IMAD.SHL.U32 R3, R3, 0x2, RZ ;  /* 0x0000000203037824 */ /* 0x000fca00078e00ff */
[----:B------:R-:W-:Y:S02]  /*1fa00*/  LOP3.LUT R11, R3, 0x30, RZ, 0x3c, !PT ;  /* 0x00000030030b7812 */ /* 0x000fe400078e3cff */
[----:B------:R-:W4:Y:S04]  /*1fa10*/  LDL.LU R3, [R1+0x528] ;  /* 0x0005280001037983 */ /* 0x000f280000300800 */
[----:B-1----:R-:W4:Y:S04]  /*1fa20*/  LDL.LU R43, [R1+0x524] ;  /* 0x00052400012b7983 */ /* 0x002f280000300800 */
        /* <DEDUP_REMOVED lines=8> */
[----:B------:R-:W-:Y:S04]  /*1fab0*/  STS.U16 [R11+UR5+0x980], R40 ;  /* 0x000980280b007988 */ /* 0x000fe80008000405 */
[----:B------:R-:W-:Y:S04]  /*1fac0*/  STS.U16 [R11+UR5+0x9c0], R50 ;  /* 0x0009c0320b007988 */ /* 0x000fe80008000405 */
[----:B------:R-:W-:Y:S04]  /*1fad0*/  STS.U16 [R11+UR5+0xbc0], R52 ;  /* 0x000bc0340b007988 */ /* 0x000fe80008000405 */
[----:B------:R-:W-:Y:S04]  /*1fae0*/  STS.U16 [R11+UR5+0xb80], R54 ;  /* 0x000b80360b007988 */ /* 0x000fe80008000405 */
[----:B------:R-:W-:Y:S04]  /*1faf0*/  STS.U16 [R11+UR5+0xd80], R56 ;  /* 0x000d80380b007988 */ /* 0x000fe80008000405 */
[----:B------:R-:W-:Y:S04]  /*1fb00*/  STS.U16 [R11+UR5+0xdc0], R2 ;  /* 0x000dc0020b007988 */ /* 0x000fe80008000405 */
[----:B------:R-:W-:Y:S04]  /*1fb10*/  STS.U16 [R11+UR5+0xfc0], R0 ;  /* 0x000fc0000b007988 */ /* 0x000fe80008000405 */
[----:B--2---:R0:W-:Y:S04]  /*1fb20*/  STL [R1+0x160], R4 ;  /* 0x0001600401007387 */ /* 0x0041e80000100800 */
[----:B0-----:R-:W2:Y:S04]  /*1fb30*/  LDL.LU R4, [R1+0x500] ;  /* 0x0005000001047983 */ /* 0x001ea80000300800 */
[----:B------:R-:W2:Y:S04]  /*1fb40*/  LDL.LU R5, [R1+0x4fc] ;  /* 0x0004fc0001057983 */ /* 0x000ea80000300800 */
[----:B------:R-:W2:Y:S04]  /*1fb50*/  LDL.LU R6, [R1+0x4f8] ;  /* 0x0004f80001067983 */ /* 0x000ea80000300800 */
[----:B---3--:R0:W-:Y:S04]  /*1fb60*/  STL [R1+0x164], R7 ;  /* 0x0001640701007387 */ /* 0x0081e80000100800 */
[----:B0-----:R-:W3:Y:S04]  /*1fb70*/  LDL.LU R7, [R1+0x4f4] ;  /* 0x0004f40001077983 */ /* 0x001ee80000300800 */
        /* <DEDUP_REMOVED lines=17> */
[----:B----4-:R0:W-:Y:S04]  /*1fc90*/  STS.U16 [R11+UR5+0xf80], R3 ;  /* 0x000f80030b007988 */ /* 0x0101e80008000405 */
[----:B0-----:R-:W4:Y:S04]  /*1fca0*/  LDL.LU R3, [R1+0x4a8] ;  /* 0x0004a80001037983 */ /* 0x001f280000300800 */
[----:B------:R0:W-:Y:S04]  /*1fcb0*/  STS.U16 [R11+UR5+0x1180], R43 ;  /* 0x0011802b0b007988 */ /* 0x0001e80008000405 */
        /* <DEDUP_REMOVED lines=17> */
[----:B--2---:R0:W-:Y:S04]  /*1fdd0*/  STS.U16 [R11+UR5+0x19c0], R4 ;  /* 0x0019c0040b007988 */ /* 0x0041e80008000405 */
[----:B------:R1:W-:Y:S04]  /*1fde0*/  STS.U16 [R11+UR5+0x1bc0], R5 ;  /* 0x001bc0050b007988 */ /* 0x0003e80008000405 */
[----:B------:R2:W-:Y:S04]  /*1fdf0*/  STS.U16 [R11+UR5+0x1b80], R6 ;  /* 0x001b80060b007988 */ /* 0x0005e80008000405 */
[----:B0-----:R-:W4:Y:S04]  /*1fe00*/  LDL.LU R4, [R1+0x404] ;  /* 0x0004040001047983 */ /* 0x001f280000300800 */
[----:B-1----:R-:W4:Y:S04]  /*1fe10*/  LDL.LU R5, [R1+0x3fc] ;  /* 0x0003fc0001057983 */ /* 0x002f280000300800 */
[----:B---3--:R0:W-:Y:S04]  /*1fe20*/  STS.U16 [R11+UR5+0x1d80], R7 ;  /* 0x001d80070b007988 */ /* 0x0081e80008000405 */
[----:B--2---:R-:W2:Y:S04]  /*1fe30*/  LDL.LU R6, [R1+0x3f4] ;  /* 0x0003f40001067983 */ /* 0x004ea80000300800 */
[----:B------:R1:W-:Y:S04]  /*1fe40*/  STS.U16 [R11+UR5+0x1dc0], R8 ;  /* 0x001dc0080b007988 */ /* 0x0003e80008000405 */
[----:B------:R3:W-:Y:S04]  /*1fe50*/  STS.U16 [R11+UR5+0x1fc0], R9 ;  /* 0x001fc0090b007988 */ /* 0x0007e80008000405 */
[----:B------:R1:W-:Y:S04]  /*1fe60*/  STS.U16 [R11+UR5+0x1f80], R10 ;  /* 0x001f800a0b007988 */ /* 0x0003e80008000405 */
[----:B------:R3:W-:Y:S04]  /*1fe70*/  STS.U16 [R11+UR5+0x2180], R12 ;  /* 0x0021800c0b007988 */ /* 0x0007e80008000405 */
[----:B0-----:R-:W2:Y:S04]  /*1fe80*/  LDL.LU R7, [R1+0x3ec] ;  /* 0x0003ec0001077983 */ /* 0x001ea80000300800 */
[----:B-1----:R-:W2:Y:S04]  /*1fe90*/  LDL.LU R8, [R1+0x3e4] ;  /* 0x0003e40001087983 */ /* 0x002ea80000300800 */
[----:B---3--:R-:W3:Y:S04]  /*1fea0*/  LDL.LU R9, [R1+0x3dc] ;  /* 0x0003dc0001097983 */ /* 0x008ee80000300800 */
        /* <DEDUP_REMOVED lines=27> */
[----:B0-----:R-:W3:Y:S04]  /*20060*/  LDL.LU R0, [R1+0x12c] ;  /* 0x00012c0001007983 */ /* 0x001ee80000300800 */
[----:B----4-:R0:W-:Y:S02]  /*20070*/  STS.U16 [R11+UR5+0x2fc0], R3 ;  /* 0x002fc0030b007988 */ /* 0x0101e40008000405 */
[----:B0-----:R-:W0:Y:S02]  /*20080*/  S2R R3, SR_TID.X ;  /* 0x0000000000037919 */ /* 0x001e240000002100 */
[----:B------:R1:W-:Y:S04]  /*20090*/  STS.U16 [R11+UR5+0x2f80], R43 ;  /* 0x002f802b0b007988 */ /* 0x0003e80008000405 */
[----:B------:R4:W-:Y:S04]  /*200a0*/  STS.U16 [R11+UR5+0x3180], R41 ;  /* 0x003180290b007988 */ /* 0x0009e80008000405 */
[----:B------:R0:W-:Y:S04]  /*200b0*/  STS.U16 [R11+UR5+0x31c0], R39 ;  /* 0x0031c0270b007988 */ /* 0x0001e80008000405 */
[----:B------:R0:W-:Y:S04]  /*200c0*/  STS.U16 [R11+UR5+0x33c0], R37 ;  /* 0x0033c0250b007988 */ /* 0x0001e80008000405 */
[----:B------:R0:W-:Y:S04]  /*200d0*/  STS.U16 [R11+UR5+0x3380], R35 ;  /* 0x003380230b007988 */ /* 0x0001e80008000405 */
[----:B------:R0:W-:Y:S04]  /*200e0*/  STS.U16 [R11+UR5+0x3580], R33 ;  /* 0x003580210b007988 */ /* 0x0001e80008000405 */
[----:B-1----:R-:W3:Y:S04]  /*200f0*/  LDL.LU R43, [R1+0x128] ;  /* 0x00012800012b7983 */ /* 0x002ee80000300800 */
[----:B----4-:R-:W4:Y:S04]  /*20100*/  LDL.LU R41, [R1+0x124] ;  /* 0x0001240001297983 */ /* 0x010f280000300800 */
[----:B0-----:R-:W4:Y:S04]  /*20110*/  LDL.LU R39, [R1+0x120] ;  /* 0x0001200001277983 */ /* 0x001f280000300800 */
        /* <DEDUP_REMOVED lines=8> */
[----:B------:R-:W4:Y:S01]  /*201a0*/  LDL.LU R36, [R1+0x108] ;  /* 0x0001080001247983 */ /* 0x000f220000300800 */
[----:B------:R-:W-:-:S05]  /*201b0*/  LOP3.LUT R3, R3, 0x1f, RZ, 0xc0, !PT ;  /* 0x0000001f03037812 */ /* 0x000fca00078ec0ff */
[----:B------:R-:W-:Y:S01]  /*201c0*/  IMAD.SHL.U32 R3, R3, 0x2, RZ ;  /* 0x0000000203037824 */ /* 0x000fe200078e00ff */
[----:B------:R0:W-:Y:S04]  /*201d0*/  STS.U16 [R11+UR5+0x3980], R4 ;  /* 0x003980040b007988 */ /* 0x0001e80008000405 */
[----:B------:R1:W-:Y:S04]  /*201e0*/  STS.U16 [R11+UR5+0x39c0], R5 ;  /* 0x0039c0050b007988 */ /* 0x0003e80008000405 */
[----:B--2---:R2:W-:Y:S04]  /*201f0*/  STS.U16 [R11+UR5+0x3bc0], R6 ;  /* 0x003bc0060b007988 */ /* 0x0045e80008000405 */
[----:B0-----:R-:W4:Y:S04]  /*20200*/  LDL.LU R4, [R1+0x104] ;  /* 0x0001040001047983 */ /* 0x001f280000300800 */
[----:B-1----:R-:W4:Y:S04]  /*20210*/  LDL.LU R5, [R1+0x100] ;  /* 0x0001000001057983 */ /* 0x002f280000300800 */
[----:B------:R0:W-:Y:S04]  /*20220*/  STS.U16 [R11+UR5+0x3b80], R7 ;  /* 0x003b80070b007988 */ /* 0x0001e80008000405 */
[----:B--2---:R-:W2:Y:S04]  /*20230*/  LDL.LU R6, [R1+0xfc] ;  /* 0x0000fc0001067983 */ /* 0x004ea80000300800 */
[----:B------:R1:W-:Y:S04]  /*20240*/  STS.U16 [R11+UR5+0x3d80], R8 ;  /* 0x003d80080b007988 */ /* 0x0003e80008000405 */
[----:B---3--:R3:W-:Y:S04]  /*20250*/  STS.U16 [R11+UR5+0x3dc0], R9 ;  /* 0x003dc0090b007988 */ /* 0x0087e80008000405 */
[----:B------:R1:W-:Y:S04]  /*20260*/  STS.U16 [R11+UR5+0x3fc0], R10 ;  /* 0x003fc00a0b007988 */ /* 0x0003e80008000405 */
[----:B------:R3:W-:Y:S04]  /*20270*/  STS.U16 [R11+UR5+0x3f80], R12 ;  /* 0x003f800c0b007988 */ /* 0x0007e80008000405 */
[----:B0-----:R-:W2:Y:S04]  /*20280*/  LDL.LU R7, [R1+0xf8] ;  /* 0x0000f80001077983 */ /* 0x001ea80000300800 */
[----:B-1----:R-:W2:Y:S04]  /*20290*/  LDL.LU R8, [R1+0xf4] ;  /* 0x0000f40001087983 */ /* 0x002ea80000300800 */
[----:B---3--:R-:W3:Y:S04]  /*202a0*/  LDL.LU R9, [R1+0xf0] ;  /* 0x0000f00001097983 */ /* 0x008ee80000300800 */
[----:B------:R-:W2:Y:S04]  /*202b0*/  LDL.LU R10, [R1+0xec] ;  /* 0x0000ec00010a7983 */ /* 0x000ea80000300800 */
[----:B------:R-:W2:Y:S04]  /*202c0*/  LDL.LU R11, [R1+0xe8] ;  /* 0x0000e800010b7983 */ /* 0x000ea80000300800 */
[----:B------:R0:W-:Y:S04]  /*202d0*/  STS.U16 [R3+UR5+0x4000], R13 ;  /* 0x0040000d03007988 */ /* 0x0001e80008000405 */
[----:B------:R-:W2:Y:S04]  /*202e0*/  LDL.LU R12, [R1+0xe4] ;  /* 0x0000e400010c7983 */ /* 0x000ea80000300800 */
        /* <DEDUP_REMOVED lines=8> */
[----:B------:R-:W3:Y:S04]  /*20370*/  LDL.LU R16, [R1+0xd4] ;  /* 0x0000d40001107983 */ /* 0x000ee80000300800 */
[----:B------:R-:W4:Y:S04]  /*20380*/  LDL.LU R17, [R1+0xd0] ;  /* 0x0000d00001117983 */ /* 0x000f280000300800 */
[----:B------:R0:W-:Y:S04]  /*20390*/  STS.U16 [R3+UR5+0x44c0], R40 ;  /* 0x0044c02803007988 */ /* 0x0001e80008000405 */
[----:B------:R-:W4:Y:S04]  /*203a0*/  LDL.LU R38, [R1+0xcc] ;  /* 0x0000cc0001267983 */ /* 0x000f280000300800 */
        /* <DEDUP_REMOVED lines=12> */
[----:B0-----:R-:W4:Y:S04]  /*20470*/  LDL.LU R0, [R1+0x10] ;  /* 0x0000100001007983 */ /* 0x001f280000300800 */
[----:B--2---:R0:W-:Y:S04]  /*20480*/  STS.U16 [R3+UR5+0x6040], R15 ;  /* 0x0060400f03007988 */ /* 0x0041e80008000405 */
[----:B---3--:R1:W-:Y:S04]  /*20490*/  STS.U16 [R3+UR5+0x6080], R16 ;  /* 0x0060801003007988 */ /* 0x0083e80008000405 */
[----:B----4-:R2:W-:Y:S04]  /*204a0*/  STS.U16 [R3+UR5+0x60c0], R17 ;  /* 0x0060c01103007988 */ /* 0x0105e80008000405 */
        /* <DEDUP_REMOVED lines=19> */
[----:B------:R0:W-:Y:S02]  /*205e0*/  STS.U16 [R3+UR5+0x6000], R14 ;  /* 0x0060000e03007988 */ /* 0x0001e40008000405 */
        /* <DEDUP_REMOVED lines=8> */
[----:B------:R-:W3:Y:S04]  /*20670*/  LDL.LU R41, [R1+0x84] ;  /* 0x0000840001297983 */ /* 0x000ee80000300800 */
[----:B0-----:R-:W3:Y:S04]  /*20680*/  LDL.LU R39, [R1+0x80] ;  /* 0x0000800001277983 */ /* 0x001ee80000300800 */
        /* <DEDUP_REMOVED lines=11> */
[----:B------:R0:W-:Y:S04]  /*20740*/  STS.U16 [R3+UR5+0x5880], R8 ;  /* 0x0058800803007988 */ /* 0x0001e80008000405 */
[----:B-1----:R-:W3:Y:S04]  /*20750*/  LDL.LU R34, [R1+0x6c] ;  /* 0x00006c0001227983 */ /* 0x002ee80000300800 */
[----:B------:R1:W-:Y:S04]  /*20760*/  STS.U16 [R3+UR5+0x58c0], R9 ;  /* 0x0058c00903007988 */ /* 0x0003e80008000405 */
[----:B------:R-:W-:Y:S04]  /*20770*/  STS.U16 [R3+UR5+0x5c40], R10 ;  /* 0x005c400a03007988 */ /* 0x000fe80008000405 */
[----:B------:R-:W-:Y:S04]  /*20780*/  STS.U16 [R3+UR5+0x5c00], R11 ;  /* 0x005c000b03007988 */ /* 0x000fe80008000405 */
[----:B------:R-:W-:Y:S04]  /*20790*/  STS.U16 [R3+UR5+0x5cc0], R12 ;  /* 0x005cc00c03007988 */ /* 0x000fe80008000405 */
[----:B------:R-:W-:Y:S01]  /*207a0*/  STS.U16 [R3+UR5+0x5c80], R13 ;  /* 0x005c800d03007988 */ /* 0x000fe20008000405 */
[----:B------:R-:W-:-:S03]  /*207b0*/  LOP3.LUT R14, R14, 0x1f, RZ, 0xc0, !PT ;  /* 0x0000001f0e0e7812 */ /* 0x000fc600078ec0ff */
        /* <DEDUP_REMOVED lines=20> */
[----:B------:R-:W3:Y:S04]  /*20900*/  LDL.LU R36, [R1+0x68] ;  /* 0x0000680001247983 */ /* 0x000ee80000300800 */
[----:B------:R-:W3:Y:S04]  /*20910*/  LDL.LU R4, [R1+0x64] ;  /* 0x0000640001047983 */ /* 0x000ee80000300800 */
[----:B------:R-:W3:Y:S04]  /*20920*/  LDL.LU R5, [R1+0x60] ;  /* 0x0000600001057983 */ /* 0x000ee80000300800 */
[----:B------:R-:W3:Y:S04]  /*20930*/  LDL.LU R6, [R1+0x5c] ;  /* 0x00005c0001067983 */ /* 0x000ee80000300800 */
[----:B------:R-:W3:Y:S04]  /*20940*/  LDL.LU R7, [R1+0x58] ;  /* 0x0000580001077983 */ /* 0x000ee80000300800 */
[----:B0-----:R-:W3:Y:S04]  /*20950*/  LDL.LU R8, [R1+0x54] ;  /* 0x0000540001087983 */ /* 0x001ee80000300800 */
[----:B-1----:R-:W3:Y:S01]  /*20960*/  LDL.LU R9, [R1+0x50] ;  /* 0x0000500001097983 */ /* 0x002ee20000300800 */
[----:B------:R-:W-:-:S03]  /*20970*/  IMAD.SHL.U32 R3, R14, 0x2, RZ ;  /* 0x000000020e037824 */ /* 0x000fc600078e00ff */
[----:B------:R-:W3:Y:S04]  /*20980*/  LDL.LU R10, [R1+0x4c] ;  /* 0x00004c00010a7983 */ /* 0x000ee80000300800 */
[----:B------:R-:W3:Y:S04]  /*20990*/  LDL.LU R11, [R1+0x48] ;  /* 0x00004800010b7983 */ /* 0x000ee80000300800 */
[----:B------:R-:W3:Y:S04]  /*209a0*/  LDL.LU R12, [R1+0x44] ;  /* 0x00004400010c7983 */ /* 0x000ee80000300800 */
[----:B------:R-:W3:Y:S01]  /*209b0*/  LDL.LU R13, [R1+0x40] ;  /* 0x00004000010d7983 */ /* 0x000ee20000300800 */
[----:B------:R-:W-:-:S03]  /*209c0*/  LOP3.LUT R3, R3, 0x10, RZ, 0x3c, !PT ;  /* 0x0000001003037812 */ /* 0x000fc600078e3cff */
        /* <DEDUP_REMOVED lines=15> */
[----:B0-----:R-:W2:Y:S04]  /*20ac0*/  LDL.LU R40, [R1+0x28] ;  /* 0x0000280001287983 */ /* 0x001ea80000300800 */
[----:B-1----:R-:W3:Y:S04]  /*20ad0*/  LDL.LU R50, [R1+0x24] ;  /* 0x0000240001327983 */ /* 0x002ee80000300800 */
[----:B------:R-:W3:Y:S04]  /*20ae0*/  LDL.LU R52, [R1+0x20] ;  /* 0x0000200001347983 */ /* 0x000ee80000300800 */
[----:B------:R-:W3:Y:S04]  /*20af0*/  LDL.LU R54, [R1+0x1c] ;  /* 0x00001c0001367983 */ /* 0x000ee80000300800 */
[----:B------:R-:W3:Y:S04]  /*20b00*/  LDL.LU R56, [R1+0x18] ;  /* 0x0000180001387983 */ /* 0x000ee80000300800 */
[----:B------:R0:W-:Y:S04]  /*20b10*/  STS.U16 [R3+UR5+0x4980], R0 ;  /* 0x0049800003007988 */ /* 0x0001e80008000405 */
[----:B------:R-:W3:Y:S04]  /*20b20*/  LDL.LU R2, [R1+0xc] ;  /* 0x00000c0001027983 */ /* 0x000ee80000300800 */
[----:B0-----:R-:W3:Y:S04]  /*20b30*/  LDL.LU R0, [R1+0x8] ;  /* 0x0000080001007983 */ /* 0x001ee80000300800 */
        /* <DEDUP_REMOVED lines=14> */
[----:B0-----:R-:W3:Y:S04]  /*20c20*/  LDL.LU R32, [R1+0x208c] ;  /* 0x00208c0001207983 */ /* 0x001ee80000300800 */
[----:B-1----:R-:W3:Y:S04]  /*20c30*/  LDL.LU R34, [R1+0x2088] ;  /* 0x0020880001227983 */ /* 0x002ee80000300800 */
        /* <DEDUP_REMOVED lines=23> */
[----:B----4-:R-:W4:Y:S04]  /*20db0*/  LDL.LU R14, [R1+0x2058] ;  /* 0x00205800010e7983 */ /* 0x010f280000300800 */
[----:B------:R0:W-:Y:S04]  /*20dc0*/  STS.U16 [R3+UR5+0x5d80], R15 ;  /* 0x005d800f03007988 */ /* 0x0001e80008000405 */
        /* <DEDUP_REMOVED lines=20> */
[----:B0-----:R-:W2:Y:S04]  /*20f10*/  LDL.LU R0, [R1+0x202c] ;  /* 0x00202c0001007983 */ /* 0x001ea80000300800 */
[----:B--2---:R0:W-:Y:S04]  /*20f20*/  STS.U16 [R3+UR5+0x6980], R0 ;  /* 0x0069800003007988 */ /* 0x0041e80008000405 */
[----:B------:R1:W-:Y:S04]  /*20f30*/  STS.U16 [R3+UR5+0x69c0], R2 ;  /* 0x0069c00203007988 */ /* 0x0003e80008000405 */
        /* <DEDUP_REMOVED lines=18> */
[----:B0-----:R-:W2:Y:S04]  /*21060*/  LDL.LU R0, [R1+0x2028] ;  /* 0x0020280001007983 */ /* 0x001ea80000300800 */
[----:B------:R0:W-:Y:S04]  /*21070*/  STS.U16 [R3+UR5+0x7dc0], R5 ;  /* 0x007dc00503007988 */ /* 0x0001e80008000405 */
[----:B-1----:R-:W3:Y:S04]  /*21080*/  LDL.LU R2, [R1+0x2024] ;  /* 0x0020240001027983 */ /* 0x002ee80000300800 */
[----:B------:R1:W-:Y:S04]  /*21090*/  STS.U16 [R3+UR5+0x7d80], R4 ;  /* 0x007d800403007988 */ /* 0x0003e80008000405 */
[----:B0-----:R-:W4:Y:S04]  /*210a0*/  LDL R5, [R1+0xbc0] ;  /* 0x000bc00001057983 */ /* 0x001f280000100800 */
[----:B-1----:R-:W4:Y:S04]  /*210b0*/  LDL R4, [R1+0xbbc] ;  /* 0x000bbc0001047983 */ /* 0x002f280000100800 */
[----:B------:R-:W2:Y:S01]  /*210c0*/  LDL.LU R3, [R1+0x1544] ;  /* 0x0015440001037983 */ /* 0x000ea20000300800 */
[----:B---3--:R-:W-:-:S02]  /*210d0*/  PRMT R2, RZ, 0x7610, R2 ;  /* 0x00007610ff027816 */ /* 0x008fc40000000002 */
[----:B----4-:R-:W-:-:S04]  /*210e0*/  @!P0 LOP3.LUT R5, R5, R4, RZ, 0x3c, !PT ;  /* 0x0000000405058212 */ /* 0x010fc800078e3cff */
[----:B------:R-:W-:-:S04]  /*210f0*/  @!P0 LOP3.LUT R4, R5, R4, RZ, 0x3c, !PT ;  /* 0x0000000405048212 */ /* 0x000fc800078e3cff */
[----:B------:R-:W-:-:S05]  /*21100*/  @!P0 LOP3.LUT R5, R5, R4, RZ, 0x3c, !PT ;  /* 0x0000000405058212 */ /* 0x000fca00078e3cff */
[----:B------:R-:W3:Y:S04]  /*21110*/  @!P0 LDG.E.U16 R2, desc[UR12][R4.64] ;  /* 0x0000000c04028981 */ /* 0x000ee8000c1e1500 */
[----:B--2---:R-:W-:Y:S04]  /*21120*/  STS.U16 [R0+UR5+0x4200], R36 ;  /* 0x0042002400007988 */ /* 0x004fe80008000405 */
        /* <DEDUP_REMOVED lines=15> */
[----:B0-----:R-:W2:Y:S04]  /*21220*/  LDL.LU R0, [R1+0x2020] ;  /* 0x0020200001007983 */ /* 0x001ea80000300800 */
[----:B---3--:R0:W-:Y:S04]  /*21230*/  STL [R1+0xd4], R2 ;  /* 0x0000d40201007387 */ /* 0x0081e80000100800 */
[----:B0-----:R-:W3:Y:S04]  /*21240*/  LDL.LU R2, [R1+0x201c] ;  /* 0x00201c0001027983 */ /* 0x001ee80000300800 */
[----:B------:R-:W4:Y:S04]  /*21250*/  LDL R4, [R1+0xbb4] ;  /* 0x000bb40001047983 */ /* 0x000f280000100800 */
[----:B------:R-:W4:Y:S01]  /*21260*/  LDL R5, [R1+0xbb8] ;  /* 0x000bb80001057983 */ /* 0x000f220000100800 */
[----:B--2---:R-:W-:-:S02]  /*21270*/  PRMT R0, RZ, 0x7610, R0 ;  /* 0x00007610ff007816 */ /* 0x004fc40000000000 */
[----:B----4-:R-:W-:-:S04]  /*21280*/  @!P1 LOP3.LUT R5, R5, R4, RZ, 0x3c, !PT ;  /* 0x0000000405059212 */ /* 0x010fc800078e3cff */
[----:B------:R-:W-:-:S04]  /*21290*/  @!P1 LOP3.LUT R4, R5, R4, RZ, 0x3c, !PT ;  /* 0x0000000405049212 */ /* 0x000fc800078e3cff */
[----:B------:R-:W-:-:S05]  /*212a0*/  @!P1 LOP3.LUT R5, R5, R4, RZ, 0x3c, !PT ;  /* 0x0000000405059212 */ /* 0x000fca00078e3cff */
[----:B------:R-:W2:Y:S04]  /*212b0*/  @!P1 LDG.E.U16 R0, desc[UR12][R4.64] ;  /* 0x0000000c04009981 */ /* 0x000ea8000c1e1500 */
[----:B--2---:R0:W-:Y:S04]  /*212c0*/  STL [R1+0xd0], R0 ;  /* 0x0000d00001007387 */ /* 0x0041e80000100800 */
[----:B0-----:R-:W2:Y:S04]  /*212d0*/  LDL.LU R0, [R1+0x2018] ;  /* 0x0020180001007983 */ /* 0x001ea80000300800 */
[----:B------:R-:W4:Y:S04]  /*212e0*/  LDL R4, [R1+0xbac] ;  /* 0x000bac0001047983 */ /* 0x000f280000100800 */
[----:B------:R-:W4:Y:S01]  /*212f0*/  LDL R5, [R1+0xbb0] ;  /* 0x000bb00001057983 */ /* 0x000f220000100800 */
[----:B---3--:R-:W-:-:S02]  /*21300*/  PRMT R2, RZ, 0x7610, R2 ;  /* 0x00007610ff027816 */ /* 0x008fc40000000002 */
[----:B----4-:R-:W-:-:S04]  /*21310*/  @!P2 LOP3.LUT R5, R5, R4, RZ, 0x3c, !PT ;  /* 0x000000040505a212 */ /* 0x010fc800078e3cff */
[----:B------:R-:W-:-:S04]  /*21320*/  @!P2 LOP3.LUT R4, R5, R4, RZ, 0x3c, !PT ;  /* 0x000000040504a212 */ /* 0x000fc800078e3cff */
[----:B------:R-:W-:-:S05]  /*21330*/  @!P2 LOP3.LUT R5, R5, R4, RZ, 0x3c, !PT ;  /* 0x000000040505a212 */ /* 0x000fca00078e3cff */
[----:B------:R-:W3:Y:S04]  /*21340*/  @!P2 LDG.E.U16 R2, desc[UR12][R4.64] ;  /* 0x0000000c0402a981 */ /* 0x000ee8000c1e1500 */
        /* <DEDUP_REMOVED lines=292> */
[----:B------:R-:W-:-:S02]  /*22590*/  PRMT R29, RZ, 0x7610, R29 ;  /* 0x00007610ff1d7816 */ /* 0x000fc4000000001d */
[----:B----4-:R-:W-:-:S04]  /*225a0*/  @!P3 LOP3.LUT R5, R5, R4, RZ, 0x3c, !PT ;  /* 0x000000040505b212 */ /* 0x010fc800078e3cff */
[----:B------:R-:W-:-:S04]  /*225b0*/  @!P3 LOP3.LUT R4, R5, R4, RZ, 0x3c, !PT ;  /* 0x000000040504b212 */ /* 0x000fc800078e3cff */
[----:B------:R-:W-:-:S05]  /*225c0*/  @!P3 LOP3.LUT R5, R5, R4, RZ, 0x3c, !PT ;  /* 0x000000040505b212 */ /* 0x000fca00078e3cff */
[----:B------:R0:W4:Y:S04]  /*225d0*/  @!P3 LDG.E.U16 R29, desc[UR12][R4.64] ;  /* 0x0000000c041db981 */ /* 0x000128000c1e1500 */
[----:B------:R-:W0:Y:S04]  /*225e0*/  LDL R4, [R1+0x8bc] ;  /* 0x0008bc0001047983 */ /* 0x000e280000100800 */
[----:B------:R-:W0:Y:S01]  /*225f0*/  LDL R5, [R1+0x8c0] ;  /* 0x0008c00001057983 */ /* 0x000e220000100800 */
[----:B---3--:R-:W-:Y:S02]  /*22600*/  PRMT R2, RZ, 0x7610, R2 ;  /* 0x00007610ff027816 */ /* 0x008fe40000000002 */
[----:B0-----:R-:W-:-:S04]  /*22610*/  @!P0 LOP3.LUT R5, R5, R4, RZ, 0x3c, !PT ;  /* 0x0000000405058212 */ /* 0x001fc800078e3cff */
[----:B------:R-:W-:-:S04]  /*22620*/  @!P0 LOP3.LUT R4, R5, R4, RZ, 0x3c, !PT ;  /* 0x0000000405048212 */ /* 0x000fc800078e3cff */
[----:B------:R-:W-:-:S05]  /*22630*/  @!P0 LOP3.LUT R5, R5, R4, RZ, 0x3c, !PT ;  /* 0x0000000405058212 */ /* 0x000fca00078e3cff */
[----:B------:R-:W3:Y:S04]  /*22640*/  @!P0 LDG.E.U16 R2, desc[UR12][R4.64] ;  /* 0x0000000c04028981 */ /* 0x000ee8000c1e1500 */
[----:B----4-:R0:W-:Y:S04]  /*22650*/  STL [R1+0x48], R29 ;  /* 0x0000481d01007387 */ /* 0x0101e80000100800 */
[----:B0-----:R-:W4:Y:S04]  /*22660*/  LDL R29, [R1+0x858] ;  /* 0x00085800011d7983 */ /* 0x001f280000100800 */
        /* <DEDUP_REMOVED lines=35> */
[----:B------:R-:W3:Y:S01]  /*228a0*/  @!P0 LDG.E.U16 R2, desc[UR12][R4.64] ;  /* 0x0000000c04028981 */ /* 0x000ee2000c1e1500 */
[----:B--2---:R-:W-:-:S03]  /*228b0*/  PRMT R0, RZ, 0x7610, R0 ;  /* 0x00007610ff007816 */ /* 0x004fc60000000000 */
[----:B---3--:R0:W-:Y:S04]  /*228c0*/  STL [R1+0x34], R2 ;  /* 0x0000340201007387 */ /* 0x0081e80000100800 */
[----:B0-----:R-:W2:Y:S04]  /*228d0*/  LDL.LU R2, [R1+0x1f80] ;  /* 0x001f800001027983 */ /* 0x001ea80000300800 */
[----:B------:R-:W3:Y:S01]  /*228e0*/  LDL R5, [R1+0x854] ;  /* 0x0008540001057983 */ /* 0x000ee20000100800 */
[----:B----4-:R-:W-:-:S03]  /*228f0*/  @!P1 IMAD.MOV.U32 R4, RZ, RZ, R29 ;  /* 0x000000ffff049224 */ /* 0x010fc600078e001d */
[----:B------:R-:W4:Y:S04]  /*22900*/  LDL R29, [R1+0x830] ;  /* 0x00083000011d7983 */ /* 0x000f280000100800 */
[----:B---3--:R-:W3:Y:S04]  /*22910*/  @!P1 LDG.E.U16 R0, desc[UR12][R4.64] ;  /* 0x0000000c04009981 */ /* 0x008ee8000c1e1500 */
        /* <DEDUP_REMOVED lines=26> */
[----:B------:R-:W-:-:S03]  /*22ac0*/  PRMT R0, RZ, 0x7610, R0 ;  /* 0x00007610ff007816 */ /* 0x000fc60000000000 */
[----:B0-----:R-:W2:Y:S04]  /*22ad0*/  LDL R27, [R1+0x7e0] ;  /* 0x0007e000011b7983 */ /* 0x001ea80000100800 */
[----:B------:R-:W1:Y:S04]  /*22ae0*/  LDL R4, [R1+0x834] ;  /* 0x0008340001047983 */ /* 0x000e680000100800 */
[----:B------:R-:W1:Y:S02]  /*22af0*/  LDL R5, [R1+0x838] ;  /* 0x0008380001057983 */ /* 0x000e640000100800 */
[----:B-1----:R-:W-:-:S04]  /*22b00*/  @!P1 LOP3.LUT R5, R5, R4, RZ, 0x3c, !PT ;  /* 0x0000000405059212 */ /* 0x002fc800078e3cff */
[----:B------:R-:W-:-:S04]  /*22b10*/  @!P1 LOP3.LUT R4, R5, R4, RZ, 0x3c, !PT ;  /* 0x0000000405049212 */ /* 0x000fc800078e3cff */
[----:B------:R-:W-:-:S05]  /*22b20*/  @!P1 LOP3.LUT R5, R5, R4, RZ, 0x3c, !PT ;  /* 0x0000000405059212 */ /* 0x000fca00078e3cff */
[----:B------:R-:W2:Y:S04]  /*22b30*/  @!P1 LDG.E.U16 R0, desc[UR12][R4.64] ;  /* 0x0000000c04009981 */ /* 0x000ea8000c1e1500 */
[----:B---3--:R0:W-:Y:S04]  /*22b40*/  STL [R1+0x24], R31 ;  /* 0x0000241f01007387 */ /* 0x0081e80000100800 */
[----:B0-----:R-:W3:Y:S04]  /*22b50*/  LDL R31, [R1+0x7d8] ;  /* 0x0007d800011f7983 */ /* 0x001ee80000100800 */
[----:B--2---:R0:W-:Y:S04]  /*22b60*/  STL [R1+0x20], R0 ;  /* 0x0000200001007387 */ /* 0x0041e80000100800 */
[----:B0-----:R-:W2:Y:S04]  /*22b70*/  LDL.LU R0, [R1+0x1f74] ;  /* 0x001f740001007983 */ /* 0x001ea80000300800 */
[----:B------:R-:W2:Y:S01]  /*22b80*/  LDL R5, [R1+0x82c] ;  /* 0x00082c0001057983 */ /* 0x000ea20000100800 */
[----:B------:R-:W-:Y:S01]  /*22b90*/  PRMT R2, RZ, 0x7610, R2 ;  /* 0x00007610ff027816 */ /* 0x000fe20000000002 */
[----:B----4-:R-:W-:-:S02]  /*22ba0*/  @!P2 IMAD.MOV.U32 R4, RZ, RZ, R29 ;  /* 0x000000ffff04a224 */ /* 0x010fc400078e001d */
[----:B------:R-:W4:Y:S04]  /*22bb0*/  LDL R29, [R1+0x7d0] ;  /* 0x0007d000011d7983 */ /* 0x000f280000100800 */
[----:B--2---:R-:W2:Y:S04]  /*22bc0*/  @!P2 LDG.E.U16 R2, desc[UR12][R4.64] ;  /* 0x0000000c0402a981 */ /* 0x004ea8000c1e1500 */
        /* <DEDUP_REMOVED lines=9> */
[----:B------:R-:W3:Y:S01]  /*22c60*/  LDL R5, [R1+0x7dc] ;  /* 0x0007dc0001057983 */ /* 0x000ee20000100800 */
[----:B------:R-:W-:Y:S01]  /*22c70*/  PRMT R25, RZ, 0x7610, R25 ;  /* 0x00007610ff197816 */ /* 0x000fe20000000019 */
[----:B0-----:R-:W-:Y:S02]  /*22c80*/  @!P0 IMAD.MOV.U32 R4, RZ, RZ, R27 ;  /* 0x000000ffff048224 */ /* 0x001fe400078e001b */
[----:B--2---:R0:W-:Y:S01]  /*22c90*/  STL [R1+0x18], R26 ;  /* 0x0000181a01007387 */ /* 0x0041e20000100800 */
[----:B------:R-:W-:-:S03]  /*22ca0*/  PRMT R30, RZ, 0x7610, R30 ;  /* 0x00007610ff1e7816 */ /* 0x000fc6000000001e */
[----:B------:R-:W2:Y:S04]  /*22cb0*/  LDL R27, [R1+0x7bc] ;  /* 0x0007bc00011b7983 */ /* 0x000ea80000100800 */
[----:B---3--:R1:W3:Y:S04]  /*22cc0*/  @!P0 LDG.E.U16 R25, desc[UR12][R4.64] ;  /* 0x0000000c04198981 */ /* 0x0082e8000c1e1500 */
[----:B0-----:R-:W2:Y:S04]  /*22cd0*/  LDL R26, [R1+0x7c8] ;  /* 0x0007c800011a7983 */ /* 0x001ea80000100800 */
[----:B------:R-:W2:Y:S01]  /*22ce0*/  LDL R5, [R1+0x7d4] ;  /* 0x0007d40001057983 */ /* 0x000ea20000100800 */
[----:B-1----:R-:W-:-:S03]  /*22cf0*/  @!P1 IMAD.MOV.U32 R4, RZ, RZ, R31 ;  /* 0x000000ffff049224 */ /* 0x002fc600078e001f */
[----:B---3--:R0:W-:Y:S01]  /*22d00*/  STL [R1+0x14], R25 ;  /* 0x0000141901007387 */ /* 0x0081e20000100800 */
[----:B------:R-:W-:-:S03]  /*22d10*/  PRMT R28, RZ, 0x7610, R28 ;  /* 0x00007610ff1c7816 */ /* 0x000fc6000000001c */
[----:B------:R-:W3:Y:S04]  /*22d20*/  LDL R31, [R1+0x7b4] ;  /* 0x0007b400011f7983 */ /* 0x000ee80000100800 */
[----:B--2---:R4:W2:Y:S04]  /*22d30*/  @!P1 LDG.E.U16 R30, desc[UR12][R4.64] ;  /* 0x0000000c041e9981 */ /* 0x0048a8000c1e1500 */
[----:B0-----:R-:W3:Y:S04]  /*22d40*/  LDL R25, [R1+0x7c0] ;  /* 0x0007c00001197983 */ /* 0x001ee80000100800 */
[----:B------:R-:W3:Y:S01]  /*22d50*/  LDL R5, [R1+0x7cc] ;  /* 0x0007cc0001057983 */ /* 0x000ee20000100800 */
[----:B----4-:R-:W-:-:S03]  /*22d60*/  @!P2 IMAD.MOV.U32 R4, RZ, RZ, R29 ;  /* 0x000000ffff04a224 */ /* 0x010fc600078e001d */
[----:B--2---:R0:W-:Y:S01]  /*22d70*/  STL [R1+0x10], R30 ;  /* 0x0000101e01007387 */ /* 0x0041e20000100800 */
[----:B------:R-:W-:-:S03]  /*22d80*/  PRMT R24, RZ, 0x7610, R24 ;  /* 0x00007610ff187816 */ /* 0x000fc60000000018 */
[----:B------:R-:W2:Y:S04]  /*22d90*/  LDL R29, [R1+0x7ac] ;  /* 0x0007ac00011d7983 */ /* 0x000ea80000100800 */
[----:B---3--:R1:W3:Y:S04]  /*22da0*/  @!P2 LDG.E.U16 R28, desc[UR12][R4.64] ;  /* 0x0000000c041ca981 */ /* 0x0082e8000c1e1500 */
[----:B0-----:R-:W4:Y:S04]  /*22db0*/  LDL R30, [R1+0x7b8] ;  /* 0x0007b800011e7983 */ /* 0x001f280000100800 */
[----:B------:R-:W2:Y:S01]  /*22dc0*/  LDL R5, [R1+0x7c4] ;  /* 0x0007c40001057983 */ /* 0x000ea20000100800 */
[----:B-1----:R-:W-:-:S05]  /*22dd0*/  @!P3 IMAD.MOV.U32 R4, RZ, RZ, R26 ;  /* 0x000000ffff04b224 */ /* 0x002fca00078e001a */
[----:B--2---:R0:W2:Y:S04]  /*22de0*/  @!P3 LDG.E.U16 R24, desc[UR12][R4.64] ;  /* 0x0000000c0418b981 */ /* 0x0040a8000c1e1500 */
[----:B---3--:R1:W-:Y:S04]  /*22df0*/  STL [R1+0xc], R28 ;  /* 0x00000c1c01007387 */ /* 0x0083e80000100800 */
[----:B------:R-:W3:Y:S04]  /*22e00*/  LDL R26, [R1+0x7a4] ;  /* 0x0007a400011a7983 */ /* 0x000ee80000100800 */
[----:B-1----:R-:W3:Y:S01]  /*22e10*/  LDL R28, [R1+0x7b0] ;  /* 0x0007b000011c7983 */ /* 0x002ee20000100800 */
[----:B------:R-:W-:Y:S01]  /*22e20*/  PRMT R2, RZ, 0x7610, R2 ;  /* 0x00007610ff027816 */ /* 0x000fe20000000002 */
[----:B0-----:R-:W-:-:S02]  /*22e30*/  @!P0 IMAD.MOV.U32 R4, RZ, RZ, R25 ;  /* 0x000000ffff048224 */ /* 0x001fc400078e0019 */
[----:B------:R-:W-:Y:S01]  /*22e40*/  @!P0 IMAD.MOV.U32 R5, RZ, RZ, R27 ;  /* 0x000000ffff058224 */ /* 0x000fe200078e001b */
[----:B------:R-:W-:-:S04]  /*22e50*/  PRMT R0, RZ, 0x7610, R0 ;  /* 0x00007610ff007816 */ /* 0x000fc80000000000 */
[----:B------:R4:W3:Y:S02]  /*22e60*/  @!P0 LDG.E.U16 R2, desc[UR12][R4.64] ;  /* 0x0000000c04028981 */ /* 0x0008e4000c1e1500 */
[----:B----4-:R-:W-:Y:S02]  /*22e70*/  @!P1 IMAD.MOV.U32 R4, RZ, RZ, R30 ;  /* 0x000000ffff049224 */ /* 0x010fe400078e001e */
[----:B------:R-:W-:-:S05]  /*22e80*/  @!P1 IMAD.MOV.U32 R5, RZ, RZ, R31 ;  /* 0x000000ffff059224 */ /* 0x000fca00078e001f */
[----:B------:R0:W4:Y:S04]  /*22e90*/  @!P1 LDG.E.U16 R0, desc[UR12][R4.64] ;  /* 0x0000000c04009981 */ /* 0x000128000c1e1500 */
[----:B--2---:R1:W-:Y:S01]  /*22ea0*/  STL [R1+0x8], R24 ;  /* 0x0000081801007387 */ /* 0x0043e20000100800 */
[----:B------:R-:W-:Y:S01]  /*22eb0*/  PRMT R61, RZ, 0x7610, R61 ;  /* 0x00007610ff3d7816 */ /* 0x000fe2000000003d */
[----:B0-----:R-:W-:Y:S01]  /*22ec0*/  @!P2 IMAD.MOV.U32 R5, RZ, RZ, R29 ;  /* 0x000000ffff05a224 */ /* 0x001fe200078e001d */
[----:B------:R-:W-:Y:S01]  /*22ed0*/  PRMT R60, RZ, 0x7610, R60 ;  /* 0x00007610ff3c7816 */ /* 0x000fe2000000003c */
[----:B------:R-:W2:Y:S04]  /*22ee0*/  LDL R27, [R1+0x75c] ;  /* 0x00075c00011b7983 */ /* 0x000ea80000100800 */
[----:B------:R-:W2:Y:S04]  /*22ef0*/  LDL R25, [R1+0x760] ;  /* 0x0007600001197983 */ /* 0x000ea80000100800 */
[----:B-1----:R-:W2:Y:S01]  /*22f00*/  LDL R24, [R1+0x7a8] ;  /* 0x0007a80001187983 */ /* 0x002ea20000100800 */
[----:B---3--:R-:W-:-:S05]  /*22f10*/  @!P2 IMAD.MOV.U32 R4, RZ, RZ, R28 ;  /* 0x000000ffff04a224 */ /* 0x008fca00078e001c */
[----:B------:R0:W3:Y:S02]  /*22f20*/  @!P2 LDG.E.U16 R61, desc[UR12][R4.64] ;  /* 0x0000000c043da981 */ /* 0x0000e4000c1e1500 */
[----:B0-----:R-:W-:Y:S02]  /*22f30*/  @!P3 IMAD.MOV.U32 R5, RZ, RZ, R26 ;  /* 0x000000ffff05b224 */ /* 0x001fe400078e001a */
[----:B------:R0:W-:Y:S04]  /*22f40*/  STL [R1+0x1f28], R2 ;  /* 0x001f280201007387 */ /* 0x0001e80000100800 */
[----:B----4-:R1:W-:Y:S04]  /*22f50*/  STL [R1+0x1f2c], R0 ;  /* 0x001f2c0001007387 */ /* 0x0103e80000100800 */
[----:B0-----:R-:W4:Y:S04]  /*22f60*/  LDL R2, [R1+0x754] ;  /* 0x0007540001027983 */ /* 0x001f280000100800 */
[----:B-1----:R-:W4:Y:S01]  /*22f70*/  LDL R0, [R1+0x758] ;  /* 0x0007580001007983 */ /* 0x002f220000100800 */
[----:B--2---:R-:W-:-:S05]  /*22f80*/  @!P3 IMAD.MOV.U32 R4, RZ, RZ, R24 ;  /* 0x000000ffff04b224 */ /* 0x004fca00078e0018 */
[----:B------:R0:W2:Y:S04]  /*22f90*/  @!P3 LDG.E.U16 R60, desc[UR12][R4.64] ;  /* 0x0000000c043cb981 */ /* 0x0000a8000c1e1500 */
[----:B---3--:R-:W-:Y:S04]  /*22fa0*/  STL [R1+0x1f30], R61 ;  /* 0x001f303d01007387 */ /* 0x008fe80000100800 */
[----:B------:R-:W3:Y:S04]  /*22fb0*/  LDL R26, [R1+0x74c] ;  /* 0x00074c00011a7983 */ /* 0x000ee80000100800 */
[----:B------:R-:W3:Y:S01]  /*22fc0*/  LDL R24, [R1+0x750] ;  /* 0x0007500001187983 */ /* 0x000ee20000100800 */
[----:B------:R-:W-:-:S02]  /*22fd0*/  PRMT R59, RZ, 0x7610, R59 ;  /* 0x00007610ff3b7816 */ /* 0x000fc4000000003b */
[----:B------:R-:W-:Y:S01]  /*22fe0*/  PRMT R58, RZ, 0x7610, R58 ;  /* 0x00007610ff3a7816 */ /* 0x000fe2000000003a */
[----:B0-----:R-:W-:Y:S02]  /*22ff0*/  @!P0 IMAD.MOV.U32 R4, RZ, RZ, R25 ;  /* 0x000000ffff048224 */ /* 0x001fe400078e0019 */
[----:B------:R-:W-:-:S05]  /*23000*/  @!P0 IMAD.MOV.U32 R5, RZ, RZ, R27 ;  /* 0x000000ffff058224 */ /* 0x000fca00078e001b */
[----:B------:R4:W3:Y:S02]  /*23010*/  @!P0 LDG.E.U16 R59, desc[UR12][R4.64] ;  /* 0x0000000c043b8981 */ /* 0x0008e4000c1e1500 */
[----:B----4-:R-:W-:Y:S01]  /*23020*/  @!P1 IMAD.MOV.U32 R5, RZ, RZ, R2 ;  /* 0x000000ffff059224 */ /* 0x010fe200078e0002 */
[----:B------:R-:W-:-:S05]  /*23030*/  @!P1 MOV R4, R0 ;  /* 0x0000000000049202 */ /* 0x000fca0000000f00 */
[----:B------:R3:W4:Y:S04]  /*23040*/  @!P1 LDG.E.U16 R58, desc[UR12][R4.64] ;  /* 0x0000000c043a9981 */ /* 0x000728000c1e1500 */
[----:B--2---:R-:W-:Y:S04]  /*23050*/  STL [R1+0x1f34], R60 ;  /* 0x001f343c01007387 */ /* 0x004fe80000100800 */
[----:B------:R-:W2:Y:S04]  /*23060*/  LDL R29, [R1+0x744] ;  /* 0x00074400011d7983 */ /* 0x000ea80000100800 */
[----:B------:R-:W2:Y:S04]  /*23070*/  LDL R28, [R1+0x748] ;  /* 0x00074800011c7983 */ /* 0x000ea80000100800 */
[----:B------:R-:W2:Y:S04]  /*23080*/  LDL R27, [R1+0x73c] ;  /* 0x00073c00011b7983 */ /* 0x000ea80000100800 */
[----:B------:R-:W2:Y:S01]  /*23090*/  LDL R25, [R1+0x740] ;  /* 0x0007400001197983 */ /* 0x000ea20000100800 */
[----:B------:R-:W-:Y:S01]  /*230a0*/  PRMT R54, RZ, 0x7610, R54 ;  /* 0x00007610ff367816 */ /* 0x000fe20000000036 */
[----:B---3--:R-:W-:-:S02]  /*230b0*/  @!P2 IMAD.MOV.U32 R4, RZ, RZ, R24 ;  /* 0x000000ffff04a224 */ /* 0x008fc400078e0018 */
[----:B------:R-:W-:Y:S01]  /*230c0*/  @!P2 IMAD.MOV.U32 R5, RZ, RZ, R26 ;  /* 0x000000ffff05a224 */ /* 0x000fe200078e001a */
[----:B------:R-:W-:-:S04]  /*230d0*/  PRMT R52, RZ, 0x7610, R52 ;  /* 0x00007610ff347816 */ /* 0x000fc80000000034 */
[----:B------:R2:W3:Y:S01]  /*230e0*/  @!P2 LDG.E.U16 R54, desc[UR12][R4.64] ;  /* 0x0000000c0436a981 */ /* 0x0004e2000c1e1500 */
[----:B------:R-:W-:-:S03]  /*230f0*/  PRMT R50, RZ, 0x7610, R50 ;  /* 0x00007610ff327816 */ /* 0x000fc60000000032 */
[----:B------:R-:W-:Y:S04]  /*23100*/  STL [R1+0x1f38], R59 ;  /* 0x001f383b01007387 */ /* 0x000fe80000100800 */
[----:B------:R-:W3:Y:S04]  /*23110*/  LDL R2, [R1+0x734] ;  /* 0x0007340001027983 */ /* 0x000ee80000100800 */
[----:B------:R-:W3:Y:S04]  /*23120*/  LDL R0, [R1+0x738] ;  /* 0x0007380001007983 */ /* 0x000ee80000100800 */
[----:B----4-:R-:W-:Y:S04]  /*23130*/  STL [R1+0x1f3c], R58 ;  /* 0x001f3c3a01007387 */ /* 0x010fe80000100800 */
[----:B------:R-:W4:Y:S04]  /*23140*/  LDL R26, [R1+0x72c] ;  /* 0x00072c00011a7983 */ /* 0x000f280000100800 */
[----:B------:R-:W4:Y:S01]  /*23150*/  LDL R24, [R1+0x730] ;  /* 0x0007300001187983 */ /* 0x000f220000100800 */
[----:B--2---:R-:W-:-:S02]  /*23160*/  @!P3 IMAD.MOV.U32 R5, RZ, RZ, R29 ;  /* 0x000000ffff05b224 */ /* 0x004fc400078e001d */
[----:B------:R-:W-:-:S05]  /*23170*/  @!P3 IMAD.MOV.U32 R4, RZ, RZ, R28 ;  /* 0x000000ffff04b224 */ /* 0x000fca00078e001c */
[----:B------:R0:W2:Y:S02]  /*23180*/  @!P3 LDG.E.U16 R52, desc[UR12][R4.64] ;  /* 0x0000000c0434b981 */ /* 0x0000a4000c1e1500 */
[----:B0-----:R-:W-:Y:S02]  /*23190*/  @!P0 IMAD.MOV.U32 R4, RZ, RZ, R25 ;  /* 0x000000ffff048224 */ /* 0x001fe400078e0019 */
[----:B------:R-:W-:-:S05]  /*231a0*/  @!P0 IMAD.MOV.U32 R5, RZ, RZ, R27 ;  /* 0x000000ffff058224 */ /* 0x000fca00078e001b */
[----:B------:R0:W2:Y:S04]  /*231b0*/  @!P0 LDG.E.U16 R50, desc[UR12][R4.64] ;  /* 0x0000000c04328981 */ /* 0x0000a8000c1e1500 */
[----:B---3--:R-:W-:Y:S01]  /*231c0*/  STL [R1+0x1f40], R54 ;  /* 0x001f403601007387 */ /* 0x008fe20000100800 */
[----:B------:R-:W-:Y:S02]  /*231d0*/  PRMT R48, RZ, 0x7610, R48 ;  /* 0x00007610ff307816 */ /* 0x000fe40000000030 */
[----:B------:R-:W-:Y:S01]  /*231e0*/  PRMT R46, RZ, 0x7610, R46 ;  /* 0x00007610ff2e7816 */ /* 0x000fe2000000002e */
[----:B0-----:R-:W-:Y:S02]  /*231f0*/  @!P1 IMAD.MOV.U32 R4, RZ, RZ, R0 ;  /* 0x000000ffff049224 */ /* 0x001fe400078e0000 */
[----:B------:R-:W-:-:S05]  /*23200*/  @!P1 IMAD.MOV.U32 R5, RZ, RZ, R2 ;  /* 0x000000ffff059224 */ /* 0x000fca00078e0002 */
[----:B------:R4:W3:Y:S02]  /*23210*/  @!P1 LDG.E.U16 R48, desc[UR12][R4.64] ;  /* 0x0000000c04309981 */ /* 0x0008e4000c1e1500 */
[----:B----4-:R-:W-:Y:S02]  /*23220*/  @!P2 IMAD.MOV.U32 R4, RZ, RZ, R24 ;  /* 0x000000ffff04a224 */ /* 0x010fe400078e0018 */
[----:B------:R-:W-:-:S05]  /*23230*/  @!P2 IMAD.MOV.U32 R5, RZ, RZ, R26 ;  /* 0x000000ffff05a224 */ /* 0x000fca00078e001a */
[----:B------:R-:W4:Y:S04]  /*23240*/  @!P2 LDG.E.U16 R46, desc[UR12][R4.64] ;  /* 0x0000000c042ea981 */ /* 0x000f28000c1e1500 */
[----:B--2---:R-:W-:Y:S04]  /*23250*/  STL [R1+0x1f44], R52 ;  /* 0x001f443401007387 */ /* 0x004fe80000100800 */
[----:B------:R-:W2:Y:S04]  /*23260*/  LDL R28, [R1+0x724] ;  /* 0x00072400011c7983 */ /* 0x000ea80000100800 */
[----:B------:R-:W2:Y:S04]  /*23270*/  LDL R25, [R1+0x728] ;  /* 0x0007280001197983 */ /* 0x000ea80000100800 */
[----:B------:R-:W-:Y:S04]  /*23280*/  STL [R1+0x1f48], R50 ;  /* 0x001f483201007387 */ /* 0x000fe80000100800 */
[----:B------:R-:W2:Y:S04]  /*23290*/  LDL R2, [R1+0x6dc] ;  /* 0x0006dc0001027983 */ /* 0x000ea80000100800 */
[----:B------:R-:W2:Y:S01]  /*232a0*/  LDL R0, [R1+0x6e0] ;  /* 0x0006e00001007983 */ /* 0x000ea20000100800 */
[----:B------:R-:W-:-:S02]  /*232b0*/  PRMT R44, RZ, 0x7610, R44 ;  /* 0x00007610ff2c7816 */ /* 0x000fc4000000002c */
[----:B------:R-:W-:Y:S01]  /*232c0*/  PRMT R42, RZ, 0x7610, R42 ;  /* 0x00007610ff2a7816 */ /* 0x000fe2000000002a */
[----:B---3--:R-:W-:Y:S04]  /*232d0*/  STL [R1+0x1f4c], R48 ;  /* 0x001f4c3001007387 */ /* 0x008fe80000100800 */
[----:B------:R-:W3:Y:S04]  /*232e0*/  LDL R27, [R1+0x6d4] ;  /* 0x0006d400011b7983 */ /* 0x000ee80000100800 */
[----:B------:R-:W3:Y:S04]  /*232f0*/  LDL R26, [R1+0x6d8] ;  /* 0x0006d800011a7983 */ /* 0x000ee80000100800 */
[----:B------:R-:W3:Y:S04]  /*23300*/  LDL R24, [R1+0x6d0] ;  /* 0x0006d00001187983 */ /* 0x000ee80000100800 */
[----:B----4-:R-:W-:Y:S04]  /*23310*/  STL [R1+0x1f50], R46 ;  /* 0x001f502e01007387 */ /* 0x010fe80000100800 */
[----:B------:R-:W4:Y:S01]  /*23320*/  LDL R29, [R1+0x6c4] ;  /* 0x0006c400011d7983 */ /* 0x000f220000100800 */
[----:B--2---:R-:W-:-:S02]  /*23330*/  @!P3 IMAD.MOV.U32 R5, RZ, RZ, R28 ;  /* 0x000000ffff05b224 */ /* 0x004fc400078e001c */
[----:B------:R-:W-:Y:S01]  /*23340*/  @!P3 IMAD.MOV.U32 R4, RZ, RZ, R25 ;  /* 0x000000ffff04b224 */ /* 0x000fe200078e0019 */
[----:B------:R-:W2:Y:S04]  /*23350*/  LDL R28, [R1+0x6c8] ;  /* 0x0006c800011c7983 */ /* 0x000ea80000100800 */
[----:B------:R-:W2:Y:S04]  /*23360*/  LDL R25, [R1+0x6cc] ;  /* 0x0006cc0001197983 */ /* 0x000ea80000100800 */
[----:B------:R0:W2:Y:S02]  /*23370*/  @!P3 LDG.E.U16 R44, desc[UR12][R4.64] ;  /* 0x0000000c042cb981 */ /* 0x0000a4000c1e1500 */
[----:B0-----:R-:W-:-:S02]  /*23380*/  @!P0 IMAD.MOV.U32 R5, RZ, RZ, R2 ;  /* 0x000000ffff058224 */ /* 0x001fc400078e0002 */
[----:B------:R-:W-:-:S05]  /*23390*/  @!P0 IMAD.MOV.U32 R4, RZ, RZ, R0 ;  /* 0x000000ffff048224 */ /* 0x000fca00078e0000 */
[----:B------:R3:W4:Y:S01]  /*233a0*/  @!P0 LDG.E.U16 R42, desc[UR12][R4.64] ;  /* 0x0000000c042a8981 */ /* 0x000722000c1e1500 */
[----:B------:R-:W-:Y:S02]  /*233b0*/  PRMT R40, RZ, 0x7610, R40 ;  /* 0x00007610ff287816 */ /* 0x000fe40000000028 */
[----:B------:R-:W-:Y:S01]  /*233c0*/  PRMT R38, RZ, 0x7610, R38 ;  /* 0x00007610ff267816 */ /* 0x000fe20000000026 */
[----:B---3--:R-:W-:Y:S02]  /*233d0*/  @!P1 IMAD.MOV.U32 R5, RZ, RZ, R27 ;  /* 0x000000ffff059224 */ /* 0x008fe400078e001b */
[----:B------:R-:W-:-:S05]  /*233e0*/  @!P1 IMAD.MOV.U32 R4, RZ, RZ, R26 ;  /* 0x000000ffff049224 */ /* 0x000fca00078e001a */
[----:B------:R0:W3:Y:S02]  /*233f0*/  @!P1 LDG.E.U16 R40, desc[UR12][R4.64] ;  /* 0x0000000c04289981 */ /* 0x0000e4000c1e1500 */
[----:B0-----:R-:W-:Y:S01]  /*23400*/  @!P2 IMAD.MOV.U32 R4, RZ, RZ, R24 ;  /* 0x000000ffff04a224 */ /* 0x001fe200078e0018 */
[----:B------:R-:W-:Y:S01]  /*23410*/  PRMT R36, RZ, 0x7610, R36 ;  /* 0x00007610ff247816 */ /* 0x000fe20000000024 */
[----:B--2---:R-:W-:Y:S04]  /*23420*/  STL [R1+0x1f54], R44 ;  /* 0x001f542c01007387 */ /* 0x004fe80000100800 */
[----:B------:R-:W2:Y:S04]  /*23430*/  LDL R2, [R1+0x65c] ;  /* 0x00065c0001027983 */ /* 0x000ea80000100800 */
[----:B------:R-:W2:Y:S01]  /*23440*/  LDL R0, [R1+0x660] ;  /* 0x0006600001007983 */ /* 0x000ea20000100800 */
[----:B------:R-:W-:-:S05]  /*23450*/  @!P2 IMAD.MOV.U32 R5, RZ, RZ, R25 ;  /* 0x000000ffff05a224 */ /* 0x000fca00078e0019 */
[----:B------:R0:W2:Y:S04]  /*23460*/  @!P2 LDG.E.U16 R38, desc[UR12][R4.64] ;  /* 0x0000000c0426a981 */ /* 0x0000a8000c1e1500 */
[----:B----4-:R-:W-:Y:S04]  /*23470*/  STL [R1+0x1f58], R42 ;  /* 0x001f582a01007387 */ /* 0x010fe80000100800 */
[----:B------:R-:W4:Y:S04]  /*23480*/  LDL R27, [R1+0x654] ;  /* 0x00065400011b7983 */ /* 0x000f280000100800 */
[----:B------:R-:W4:Y:S01]  /*23490*/  LDL R26, [R1+0x658] ;  /* 0x00065800011a7983 */ /* 0x000f220000100800 */
[----:B0-----:R-:W-:-:S02]  /*234a0*/  @!P3 IMAD.MOV.U32 R4, RZ, RZ, R28 ;  /* 0x000000ffff04b224 */ /* 0x001fc400078e001c */
[----:B------:R-:W-:-:S05]  /*234b0*/  @!P3 IMAD.MOV.U32 R5, RZ, RZ, R29 ;  /* 0x000000ffff05b224 */ /* 0x000fca00078e001d */
[----:B------:R2:W4:Y:S01]  /*234c0*/  @!P3 LDG.E.U16 R36, desc[UR12][R4.64] ;  /* 0x0000000c0424b981 */ /* 0x000522000c1e1500 */
[----:B------:R-:W-:Y:S02]  /*234d0*/  PRMT R23, RZ, 0x7610, R23 ;  /* 0x00007610ff177816 */ /* 0x000fe40000000017 */
[----:B------:R-:W-:Y:S01]  /*234e0*/  PRMT R22, RZ, 0x7610, R22 ;  /* 0x00007610ff167816 */ /* 0x000fe20000000016 */
[----:B---3--:R-:W-:Y:S04]  /*234f0*/  STL [R1+0x1f5c], R40 ;  /* 0x001f5c2801007387 */ /* 0x008fe80000100800 */
[----:B------:R-:W3:Y:S04]  /*23500*/  LDL R25, [R1+0x64c] ;  /* 0x00064c0001197983 */ /* 0x000ee80000100800 */
[----:B------:R-:W3:Y:S01]  /*23510*/  LDL R24, [R1+0x650] ;  /* 0x0006500001187983 */ /* 0x000ee20000100800 */
[----:B--2---:R-:W-:-:S02]  /*23520*/  @!P0 IMAD.MOV.U32 R5, RZ, RZ, R2 ;  /* 0x000000ffff058224 */ /* 0x004fc400078e0002 */
[----:B------:R-:W-:-:S05]  /*23530*/  @!P0 IMAD.MOV.U32 R4, RZ, RZ, R0 ;  /* 0x000000ffff048224 */ /* 0x000fca00078e0000 */
[----:B------:R4:W2:Y:S04]  /*23540*/  @!P0 LDG.E.U16 R23, desc[UR12][R4.64] ;  /* 0x0000000c04178981 */ /* 0x0008a8000c1e1500 */
[----:B------:R-:W-:Y:S04]  /*23550*/  STL [R1+0x1f60], R38 ;  /* 0x001f602601007387 */ /* 0x000fe80000100800 */
[----:B------:R-:W2:Y:S04]  /*23560*/  LDL R29, [R1+0x644] ;  /* 0x00064400011d7983 */ /* 0x000ea80000100800 */
[----:B------:R-:W2:Y:S01]  /*23570*/  LDL R28, [R1+0x648] ;  /* 0x00064800011c7983 */ /* 0x000ea20000100800 */
[----:B----4-:R-:W-:Y:S01]  /*23580*/  @!P1 IMAD.MOV.U32 R5, RZ, RZ, R27 ;  /* 0x000000ffff059224 */ /* 0x010fe200078e001b */
[----:B------:R-:W-:-:S05]  /*23590*/  @!P1 MOV R4, R26 ;  /* 0x0000001a00049202 */ /* 0x000fca0000000f00 */
[----:B------:R3:W4:Y:S04]  /*235a0*/  @!P1 LDG.E.U16 R22, desc[UR12][R4.64] ;  /* 0x0000000c04169981 */ /* 0x000728000c1e1500 */
[----:B------:R-:W-:Y:S04]  /*235b0*/  STL [R1+0x1f64], R36 ;  /* 0x001f642401007387 */ /* 0x000fe80000100800 */
[----:B------:R-:W4:Y:S04]  /*235c0*/  LDL R31, [R1+0x5dc] ;  /* 0x0005dc00011f7983 */ /* 0x000f280000100800 */
[----:B------:R-:W4:Y:S04]  /*235d0*/  LDL R30, [R1+0x5e0] ;  /* 0x0005e000011e7983 */ /* 0x000f280000100800 */
[----:B------:R-:W4:Y:S04]  /*235e0*/  LDL R2, [R1+0x5d4] ;  /* 0x0005d40001027983 */ /* 0x000f280000100800 */
[----:B------:R-:W4:Y:S01]  /*235f0*/  LDL R0, [R1+0x5d8] ;  /* 0x0005d80001007983 */ /* 0x000f220000100800 */
[----:B------:R-:W-:Y:S01]  /*23600*/  PRMT R21, RZ, 0x7610, R21 ;  /* 0x00007610ff157816 */ /* 0x000fe20000000015 */
[----:B---3--:R-:W-:-:S02]  /*23610*/  @!P2 IMAD.MOV.U32 R5, RZ, RZ, R25 ;  /* 0x000000ffff05a224 */ /* 0x008fc400078e0019 */
[----:B------:R-:W-:-:S05]  /*23620*/  @!P2 IMAD.MOV.U32 R4, RZ, RZ, R24 ;  /* 0x000000ffff04a224 */ /* 0x000fca00078e0018 */
[----:B------:R0:W3:Y:S01]  /*23630*/  @!P2 LDG.E.U16 R21, desc[UR12][R4.64] ;  /* 0x0000000c0415a981 */ /* 0x0000e2000c1e1500 */
[----:B------:R-:W-:Y:S02]  /*23640*/  PRMT R20, RZ, 0x7610, R20 ;  /* 0x00007610ff147816 */ /* 0x000fe40000000014 */
[----:B------:R-:W-:Y:S01]  /*23650*/  PRMT R19, RZ, 0x7610, R19 ;  /* 0x00007610ff137816 */ /* 0x000fe20000000013 */
[----:B--2---:R1:W-:Y:S04]  /*23660*/  STL [R1+0x1f68], R23 ;  /* 0x001f681701007387 */ /* 0x0043e80000100800 */
[----:B------:R-:W2:Y:S04]  /*23670*/  LDL R27, [R1+0x5cc] ;  /* 0x0005cc00011b7983 */ /* 0x000ea80000100800 */
[----:B------:R-:W3:Y:S01]  /*23680*/  LDL R26, [R1+0x5d0] ;  /* 0x0005d000011a7983 */ /* 0x000ee20000100800 */
[----:B0-----:R-:W-:-:S02]  /*23690*/  @!P3 IMAD.MOV.U32 R4, RZ, RZ, R28 ;  /* 0x000000ffff04b224 */ /* 0x001fc400078e001c */
[----:B------:R-:W-:-:S05]  /*236a0*/  @!P3 IMAD.MOV.U32 R5, RZ, RZ, R29 ;  /* 0x000000ffff05b224 */ /* 0x000fca00078e001d */
[----:B------:R0:W3:Y:S04]  /*236b0*/  @!P3 LDG.E.U16 R20, desc[UR12][R4.64] ;  /* 0x0000000c0414b981 */ /* 0x0000e8000c1e1500 */
[----:B----4-:R4:W-:Y:S04]  /*236c0*/  STL [R1+0x1f6c], R22 ;  /* 0x001f6c1601007387 */ /* 0x0109e80000100800 */
[----:B------:R-:W3:Y:S04]  /*236d0*/  LDL R25, [R1+0x5c4] ;  /* 0x0005c40001197983 */ /* 0x000ee80000100800 */
[----:B------:R-:W3:Y:S04]  /*236e0*/  LDL R24, [R1+0x5c8] ;  /* 0x0005c80001187983 */ /* 0x000ee80000100800 */
[----:B------:R-:W3:Y:S04]  /*236f0*/  LDL R29, [R1+0x560] ;  /* 0x00056000011d7983 */ /* 0x000ee80000100800 */
[----:B------:R-:W3:Y:S04]  /*23700*/  LDL R28, [R1+0x1430] ;  /* 0x00143000011c7983 */ /* 0x000ee80000100800 */
[----:B-1----:R-:W3:Y:S01]  /*23710*/  LDL R23, [R1+0x1428] ;  /* 0x0014280001177983 */ /* 0x002ee20000100800 */
[----:B0-----:R-:W-:-:S02]  /*23720*/  @!P0 IMAD.MOV.U32 R4, RZ, RZ, R30 ;  /* 0x000000ffff048224 */ /* 0x001fc400078e001e */
[----:B------:R-:W-:Y:S01]  /*23730*/  @!P0 IMAD.MOV.U32 R5, RZ, RZ, R31 ;  /* 0x000000ffff058224 */ /* 0x000fe200078e001f */
[----:B------:R-:W-:Y:S02]  /*23740*/  PRMT R18, RZ, 0x7610, R18 ;  /* 0x00007610ff127816 */ /* 0x000fe40000000012 */
[----:B------:R-:W-:Y:S01]  /*23750*/  PRMT R17, RZ, 0x7610, R17 ;  /* 0x00007610ff117816 */ /* 0x000fe20000000011 */
[----:B----4-:R-:W4:Y:S04]  /*23760*/  LDL R22, [R1+0x142c] ;  /* 0x00142c0001167983 */ /* 0x010f280000100800 */
[----:B------:R0:W4:Y:S01]  /*23770*/  @!P0 LDG.E.U16 R19, desc[UR12][R4.64] ;  /* 0x0000000c04138981 */ /* 0x000122000c1e1500 */
[----:B------:R-:W-:Y:S02]  /*23780*/  PRMT R16, RZ, 0x7610, R16 ;  /* 0x00007610ff107816 */ /* 0x000fe40000000010 */
[----:B------:R-:W-:-:S02]  /*23790*/  PRMT R15, RZ, 0x7610, R15 ;  /* 0x00007610ff0f7816 */ /* 0x000fc4000000000f */
[----:B------:R-:W-:Y:S02]  /*237a0*/  PRMT R14, RZ, 0x7610, R14 ;  /* 0x00007610ff0e7816 */ /* 0x000fe4000000000e */
[----:B------:R-:W-:Y:S02]  /*237b0*/  PRMT R13, RZ, 0x7610, R13 ;  /* 0x00007610ff0d7816 */ /* 0x000fe4000000000d */
[----:B------:R-:W-:Y:S02]  /*237c0*/  PRMT R12, RZ, 0x7610, R12 ;  /* 0x00007610ff0c7816 */ /* 0x000fe4000000000c */
[----:B------:R-:W-:Y:S02]  /*237d0*/  PRMT R11, RZ, 0x7610, R11 ;  /* 0x00007610ff0b7816 */ /* 0x000fe4000000000b */
[----:B------:R-:W-:Y:S02]  /*237e0*/  PRMT R10, RZ, 0x7610, R10 ;  /* 0x00007610ff0a7816 */ /* 0x000fe4000000000a */
[----:B------:R-:W-:-:S02]  /*237f0*/  PRMT R9, RZ, 0x7610, R9 ;  /* 0x00007610ff097816 */ /* 0x000fc40000000009 */
[----:B------:R-:W-:Y:S01]  /*23800*/  PRMT R8, RZ, 0x7610, R8 ;  /* 0x00007610ff087816 */ /* 0x000fe20000000008 */
[----:B0-----:R-:W-:Y:S02]  /*23810*/  @!P1 IMAD.MOV.U32 R4, RZ, RZ, R0 ;  /* 0x000000ffff049224 */ /* 0x001fe400078e0000 */
[----:B------:R-:W-:Y:S01]  /*23820*/  @!P1 IMAD.MOV.U32 R5, RZ, RZ, R2 ;  /* 0x000000ffff059224 */ /* 0x000fe200078e0002 */
[----:B------:R-:W4:Y:S04]  /*23830*/  LDL R0, [R1+0x1424] ;  /* 0x0014240001007983 */ /* 0x000f280000100800 */
[----:B------:R-:W4:Y:S04]  /*23840*/  LDL R2, [R1+0x1420] ;  /* 0x0014200001027983 */ /* 0x000f280000100800 */
[----:B------:R2:W4:Y:S01]  /*23850*/  @!P1 LDG.E.U16 R18, desc[UR12][R4.64] ;  /* 0x0000000c04129981 */ /* 0x000522000c1e1500 */
[----:B------:R-:W-:-:S03]  /*23860*/  PRMT R6, RZ, 0x7610, R6 ;  /* 0x00007610ff067816 */ /* 0x000fc60000000006 */
[----:B------:R-:W4:Y:S04]  /*23870*/  LDL R31, [R1+0x6bc] ;  /* 0x0006bc00011f7983 */ /* 0x000f280000100800 */
[----:B------:R-:W4:Y:S01]  /*23880*/  LDL R30, [R1+0x6c0] ;  /* 0x0006c000011e7983 */ /* 0x000f220000100800 */
[----:B------:R-:W-:Y:S02]  /*23890*/  PRMT R7, RZ, 0x7610, R7 ;  /* 0x00007610ff077816 */ /* 0x000fe40000000007 */
[----:B------:R-:W-:Y:S02]  /*238a0*/  PRMT R32, RZ, 0x7610, R32 ;  /* 0x00007610ff207816 */ /* 0x000fe40000000020 */
[----:B------:R-:W-:Y:S01]  /*238b0*/  PRMT R34, RZ, 0x7610, R34 ;  /* 0x00007610ff227816 */ /* 0x000fe20000000022 */
[----:B------:R-:W4:Y:S04]  /*238c0*/  LDL R46, [R1+0x624] ;  /* 0x00062400012e7983 */ /* 0x000f280000100800 */
[----:B------:R-:W4:Y:S04]  /*238d0*/  LDL R44, [R1+0x628] ;  /* 0x00062800012c7983 */ /* 0x000f280000100800 */
[----:B------:R-:W4:Y:S04]  /*238e0*/  LDL R42, [R1+0x5bc] ;  /* 0x0005bc00012a7983 */ /* 0x000f280000100800 */
[----:B------:R-:W4:Y:S04]  /*238f0*/  LDL R40, [R1+0x5c0] ;  /* 0x0005c00001287983 */ /* 0x000f280000100800 */
[----:B------:R-:W4:Y:S04]  /*23900*/  LDL R38, [R1+0x5ac] ;  /* 0x0005ac0001267983 */ /* 0x000f280000100800 */
[----:B------:R-:W4:Y:S01]  /*23910*/  LDL R36, [R1+0x5b0] ;  /* 0x0005b00001247983 */ /* 0x000f220000100800 */
[----:B------:R-:W-:-:S03]  /*23920*/  PRMT R33, RZ, 0x7610, R33 ;  /* 0x00007610ff217816 */ /* 0x000fc60000000021 */
[----:B------:R-:W4:Y:S04]  /*23930*/  LDL R50, [R1+0x1440] ;  /* 0x0014400001327983 */ /* 0x000f280000100800 */
[----:B------:R-:W4:Y:S01]  /*23940*/  LDL R48, [R1+0x1444] ;  /* 0x0014440001307983 */ /* 0x000f220000100800 */
[----:B--2---:R-:W-:Y:S02]  /*23950*/  @!P2 IMAD.MOV.U32 R5, RZ, RZ, R27 ;  /* 0x000000ffff05a224 */ /* 0x004fe400078e001b */
[----:B---3--:R-:W-:Y:S01]  /*23960*/  @!P2 IMAD.MOV.U32 R4, RZ, RZ, R26 ;  /* 0x000000ffff04a224 */ /* 0x008fe200078e001a */
[----:B------:R-:W2:Y:S04]  /*23970*/  LDL R27, [R1+0x1418] ;  /* 0x00141800011b7983 */ /* 0x000ea80000100800 */
[----:B------:R-:W3:Y:S04]  /*23980*/  LDL R26, [R1+0x141c] ;  /* 0x00141c00011a7983 */ /* 0x000ee80000100800 */
[----:B------:R0:W3:Y:S02]  /*23990*/  @!P2 LDG.E.U16 R17, desc[UR12][R4.64] ;  /* 0x0000000c0411a981 */ /* 0x0000e4000c1e1500 */
[----:B0-----:R-:W-:-:S02]  /*239a0*/  @!P3 IMAD.MOV.U32 R5, RZ, RZ, R25 ;  /* 0x000000ffff05b224 */ /* 0x001fc400078e0019 */
[----:B------:R-:W-:Y:S01]  /*239b0*/  @!P3 IMAD.MOV.U32 R4, RZ, RZ, R24 ;  /* 0x000000ffff04b224 */ /* 0x000fe200078e0018 */
[----:B------:R-:W3:Y:S04]  /*239c0*/  LDL R25, [R1+0x148c] ;  /* 0x00148c0001197983 */ /* 0x000ee80000100800 */
[----:B------:R-:W3:Y:S04]  /*239d0*/  LDL R24, [R1+0x1498] ;  /* 0x0014980001187983 */ /* 0x000ee80000100800 */
[----:B------:R0:W3:Y:S02]  /*239e0*/  @!P3 LDG.E.U16 R16, desc[UR12][R4.64] ;  /* 0x0000000c0410b981 */ /* 0x0000e4000c1e1500 */
[----:B0-----:R-:W-:-:S02]  /*239f0*/  @!P0 IMAD.MOV.U32 R4, RZ, RZ, R28 ;  /* 0x000000ffff048224 */ /* 0x001fc400078e001c */
[----:B------:R-:W-:Y:S01]  /*23a00*/  @!P0 IMAD.MOV.U32 R5, RZ, RZ, R29 ;  /* 0x000000ffff058224 */ /* 0x000fe200078e001d */
[----:B------:R-:W3:Y:S04]  /*23a10*/  LDL R28, [R1+0x14a0] ;  /* 0x0014a000011c7983 */ /* 0x000ee80000100800 */
[----:B------:R-:W3:Y:S04]  /*23a20*/  LDL R29, [R1+0x1494] ;  /* 0x00149400011d7983 */ /* 0x000ee80000100800 */
[----:B------:R4:W3:Y:S02]  /*23a30*/  @!P0 LDG.E.U16 R15, desc[UR12][R4.64] ;  /* 0x0000000c040f8981 */ /* 0x0008e4000c1e1500 */
[----:B----4-:R-:W-:-:S02]  /*23a40*/  @!P1 IMAD.MOV.U32 R4, RZ, RZ, R22 ;  /* 0x000000ffff049224 */ /* 0x010fc400078e0016 */
[----:B------:R-:W-:Y:S01]  /*23a50*/  @!P1 IMAD.MOV.U32 R5, RZ, RZ, R23 ;  /* 0x000000ffff059224 */ /* 0x000fe200078e0017 */
[----:B------:R-:W4:Y:S04]  /*23a60*/  LDL R22, [R1+0x14a8] ;  /* 0x0014a80001167983 */ /* 0x000f280000100800 */
[----:B------:R-:W4:Y:S04]  /*23a70*/  LDL R23, [R1+0x149c] ;  /* 0x00149c0001177983 */ /* 0x000f280000100800 */
[----:B------:R0:W4:Y:S02]  /*23a80*/  @!P1 LDG.E.U16 R14, desc[UR12][R4.64] ;  /* 0x0000000c040e9981 */ /* 0x000124000c1e1500 */
[----:B0-----:R-:W-:-:S02]  /*23a90*/  @!P2 IMAD.MOV.U32 R4, RZ, RZ, R0 ;  /* 0x000000ffff04a224 */ /* 0x001fc400078e0000 */
[----:B------:R-:W-:Y:S01]  /*23aa0*/  @!P2 IMAD.MOV.U32 R5, RZ, RZ, R2 ;  /* 0x000000ffff05a224 */ /* 0x000fe200078e0002 */
[----:B------:R-:W4:Y:S04]  /*23ab0*/  LDL R0, [R1+0x14b0] ;  /* 0x0014b00001007983 */ /* 0x000f280000100800 */
[----:B------:R-:W4:Y:S04]  /*23ac0*/  LDL R2, [R1+0x14a4] ;  /* 0x0014a40001027983 */ /* 0x000f280000100800 */
[----:B------:R2:W4:Y:S02]  /*23ad0*/  @!P2 LDG.E.U16 R13, desc[UR12][R4.64] ;  /* 0x0000000c040da981 */ /* 0x000524000c1e1500 */
[----:B--2---:R-:W-:-:S02]  /*23ae0*/  @!P3 IMAD.MOV.U32 R5, RZ, RZ, R27 ;  /* 0x000000ffff05b224 */ /* 0x004fc400078e001b */
        /* <DEDUP_REMOVED lines=9> */
[----:B0-----:R-:W-:Y:S01]  /*23b80*/  @!P1 MOV R4, R28 ;  /* 0x0000001c00049202 */ /* 0x001fe20000000f00 */
        /* <DEDUP_REMOVED lines=17> */
[----:B------:R-:W2:Y:S04]  /*23ca0*/  LDL R26, [R1+0x6b8] ;  /* 0x0006b800011a7983 */ /* 0x000ea80000100800 */
[----:B------:R0:W3:Y:S04]  /*23cb0*/  @!P0 LDG.E.U16 R7, desc[UR12][R4.64] ;  /* 0x0000000c04078981 */ /* 0x0000e8000c1e1500 */
[----:B------:R4:W3:Y:S01]  /*23cc0*/  @!P1 LDG.E.U16 R6, desc[UR12][R24.64] ;  /* 0x0000000c18069981 */ /* 0x0008e2000c1e1500 */
[----:B0-----:R-:W-:Y:S01]  /*23cd0*/  PRMT R5, RZ, 0x7610, R5 ;  /* 0x00007610ff057816 */ /* 0x001fe20000000005 */
[----:B----4-:R-:W-:-:S02]  /*23ce0*/  @!P2 IMAD.MOV.U32 R24, RZ, RZ, R22 ;  /* 0x000000ffff18a224 */ /* 0x010fc400078e0016 */
[----:B------:R-:W-:Y:S01]  /*23cf0*/  @!P2 IMAD.MOV.U32 R25, RZ, RZ, R23 ;  /* 0x000000ffff19a224 */ /* 0x000fe200078e0017 */
[----:B------:R-:W4:Y:S04]  /*23d00*/  LDL R22, [R1+0x6a8] ;  /* 0x0006a80001167983 */ /* 0x000f280000100800 */
[----:B------:R-:W3:Y:S04]  /*23d10*/  LDL R23, [R1+0x6a4] ;  /* 0x0006a40001177983 */ /* 0x000ee80000100800 */
[----:B------:R0:W3:Y:S02]  /*23d20*/  @!P2 LDG.E.U16 R5, desc[UR12][R24.64] ;  /* 0x0000000c1805a981 */ /* 0x0000e4000c1e1500 */
[----:B0-----:R-:W-:-:S02]  /*23d30*/  @!P3 IMAD.MOV.U32 R24, RZ, RZ, R0 ;  /* 0x000000ffff18b224 */ /* 0x001fc400078e0000 */
[----:B------:R-:W-:Y:S01]  /*23d40*/  @!P3 IMAD.MOV.U32 R25, RZ, RZ, R2 ;  /* 0x000000ffff19b224 */ /* 0x000fe200078e0002 */
[----:B------:R-:W3:Y:S04]  /*23d50*/  LDL R0, [R1+0x640] ;  /* 0x0006400001007983 */ /* 0x000ee80000100800 */
[----:B------:R-:W3:Y:S01]  /*23d60*/  LDL R2, [R1+0x63c] ;  /* 0x00063c0001027983 */ /* 0x000ee20000100800 */
[----:B------:R-:W-:-:S06]  /*23d70*/  PRMT R4, RZ, 0x7610, R4 ;  /* 0x00007610ff047816 */ /* 0x000fcc0000000004 */
[----:B------:R0:W3:Y:S02]  /*23d80*/  @!P3 LDG.E.U16 R4, desc[UR12][R24.64] ;  /* 0x0000000c1804b981 */ /* 0x0000e4000c1e1500 */
[----:B0-----:R-:W-:Y:S02]  /*23d90*/  @!P0 IMAD.MOV.U32 R24, RZ, RZ, R30 ;  /* 0x000000ffff188224 */ /* 0x001fe400078e001e */
[----:B------:R-:W-:Y:S01]  /*23da0*/  @!P0 IMAD.MOV.U32 R25, RZ, RZ, R31 ;  /* 0x000000ffff198224 */ /* 0x000fe200078e001f */
[----:B------:R-:W3:Y:S04]  /*23db0*/  LDL R30, [R1+0x638] ;  /* 0x00063800011e7983 */ /* 0x000ee80000100800 */
[----:B------:R-:W3:Y:S04]  /*23dc0*/  LDL R31, [R1+0x634] ;  /* 0x00063400011f7983 */ /* 0x000ee80000100800 */
[----:B------:R0:W3:Y:S02]  /*23dd0*/  @!P0 LDG.E.U16 R34, desc[UR12][R24.64] ;  /* 0x0000000c18228981 */ /* 0x0000e4000c1e1500 */
[----:B0-----:R-:W-:-:S02]  /*23de0*/  PRMT R25, RZ, 0x7610, R25 ;  /* 0x00007610ff197816 */ /* 0x001fc40000000019 */
[----:B--2---:R0:W2:Y:S02]  /*23df0*/  @!P1 LDG.E.U16 R32, desc[UR12][R26.64] ;  /* 0x0000000c1a209981 */ /* 0x0040a4000c1e1500 */
[----:B0-----:R-:W-:Y:S02]  /*23e00*/  @!P2 IMAD.MOV.U32 R26, RZ, RZ, R28 ;  /* 0x000000ffff1aa224 */ /* 0x001fe400078e001c */
[----:B------:R-:W-:Y:S02]  /*23e10*/  @!P2 IMAD.MOV.U32 R27, RZ, RZ, R29 ;  /* 0x000000ffff1ba224 */ /* 0x000fe400078e001d */
[----:B----4-:R-:W-:Y:S02]  /*23e20*/  @!P3 IMAD.MOV.U32 R28, RZ, RZ, R22 ;  /* 0x000000ffff1cb224 */ /* 0x010fe400078e0016 */
[----:B---3--:R-:W-:Y:S01]  /*23e30*/  @!P3 IMAD.MOV.U32 R29, RZ, RZ, R23 ;  /* 0x000000ffff1db224 */ /* 0x008fe200078e0017 */
[----:B------:R-:W3:Y:S04]  /*23e40*/  LDL R22, [R1+0x630] ;  /* 0x0006300001167983 */ /* 0x000ee80000100800 */
[----:B------:R-:W4:Y:S04]  /*23e50*/  LDL R23, [R1+0x62c] ;  /* 0x00062c0001177983 */ /* 0x000f280000100800 */
[----:B------:R0:W2:Y:S02]  /*23e60*/  @!P3 LDG.E.U16 R25, desc[UR12][R28.64] ;  /* 0x0000000c1c19b981 */ /* 0x0000a4000c1e1500 */
[----:B0-----:R-:W-:-:S02]  /*23e70*/  @!P0 IMAD.MOV.U32 R28, RZ, RZ, R0 ;  /* 0x000000ffff1c8224 */ /* 0x001fc400078e0000 */
[----:B------:R-:W-:Y:S01]  /*23e80*/  @!P0 IMAD.MOV.U32 R29, RZ, RZ, R2 ;  /* 0x000000ffff1d8224 */ /* 0x000fe200078e0002 */
[----:B------:R-:W2:Y:S04]  /*23e90*/  LDL R0, [R1+0x5b8] ;  /* 0x0005b80001007983 */ /* 0x000ea80000100800 */
[----:B------:R-:W2:Y:S01]  /*23ea0*/  LDL R2, [R1+0x5b4] ;  /* 0x0005b40001027983 */ /* 0x000ea20000100800 */
[----:B------:R-:W-:-:S06]  /*23eb0*/  PRMT R24, RZ, 0x7610, R24 ;  /* 0x00007610ff187816 */ /* 0x000fcc0000000018 */
[----:B------:R0:W2:Y:S02]  /*23ec0*/  @!P2 LDG.E.U16 R24, desc[UR12][R26.64] ;  /* 0x0000000c1a18a981 */ /* 0x0000a4000c1e1500 */
[----:B0-----:R-:W-:Y:S02]  /*23ed0*/  PRMT R26, RZ, 0x7610, R26 ;  /* 0x00007610ff1a7816 */ /* 0x001fe4000000001a */
[----:B------:R-:W-:-:S04]  /*23ee0*/  PRMT R27, RZ, 0x7610, R27 ;  /* 0x00007610ff1b7816 */ /* 0x000fc8000000001b */
[----:B------:R0:W2:Y:S04]  /*23ef0*/  @!P0 LDG.E.U16 R26, desc[UR12][R28.64] ;  /* 0x0000000c1c1a8981 */ /* 0x0000a8000c1e1500 */
[----:B------:R3:W2:Y:S01]  /*23f00*/  @!P1 LDG.E.U16 R27, desc[UR12][R30.64] ;  /* 0x0000000c1e1b9981 */ /* 0x0006a2000c1e1500 */
[----:B0-----:R-:W-:Y:S02]  /*23f10*/  PRMT R28, RZ, 0x7610, R28 ;  /* 0x00007610ff1c7816 */ /* 0x001fe4000000001c */
[----:B------:R-:W-:Y:S01]  /*23f20*/  PRMT R29, RZ, 0x7610, R29 ;  /* 0x00007610ff1d7816 */ /* 0x000fe2000000001d */
[----:B---3--:R-:W-:Y:S02]  /*23f30*/  @!P2 IMAD.MOV.U32 R30, RZ, RZ, R22 ;  /* 0x000000ffff1ea224 */ /* 0x008fe400078e0016 */
[----:B----4-:R-:W-:Y:S01]  /*23f40*/  @!P2 IMAD.MOV.U32 R31, RZ, RZ, R23 ;  /* 0x000000ffff1fa224 */ /* 0x010fe200078e0017 */
[----:B------:R-:W3:Y:S04]  /*23f50*/  LDL R22, [R1+0x5a8] ;  /* 0x0005a80001167983 */ /* 0x000ee80000100800 */
[----:B------:R-:W4:Y:S04]  /*23f60*/  LDL R23, [R1+0x5a4] ;  /* 0x0005a40001177983 */ /* 0x000f280000100800 */
[----:B------:R0:W4:Y:S02]  /*23f70*/  @!P2 LDG.E.U16 R28, desc[UR12][R30.64] ;  /* 0x0000000c1e1ca981 */ /* 0x000124000c1e1500 */
[----:B0-----:R-:W-:-:S02]  /*23f80*/  @!P3 IMAD.MOV.U32 R30, RZ, RZ, R44 ;  /* 0x000000ffff1eb224 */ /* 0x001fc400078e002c */
[----:B------:R-:W-:Y:S01]  /*23f90*/  @!P3 IMAD.MOV.U32 R31, RZ, RZ, R46 ;  /* 0x000000ffff1fb224 */ /* 0x000fe200078e002e */
[----:B------:R-:W4:Y:S04]  /*23fa0*/  LDL R44, [R1+0x143c] ;  /* 0x00143c00012c7983 */ /* 0x000f280000100800 */
[----:B------:R-:W4:Y:S04]  /*23fb0*/  LDL R46, [R1+0x1438] ;  /* 0x00143800012e7983 */ /* 0x000f280000100800 */
[----:B------:R0:W4:Y:S02]  /*23fc0*/  @!P3 LDG.E.U16 R29, desc[UR12][R30.64] ;  /* 0x0000000c1e1db981 */ /* 0x000124000c1e1500 */
[----:B0-----:R-:W-:Y:S01]  /*23fd0*/  @!P0 MOV R30, R40 ;  /* 0x00000028001e8202 */ /* 0x001fe20000000f00 */
[----:B------:R-:W-:Y:S01]  /*23fe0*/  @!P0 IMAD.MOV.U32 R31, RZ, RZ, R42 ;  /* 0x000000ffff1f8224 */ /* 0x000fe200078e002a */
[----:B------:R-:W-:Y:S01]  /*23ff0*/  PRMT R35, RZ, 0x7610, R35 ;  /* 0x00007610ff237816 */ /* 0x000fe20000000023 */
[----:B------:R-:W4:Y:S04]  /*24000*/  LDL R42, [R1+0x1434] ;  /* 0x00143400012a7983 */ /* 0x000f280000100800 */
[----:B------:R2:W4:Y:S04]  /*24010*/  @!P0 LDG.E.U16 R33, desc[UR12][R30.64] ;  /* 0x0000000c1e218981 */ /* 0x000528000c1e1500 */
[----:B------:R-:W4:Y:S01]  /*24020*/  LDL R40, [R1+0x1450] ;  /* 0x0014500001287983 */ /* 0x000f220000100800 */
[----:B--2---:R-:W-:-:S02]  /*24030*/  @!P1 IMAD.MOV.U32 R30, RZ, RZ, R0 ;  /* 0x000000ffff1e9224 */ /* 0x004fc400078e0000 */
[----:B------:R-:W-:Y:S01]  /*24040*/  @!P1 IMAD.MOV.U32 R31, RZ, RZ, R2 ;  /* 0x000000ffff1f9224 */ /* 0x000fe200078e0002 */
[----:B------:R-:W2:Y:S04]  /*24050*/  LDL R0, [R1+0x1448] ;  /* 0x0014480001007983 */ /* 0x000ea80000100800 */
[----:B------:R-:W2:Y:S01]  /*24060*/  LDL R2, [R1+0x1414] ;  /* 0x0014140001027983 */ /* 0x000ea20000100800 */
[----:B------:R-:W-:-:S03]  /*24070*/  PRMT R37, RZ, 0x7610, R37 ;  /* 0x00007610ff257816 */ /* 0x000fc60000000025 */
[----:B------:R0:W2:Y:S02]  /*24080*/  @!P1 LDG.E.U16 R35, desc[UR12][R30.64] ;  /* 0x0000000c1e239981 */ /* 0x0000a4000c1e1500 */
[----:B0-----:R-:W-:Y:S02]  /*24090*/  @!P2 IMAD.MOV.U32 R30, RZ, RZ, R36 ;  /* 0x000000ffff1ea224 */ /* 0x001fe400078e0024 */
[----:B------:R-:W-:Y:S01]  /*240a0*/  @!P2 IMAD.MOV.U32 R31, RZ, RZ, R38 ;  /* 0x000000ffff1fa224 */ /* 0x000fe200078e0026 */
[----:B------:R-:W2:Y:S04]  /*240b0*/  LDL R36, [R1+0x14b8] ;  /* 0x0014b80001247983 */ /* 0x000ea80000100800 */
[----:B------:R-:W2:Y:S04]  /*240c0*/  LDL R38, [R1+0x14ac] ;  /* 0x0014ac0001267983 */ /* 0x000ea80000100800 */
[----:B------:R3:W2:Y:S01]  /*240d0*/  @!P2 LDG.E.U16 R37, desc[UR12][R30.64] ;  /* 0x0000000c1e25a981 */ /* 0x0006a2000c1e1500 */
[----:B------:R-:W-:Y:S01]  /*240e0*/  PRMT R39, RZ, 0x7610, R39 ;  /* 0x00007610ff277816 */ /* 0x000fe20000000027 */
[----:B---3--:R-:W-:-:S02]  /*240f0*/  @!P3 IMAD.MOV.U32 R30, RZ, RZ, R22 ;  /* 0x000000ffff1eb224 */ /* 0x008fc400078e0016 */
[----:B----4-:R-:W-:Y:S01]  /*24100*/  @!P3 IMAD.MOV.U32 R31, RZ, RZ, R23 ;  /* 0x000000ffff1fb224 */ /* 0x010fe200078e0017 */
[----:B------:R-:W3:Y:S04]  /*24110*/  LDL R22, [R1+0x14c0] ;  /* 0x0014c00001167983 */ /* 0x000ee80000100800 */
[----:B------:R-:W4:Y:S04]  /*24120*/  LDL R23, [R1+0x14b4] ;  /* 0x0014b40001177983 */ /* 0x000f280000100800 */
[----:B------:R2:W4:Y:S02]  /*24130*/  @!P3 LDG.E.U16 R39, desc[UR12][R30.64] ;  /* 0x0000000c1e27b981 */ /* 0x000524000c1e1500 */
[----:B--2---:R-:W-:-:S02]  /*24140*/  @!P0 IMAD.MOV.U32 R30, RZ, RZ, R0 ;  /* 0x000000ffff1e8224 */ /* 0x004fc400078e0000 */
[----:B------:R-:W-:Y:S01]  /*24150*/  @!P0 IMAD.MOV.U32 R31, RZ, RZ, R2 ;  /* 0x000000ffff1f8224 */ /* 0x000fe200078e0002 */
[----:B------:R-:W2:Y:S04]  /*24160*/  LDL R0, [R1+0x14c8] ;  /* 0x0014c80001007983 */ /* 0x000ea80000100800 */
[----:B------:R-:W2:Y:S01]  /*24170*/  LDL R2, [R1+0x14bc] ;  /* 0x0014bc0001027983 */ /* 0x000ea20000100800 */
[----:B------:R-:W-:Y:S02]  /*24180*/  PRMT R41, RZ, 0x7610, R41 ;  /* 0x00007610ff297816 */ /* 0x000fe40000000029 */
[----:B------:R-:W-:-:S04]  /*24190*/  PRMT R43, RZ, 0x7610, R43 ;  /* 0x00007610ff2b7816 */ /* 0x000fc8000000002b */
[----:B------:R0:W2:Y:S01]  /*241a0*/  @!P0 LDG.E.U16 R41, desc[UR12][R30.64] ;  /* 0x0000000c1e298981 */ /* 0x0000a2000c1e1500 */
[----:B------:R-:W-:Y:S01]  /*241b0*/  PRMT R45, RZ, 0x7610, R45 ;  /* 0x00007610ff2d7816 */ /* 0x000fe2000000002d */
[----:B0-----:R-:W-:Y:S02]  /*241c0*/  @!P1 IMAD.MOV.U32 R30, RZ, RZ, R48 ;  /* 0x000000ffff1e9224 */ /* 0x001fe400078e0030 */
[----:B------:R-:W-:-:S05]  /*241d0*/  @!P1 IMAD.MOV.U32 R31, RZ, RZ, R50 ;  /* 0x000000ffff1f9224 */ /* 0x000fca00078e0032 */
        /* <DEDUP_REMOVED lines=8> */
[----:B------:R0:W2:Y:S02]  /*24260*/  @!P3 LDG.E.U16 R47, desc[UR12][R30.64] ;  /* 0x0000000c1e2fb981 */ /* 0x0000a4000c1e1500 */
[----:B0-----:R-:W-:Y:S02]  /*24270*/  @!P0 IMAD.MOV.U32 R30, RZ, RZ, R36 ;  /* 0x000000ffff1e8224 */ /* 0x001fe400078e0024 */
[----:B------:R-:W-:-:S05]  /*24280*/  @!P0 IMAD.MOV.U32 R31, RZ, RZ, R38 ;  /* 0x000000ffff1f8224 */ /* 0x000fca00078e0026 */
[----:B------:R3:W2:Y:S01]  /*24290*/  @!P0 LDG.E.U16 R49, desc[UR12][R30.64] ;  /* 0x0000000c1e318981 */ /* 0x0006a2000c1e1500 */
[----:B------:R-:W-:Y:S02]  /*242a0*/  PRMT R51, RZ, 0x7610, R51 ;  /* 0x00007610ff337816 */ /* 0x000fe40000000033 */
[----:B------:R-:W-:Y:S01]  /*242b0*/  PRMT R53, RZ, 0x7610, R53 ;  /* 0x00007610ff357816 */ /* 0x000fe20000000035 */
[----:B---3--:R-:W-:Y:S02]  /*242c0*/  @!P1 IMAD.MOV.U32 R30, RZ, RZ, R22 ;  /* 0x000000ffff1e9224 */ /* 0x008fe400078e0016 */
[----:B----4-:R-:W-:Y:S01]  /*242d0*/  @!P1 IMAD.MOV.U32 R31, RZ, RZ, R23 ;  /* 0x000000ffff1f9224 */ /* 0x010fe200078e0017 */
[----:B------:R-:W3:Y:S04]  /*242e0*/  LDL.LU R22, [R1+0x94] ;  /* 0x0000940001167983 */ /* 0x000ee80000300800 */
[----:B------:R-:W4:Y:S04]  /*242f0*/  LDL.LU R23, [R1+0x90] ;  /* 0x0000900001177983 */ /* 0x000f280000300800 */
        /* <DEDUP_REMOVED lines=9> */
[----:B------:R2:W3:Y:S04]  /*24390*/  @!P1 LDG.E.U16 R51, desc[UR12][R30.64] ;  /* 0x0000000c1e339981 */ /* 0x0004e8000c1e1500 */
[----:B------:R-:W3:Y:S04]  /*243a0*/  LDL.LU R54, [R1+0x48] ;  /* 0x0000480001367983 */ /* 0x000ee80000300800 */
[----:B------:R-:W3:Y:S04]  /*243b0*/  LDL.LU R58, [R1+0x34] ;  /* 0x00003400013a7983 */ /* 0x000ee80000300800 */
[----:B------:R-:W3:Y:S04]  /*243c0*/  LDL.LU R59, [R1+0x30] ;  /* 0x00003000013b7983 */ /* 0x000ee80000300800 */
[----:B------:R-:W3:Y:S04]  /*243d0*/  LDL.LU R60, [R1+0x2c] ;  /* 0x00002c00013c7983 */ /* 0x000ee80000300800 */
[----:B------:R-:W3:Y:S01]  /*243e0*/  LDL.LU R61, [R1+0x28] ;  /* 0x00002800013d7983 */ /* 0x000ee20000300800 */
[----:B--2---:R-:W-:-:S02]  /*243f0*/  @!P2 IMAD.MOV.U32 R30, RZ, RZ, R0 ;  /* 0x000000ffff1ea224 */ /* 0x004fc400078e0000 */
[----:B------:R-:W-:Y:S01]  /*24400*/  @!P2 IMAD.MOV.U32 R31, RZ, RZ, R2 ;  /* 0x000000ffff1fa224 */ /* 0x000fe200078e0002 */
[----:B------:R-:W2:Y:S04]  /*24410*/  LDL.LU R0, [R1+0x14] ;  /* 0x0000140001007983 */ /* 0x000ea80000300800 */
[----:B------:R-:W2:Y:S04]  /*24420*/  LDL.LU R2, [R1+0x8] ;  /* 0x0000080001027983 */ /* 0x000ea80000300800 */
[----:B------:R0:W2:Y:S04]  /*24430*/  @!P2 LDG.E.U16 R53, desc[UR12][R30.64] ;  /* 0x0000000c1e35a981 */ /* 0x0000a8000c1e1500 */
[----:B------:R-:W0:Y:S04]  /*24440*/  LDL R30, [R1+0x14c4] ;  /* 0x0014c400011e7983 */ /* 0x000e280000100800 */
[----:B------:R-:W0:Y:S01]  /*24450*/  LDL R31, [R1+0x14d0] ;  /* 0x0014d000011f7983 */ /* 0x000e220000100800 */
[----:B------:R-:W-:-:S02]  /*24460*/  PRMT R55, RZ, 0x7610, R55 ;  /* 0x00007610ff377816 */ /* 0x000fc40000000037 */
        /* <DEDUP_REMOVED lines=11> */
[----:B------:R-:W0:Y:S01]  /*24520*/  LDL R31, [R1+0x154c] ;  /* 0x00154c00011f7983 */ /* 0x000e220000100800 */
[----:B------:R-:W-:-:S03]  /*24530*/  PRMT R57, RZ, 0x7610, R57 ;  /* 0x00007610ff397816 */ /* 0x000fc60000000039 */
[----:B------:R1:W-:Y:S01]  /*24540*/  STL [R1+0x1564], R3 ;  /* 0x0015640301007387 */ /* 0x0003e20000100800 */
[----:B0-----:R-:W-:Y:S02]  /*24550*/  @!P3 IMAD.MOV.U32 R30, RZ, RZ, R31 ;  /* 0x000000ffff1eb224 */ /* 0x001fe400078e001f */
[----:B------:R-:W-:-:S05]  /*24560*/  @!P3 IMAD.MOV.U32 R31, RZ, RZ, R3 ;  /* 0x000000ffff1fb224 */ /* 0x000fca00078e0003 */
[----:B------:R0:W2:Y:S04]  /*24570*/  @!P3 LDG.E.U16 R57, desc[UR12][R30.64] ;  /* 0x0000000c1e39b981 */ /* 0x0000a8000c1e1500 */
[----:B------:R-:W2:Y:S04]  /*24580*/  LDL.LU R30, [R1+0x10] ;  /* 0x00001000011e7983 */ /* 0x000ea80000300800 */
[----:B------:R-:W2:Y:S01]  /*24590*/  LDL.LU R31, [R1+0xc] ;  /* 0x00000c00011f7983 */ /* 0x000ea20000300800 */
[----:B-1----:R-:W1:Y:S02]  /*245a0*/  S2R R3, SR_TID.X ;  /* 0x0000000000037919 */ /* 0x002e640000002100 */
[----:B-1----:R-:W-:-:S04]  /*245b0*/  LOP3.LUT R3, R3, 0x1f, RZ, 0xc0, !PT ;  /* 0x0000001f03037812 */ /* 0x002fc800078ec0ff */
[----:B------:R-:W-:-:S04]  /*245c0*/  SHF.L.U32 R3, R3, 0x1, RZ ;  /* 0x0000000103037819 */ /* 0x000fc800000006ff */
[----:B------:R-:W-:-:S05]  /*245d0*/  LOP3.LUT R3, R3, 0x20, RZ, 0x3c, !PT ;  /* 0x0000002003037812 */ /* 0x000fca00078e3cff */
[----:B---3--:R1:W-:Y:S04]  /*245e0*/  STS.U16 [R3+UR5+0x5200], R22 ;  /* 0x0052001603007988 */ /* 0x0083e80008000405 */
[----:B----4-:R3:W-:Y:S04]  /*245f0*/  STS.U16 [R3+UR5+0x5240], R23 ;  /* 0x0052401703007988 */ /* 0x0107e80008000405 */
[----:B------:R4:W-:Y:S04]  /*24600*/  STS.U16 [R3+UR5+0x5280], R36 ;  /* 0x0052802403007988 */ /* 0x0009e80008000405 */
[----:B------:R0:W-:Y:S04]  /*24610*/  STS.U16 [R3+UR5+0x52c0], R38 ;  /* 0x0052c02603007988 */ /* 0x0001e80008000405 */
[----:B------:R0:W-:Y:S04]  /*24620*/  STS.U16 [R3+UR5+0x5640], R40 ;  /* 0x0056402803007988 */ /* 0x0001e80008000405 */
[----:B------:R0:W-:Y:S04]  /*24630*/  STS.U16 [R3+UR5+0x5600], R42 ;  /* 0x0056002a03007988 */ /* 0x0001e80008000405 */
[----:B-1----:R-:W2:Y:S04]  /*24640*/  LDL.LU R22, [R1+0x1f6c] ;  /* 0x001f6c0001167983 */ /* 0x002ea80000300800 */
[----:B---3--:R-:W3:Y:S04]  /*24650*/  LDL.LU R23, [R1+0x1f68] ;  /* 0x001f680001177983 */ /* 0x008ee80000300800 */
[----:B----4-:R-:W4:Y:S04]  /*24660*/  LDL.LU R36, [R1+0x1f64] ;  /* 0x001f640001247983 */ /* 0x010f280000300800 */
[----:B0-----:R-:W3:Y:S04]  /*24670*/  LDL.LU R38, [R1+0x1f60] ;  /* 0x001f600001267983 */ /* 0x001ee80000300800 */
        /* <DEDUP_REMOVED lines=20> */
[----:B--2---:R2:W-:Y:S04]  /*247c0*/  STS.U16 [R3+UR5+0x6200], R0 ;  /* 0x0062000003007988 */ /* 0x0045e80008000405 */
[----:B0-----:R-:W4:Y:S04]  /*247d0*/  LDL.LU R60, [R1+0x1f34] ;  /* 0x001f3400013c7983 */ /* 0x001f280000300800 */
[----:B-1----:R-:W4:Y:S04]  /*247e0*/  LDL.LU R61, [R1+0x1f30] ;  /* 0x001f3000013d7983 */ /* 0x002f280000300800 */
[----:B--2---:R-:W2:Y:S04]  /*247f0*/  LDL.LU R0, [R1+0x1f2c] ;  /* 0x001f2c0001007983 */ /* 0x004ea80000300800 */
[----:B------:R-:W-:Y:S04]  /*24800*/  STS.U16 [R3+UR5+0x6240], R30 ;  /* 0x0062401e03007988 */ /* 0x000fe80008000405 */
[----:B------:R-:W-:Y:S04]  /*24810*/  STS.U16 [R3+UR5+0x6280], R31 ;  /* 0x0062801f03007988 */ /* 0x000fe80008000405 */
[----:B------:R0:W-:Y:S04]  /*24820*/  STS.U16 [R3+UR5+0x62c0], R2 ;  /* 0x0062c00203007988 */ /* 0x0001e80008000405 */
[----:B0-----:R-:W2:Y:S01]  /*24830*/  LDL.LU R2, [R1+0xd4] ;  /* 0x0000d40001027983 */ /* 0x001ea20000300800 */
[----:B------:R-:W0:Y:S02]  /*24840*/  S2R R31, SR_TID.X ;  /* 0x00000000001f7919 */ /* 0x000e240000002100 */
[----:B0-----:R-:W-:-:S05]  /*24850*/  LOP3.LUT R31, R31, 0x1f, RZ, 0xc0, !PT ;  /* 0x0000001f1f1f7812 */ /* 0x001fca00078ec0ff */
[----:B------:R-:W-:-:S05]  /*24860*/  IMAD.SHL.U32 R31, R31, 0x2, RZ ;  /* 0x000000021f1f7824 */ /* 0x000fca00078e00ff */
[----:B------:R-:W-:Y:S01]  /*24870*/  LOP3.LUT R31, R31, 0x30, RZ, 0x3c, !PT ;  /* 0x000000301f1f7812 */ /* 0x000fe200078e3cff */
[----:B---3--:R-:W-:Y:S04]  /*24880*/  STS.U16 [R3+UR5+0x6640], R59 ;  /* 0x0066403b03007988 */ /* 0x008fe80008000405 */
[----:B------:R-:W-:Y:S04]  /*24890*/  STS.U16 [R3+UR5+0x6600], R58 ;  /* 0x0066003a03007988 */ /* 0x000fe80008000405 */
[----:B------:R-:W-:Y:S04]  /*248a0*/  STS.U16 [R3+UR5+0x66c0], R54 ;  /* 0x0066c03603007988 */ /* 0x000fe80008000405 */
[----:B------:R-:W-:Y:S04]  /*248b0*/  STS.U16 [R3+UR5+0x6680], R52 ;  /* 0x0066803403007988 */ /* 0x000fe80008000405 */
[----:B------:R-:W-:Y:S04]  /*248c0*/  STS.U16 [R3+UR5+0x6a00], R42 ;  /* 0x006a002a03007988 */ /* 0x000fe80008000405 */
[----:B------:R-:W-:Y:S04]  /*248d0*/  STS.U16 [R3+UR5+0x6a40], R40 ;  /* 0x006a402803007988 */ /* 0x000fe80008000405 */
        /* <DEDUP_REMOVED lines=22> */
[----:B--2---:R0:W-:Y:S04]  /*24a40*/  STS.U16 [R31+UR5+0x4300], R2 ;  /* 0x004300021f007988 */ /* 0x0041e80008000405 */
[----:B0-----:R-:W2:Y:S04]  /*24a50*/  LDL.LU R2, [R1+0xd0] ;  /* 0x0000d00001027983 */ /* 0x001ea80000300800 */
[----:B------:R-:W3:Y:S04]  /*24a60*/  LDL.LU R4, [R1+0xcc] ;  /* 0x0000cc0001047983 */ /* 0x000ee80000300800 */
        /* <DEDUP_REMOVED lines=29> */
[----:B--2---:R0:W-:Y:S04]  /*24c40*/  STS.U16 [R31+UR5+0x4340], R2 ;  /* 0x004340021f007988 */ /* 0x0041e80008000405 */
[----:B---3--:R-:W-:Y:S04]  /*24c50*/  STS.U16 [R31+UR5+0x4380], R4 ;  /* 0x004380041f007988 */ /* 0x008fe80008000405 */
[----:B----4-:R-:W-:Y:S04]  /*24c60*/  STS.U16 [R31+UR5+0x43c0], R5 ;  /* 0x0043c0051f007988 */ /* 0x010fe80008000405 */
[----:B------:R-:W-:Y:S04]  /*24c70*/  STS.U16 [R31+UR5+0x4740], R6 ;  /* 0x004740061f007988 */ /* 0x000fe80008000405 */
[----:B------:R-:W-:Y:S04]  /*24c80*/  STS.U16 [R31+UR5+0x4700], R7 ;  /* 0x004700071f007988 */ /* 0x000fe80008000405 */
[----:B------:R-:W-:Y:S04]  /*24c90*/  STS.U16 [R31+UR5+0x47c0], R8 ;  /* 0x0047c0081f007988 */ /* 0x000fe80008000405 */
[----:B0-----:R-:W2:Y:S04]  /*24ca0*/  LDL.LU R2, [R1+0x1f28] ;  /* 0x001f280001027983 */ /* 0x001ea80000300800 */
        /* <DEDUP_REMOVED lines=23> */
[----:B0-----:R-:W3:Y:S04]  /*24e20*/  LDL.LU R58, [R1+0x164] ;  /* 0x00016400013a7983 */ /* 0x001ee80000300800 */
[----:B-1----:R-:W4:Y:S04]  /*24e30*/  LDL.LU R59, [R1+0x160] ;  /* 0x00016000013b7983 */ /* 0x002f280000300800 */
[----:B------:R-:W3:Y:S04]  /*24e40*/  LDL.LU.64 R12, [R1+0x350] ;  /* 0x00035000010c7983 */ /* 0x000ee80000300a00 */
[----:B------:R-:W3:Y:S04]  /*24e50*/  LDL.LU.64 R14, [R1+0x358] ;  /* 0x00035800010e7983 */ /* 0x000ee80000300a00 */
[----:B------:R-:W4:Y:S04]  /*24e60*/  LDL.LU.64 R8, [R1+0x340] ;  /* 0x0003400001087983 */ /* 0x000f280000300a00 */
[----:B------:R-:W4:Y:S04]  /*24e70*/  LDL.LU.64 R10, [R1+0x348] ;  /* 0x00034800010a7983 */ /* 0x000f280000300a00 */
[----:B------:R-:W-:Y:S04]  /*24e80*/  STS.U16 [R31+UR5+0x5fc0], R30 ;  /* 0x005fc01e1f007988 */ /* 0x000fe80008000405 */
[----:B------:R0:W-:Y:S01]  /*24e90*/  STS.U16 [R31+UR5+0x5f80], R3 ;  /* 0x005f80031f007988 */ /* 0x0001e20008000405 */
[----:B------:R-:W1:Y:S01]  /*24ea0*/  S2R R40, SR_TID.X ;  /* 0x0000000000287919 */ /* 0x000e620000002100 */
[----:B0-----:R-:W0:Y:S01]  /*24eb0*/  S2R R3, SR_TID.X ;  /* 0x0000000000037919 */ /* 0x001e220000002100 */
[C---:B-1----:R-:W-:Y:S01]  /*24ec0*/  IMAD.SHL.U32 R42, R40.reuse, 0x2, RZ ;  /* 0x00000002282a7824 */ /* 0x042fe200078e00ff */
[----:B0-----:R-:W-:Y:S01]  /*24ed0*/  LOP3.LUT R30, R3, 0x7, RZ, 0xc0, !PT ;  /* 0x00000007031e7812 */ /* 0x001fe200078ec0ff */
[----:B------:R-:W-:-:S04]  /*24ee0*/  IMAD.SHL.U32 R3, R40, 0x40, RZ ;  /* 0x0000004028037824 */ /* 0x000fc800078e00ff */
[----:B------:R-:W-:Y:S01]  /*24ef0*/  IMAD R30, R30, 0x110, RZ ;  /* 0x000001101e1e7824 */ /* 0x000fe200078e02ff */
[----:B--2---:R-:W-:Y:S04]  /*24f00*/  STS.U16 [R31+UR5+0x6300], R2 ;  /* 0x006300021f007988 */ /* 0x004fe80008000405 */
[----:B------:R0:W-:Y:S04]  /*24f10*/  STS.U16 [R31+UR5+0x6340], R0 ;  /* 0x006340001f007988 */ /* 0x0001e80008000405 */
[----:B------:R-:W-:Y:S04]  /*24f20*/  STS.U16 [R31+UR5+0x6380], R61 ;  /* 0x0063803d1f007988 */ /* 0x000fe80008000405 */
[----:B------:R-:W-:Y:S04]  /*24f30*/  STS.U16 [R31+UR5+0x63c0], R60 ;  /* 0x0063c03c1f007988 */ /* 0x000fe80008000405 */
[----:B------:R-:W-:Y:S04]  /*24f40*/  STS.U16 [R31+UR5+0x6740], R50 ;  /* 0x006740321f007988 */ /* 0x000fe80008000405 */
[----:B------:R-:W-:Y:S04]  /*24f50*/  STS.U16 [R31+UR5+0x6700], R48 ;  /* 0x006700301f007988 */ /* 0x000fe80008000405 */
[----:B------:R-:W-:Y:S04]  /*24f60*/  STS.U16 [R31+UR5+0x67c0], R46 ;  /* 0x0067c02e1f007988 */ /* 0x000fe80008000405 */
[----:B------:R-:W-:Y:S04]  /*24f70*/  STS.U16 [R31+UR5+0x6780], R44 ;  /* 0x0067802c1f007988 */ /* 0x000fe80008000405 */
[----:B------:R-:W-:Y:S04]  /*24f80*/  STS.U16 [R31+UR5+0x6b00], R34 ;  /* 0x006b00221f007988 */ /* 0x000fe80008000405 */
[----:B------:R-:W-:Y:S01]  /*24f90*/  STS.U16 [R31+UR5+0x6b40], R32 ;  /* 0x006b40201f007988 */ /* 0x000fe20008000405 */
[----:B0-----:R-:W0:Y:S03]  /*24fa0*/  S2R R0, SR_TID.X ;  /* 0x0000000000007919 */ /* 0x001e260000002100 */
        /* <DEDUP_REMOVED lines=19> */
[----:B----4-:R1:W-:Y:S04]  /*250e0*/  STS.U16 [R31+UR5+0x7f00], R59 ;  /* 0x007f003b1f007988 */ /* 0x0103e80008000405 */
[----:B------:R-:W-:Y:S04]  /*250f0*/  STS.U16 [R31+UR5+0x7fc0], R56 ;  /* 0x007fc0381f007988 */ /* 0x000fe80008000405 */
[----:B------:R-:W-:Y:S01]  /*25100*/  STS.U16 [R31+UR5+0x7f80], R57 ;  /* 0x007f80391f007988 */ /* 0x000fe20008000405 */
[C---:B0-----:R-:W-:Y:S01]  /*25110*/  LOP3.LUT R23, R0.reuse, 0x7, RZ, 0xc0, !PT ;  /* 0x0000000700177812 */ /* 0x041fe200078ec0ff */
[----:B-1----:R-:W-:-:S04]  /*25120*/  IMAD.SHL.U32 R59, R0, 0x2, RZ ;  /* 0x00000002003b7824 */ /* 0x002fc800078e00ff */
[----:B------:R-:W-:Y:S01]  /*25130*/  IMAD R2, R23, 0x90, RZ ;  /* 0x0000009017027824 */ /* 0x000fe200078e02ff */
[----:B------:R-:W-:Y:S01]  /*25140*/  LOP3.LUT R4, R30, 0x30, R59, 0x78, !PT ;  /* 0x000000301e047812 */ /* 0x000fe200078e783b */
[----:B------:R-:W-:Y:S03]  /*25150*/  BAR.SYNC.DEFER_BLOCKING 0x0 ;  /* 0x0000000000007b1d */ /* 0x000fe60000010000 */
[----:B------:R-:W-:-:S04]  /*25160*/  LOP3.LUT R0, R2, 0x10, R42, 0x78, !PT ;  /* 0x0000001002007812 */ /* 0x000fc800078e782a */
[----:B------:R-:W-:Y:S01]  /*25170*/  LOP3.LUT R0, R0, 0x400, R3, 0xf8, !PT ;  /* 0x0000040000007812 */ /* 0x000fe200078ef803 */
[----:B------:R-:W0:Y:S04]  /*25180*/  LDSM.16.M88.4 R36, [R4+UR5+0x4000] ;  /* 0x004000050424783b */ /* 0x000e280008000200 */
[----:B------:R-:W1:Y:S04]  /*25190*/  LDSM.16.M88.4 R16, [R4+UR5+0x6000] ;  /* 0x006000050410783b */ /* 0x000e680008000200 */
[----:B------:R-:W-:Y:S04]  /*251a0*/  LDSM.16.MT88.4 R24, [R0+UR5] ;  /* 0x000000050018783b */ /* 0x000fe80008004200 */
[----:B------:R-:W2:Y:S04]  /*251b0*/  LDSM.16.M88.4 R32, [R4+UR5+0x4800] ;  /* 0x004800050420783b */ /* 0x000ea80008000200 */
[----:B------:R-:W3:Y:S04]  /*251c0*/  LDSM.16.M88.4 R28, [R4+UR5+0x5000] ;  /* 0x00500005041c783b */ /* 0x000ee80008000200 */
[----:B------:R-:W4:Y:S04]  /*251d0*/  LDSM.16.M88.4 R56, [R4+UR5+0x6800] ;  /* 0x006800050438783b */ /* 0x000f280008000200 */
[----:B------:R-:W3:Y:S04]  /*251e0*/  LDSM.16.M88.4 R44, [R4+UR5+0x5800] ;  /* 0x00580005042c783b */ /* 0x000ee80008000200 */
[----:B------:R-:W3:Y:S04]  /*251f0*/  LDSM.16.M88.4 R52, [R4+UR5+0x7000] ;  /* 0x007000050434783b */ /* 0x000ee80008000200 */
[----:B0-----:R-:W-:Y:S04]  /*25200*/  STL.64 [R1+0x40], R36 ;  /* 0x0000402401007387 */ /* 0x001fe80000100a00 */
[----:B------:R-:W-:Y:S04]  /*25210*/  STL.64 [R1+0x48], R38 ;  /* 0x0000482601007387 */ /* 0x000fe80000100a00 */
[----:B-1----:R-:W-:Y:S01]  /*25220*/  STL.64 [R1], R16 ;  /* 0x0000001001007387 */ /* 0x002fe20000100a00 */
[----:B------:R-:W-:-:S03]  /*25230*/  IMAD.MOV.U32 R6, RZ, RZ, R16 ;  /* 0x000000ffff067224 */ /* 0x000fc600078e0010 */
[----:B------:R0:W-:Y:S01]  /*25240*/  STL.64 [R1+0x8], R18 ;  /* 0x0000081201007387 */ /* 0x0001e20000100a00 */
[----:B------:R-:W-:-:S03]  /*25250*/  IMAD.MOV.U32 R5, RZ, RZ, R17 ;  /* 0x000000ffff057224 */ /* 0x000fc600078e0011 */
[----:B--2---:R-:W-:Y:S01]  /*25260*/  STL.64 [R1+0x30], R32 ;  /* 0x0000302001007387 */ /* 0x004fe20000100a00 */
[C---:B0-----:R-:W-:Y:S03]  /*25270*/  HMMA.16816.F32 R16, R24.reuse, R36, R12 ;  /* 0x000000241810723c */ /* 0x041fe6000000180c */
[----:B------:R-:W-:Y:S04]  /*25280*/  STL.64 [R1+0x38], R34 ;  /* 0x0000382201007387 */ /* 0x000fe80000100a00 */
[----:B---3--:R-:W-:Y:S04]  /*25290*/  STL.64 [R1+0x20], R28 ;  /* 0x0000201c01007387 */ /* 0x008fe80000100a00 */
[----:B------:R-:W-:Y:S04]  /*252a0*/  STL.64 [R1+0x28], R30 ;  /* 0x0000281e01007387 */ /* 0x000fe80000100a00 */
[----:B----4-:R-:W-:Y:S04]  /*252b0*/  STL [R1+0x1eac], R58 ;  /* 0x001eac3a01007387 */ /* 0x010fe80000100800 */
[----:B------:R-:W-:Y:S04]  /*252c0*/  STL.64 [R1+0x18], R46 ;  /* 0x0000182e01007387 */ /* 0x000fe80000100a00 */
[----:B------:R-:W-:Y:S04]  /*252d0*/  STL [R1+0x1ea8], R59 ;  /* 0x001ea83b01007387 */ /* 0x000fe80000100800 */
[----:B------:R-:W-:Y:S04]  /*252e0*/  STL.64 [R1+0x1f18], R56 ;  /* 0x001f183801007387 */ /* 0x000fe80000100a00 */
[----:B------:R-:W2:Y:S04]  /*252f0*/  LDL.LU.64 R12, [R1+0x2e0] ;  /* 0x0002e000010c7983 */ /* 0x000ea80000300a00 */
[----:B------:R-:W2:Y:S04]  /*25300*/  LDL.LU.64 R14, [R1+0x2e8] ;  /* 0x0002e800010e7983 */ /* 0x000ea80000300a00 */
[----:B------:R-:W-:Y:S04]  /*25310*/  STL.64 [R1+0xb0], R16 ;  /* 0x0000b01001007387 */ /* 0x000fe80000100a00 */
[----:B------:R0:W-:Y:S02]  /*25320*/  STL.64 [R1+0xb8], R18 ;  /* 0x0000b81201007387 */ /* 0x0001e40000100a00 */
[----:B0-----:R-:W-:Y:S02]  /*25330*/  HMMA.16816.F32 R16, R24, R32, R8 ;  /* 0x000000201810723c */ /* 0x001fe40000001808 */
[----:B------:R0:W-:Y:S04]  /*25340*/  STL.64 [R1+0x1f20], R36 ;  /* 0x001f202401007387 */ /* 0x0001e80000100a00 */
[----:B------:R-:W-:Y:S04]  /*25350*/  STL [R1+0x1eb4], R54 ;  /* 0x001eb43601007387 */ /* 0x000fe80000100800 */
[----:B------:R-:W-:Y:S04]  /*25360*/  STL [R1+0x1eb0], R55 ;  /* 0x001eb03701007387 */ /* 0x000fe80000100800 */
[----:B------:R-:W3:Y:S04]  /*25370*/  LDL.LU.64 R8, [R1+0x2b0] ;  /* 0x0002b00001087983 */ /* 0x000ee80000300a00 */
[----:B------:R-:W3:Y:S04]  /*25380*/  LDL.LU.64 R10, [R1+0x2b8] ;  /* 0x0002b800010a7983 */ /* 0x000ee80000300a00 */
[----:B------:R1:W-:Y:S04]  /*25390*/  STL.64 [R1+0xa0], R16 ;  /* 0x0000a01001007387 */ /* 0x0003e80000100a00 */
[----:B------:R4:W-:Y:S04]  /*253a0*/  STL.64 [R1+0xa8], R18 ;  /* 0x0000a81201007387 */ /* 0x0009e80000100a00 */
[----:B0-----:R-:W3:Y:S04]  /*253b0*/  LDL.LU.64 R36, [R1+0x290] ;  /* 0x0002900001247983 */ /* 0x001ee80000300a00 */
[----:B------:R-:W3:Y:S01]  /*253c0*/  LDL.LU.64 R38, [R1+0x298] ;  /* 0x0002980001267983 */ /* 0x000ee20000300a00 */
[----:B------:R-:W-:-:S02]  /*253d0*/  IMAD.MOV.U32 R56, RZ, RZ, R6 ;  /* 0x000000ffff387224 */ /* 0x000fc400078e0006 */
[----:B------:R-:W-:Y:S02]  /*253e0*/  IMAD.MOV.U32 R57, RZ, RZ, R5 ;  /* 0x000000ffff397224 */ /* 0x000fe400078e0005 */
[----:B------:R-:W0:Y:S04]  /*253f0*/  LDSM.16.M88.4 R4, [R4+UR5+0x7800] ;  /* 0x007800050404783b */ /* 0x000e280008000200 */
[----:B-1----:R-:W3:Y:S04]  /*25400*/  LDL.LU.64 R16, [R1+0x260] ;  /* 0x0002600001107983 */ /* 0x002ee80000300a00 */
[----:B----4-:R-:W4:Y:S04]  /*25410*/  LDL.LU.64 R18, [R1+0x268] ;  /* 0x0002680001127983 */ /* 0x010f280000300a00 */
[----:B0-----:R-:W-:Y:S04]  /*25420*/  STL [R1+0x1f04], R6 ;  /* 0x001f040601007387 */ /* 0x001fe80000100800 */
[----:B------:R-:W-:Y:S01]  /*25430*/  STL [R1+0x1f00], R7 ;  /* 0x001f000701007387 */ /* 0x000fe20000100800 */
[C---:B--2---:R-:W-:Y:S08]  /*25440*/  HMMA.16816.F32 R12, R24.reuse, R28, R12 ;  /* 0x0000001c180c723c */ /* 0x044ff0000000180c */
[C---:B---3--:R-:W-:Y:S11]  /*25450*/  HMMA.16816.F32 R8, R24.reuse, R44, R8 ;  /* 0x0000002c1808723c */ /* 0x048ff60000001808 */
[----:B------:R-:W-:Y:S04]  /*25460*/  STL.64 [R1+0x90], R12 ;  /* 0x0000900c01007387 */ /* 0x000fe80000100a00 */
[----:B------:R0:W-:Y:S04]  /*25470*/  STL.64 [R1+0x98], R14 ;  /* 0x0000980e01007387 */ /* 0x0001e80000100a00 */
[----:B------:R-:W2:Y:S01]  /*25480*/  LDL.LU.64 R20, [R1+0x250] ;  /* 0x0002500001147983 */ /* 0x000ea20000300a00 */
[----:B------:R-:W-:Y:S01]  /*25490*/  HMMA.16816.F32 R56, R24, R56, R36 ;  /* 0x000000381838723c */ /* 0x000fe20000001824 */
[----:B0-----:R-:W-:-:S02]  /*254a0*/  IMAD R15, R23, 0x90, RZ ;  /* 0x00000090170f7824 */ /* 0x001fc400078e02ff */
[----:B------:R-:W2:Y:S04]  /*254b0*/  LDL.LU.64 R22, [R1+0x258] ;  /* 0x0002580001167983 */ /* 0x000ea80000300a00 */
[----:B------:R-:W-:Y:S04]  /*254c0*/  STL.64 [R1+0x80], R8 ;  /* 0x0000800801007387 */ /* 0x000fe80000100a00 */
[----:B------:R-:W-:Y:S04]  /*254d0*/  STL.64 [R1+0x88], R10 ;  /* 0x0000880a01007387 */ /* 0x000fe80000100a00 */
[----:B------:R-:W3:Y:S04]  /*254e0*/  LDL.LU.64 R36, [R1+0x1f20] ;  /* 0x001f200001247983 */ /* 0x000ee80000300a00 */
[----:B------:R0:W-:Y:S04]  /*254f0*/  STL.64 [R1+0x70], R56 ;  /* 0x0000703801007387 */ /* 0x0001e80000100a00 */
[----:B------:R-:W-:Y:S04]  /*25500*/  STL.64 [R1+0x78], R58 ;  /* 0x0000783a01007387 */ /* 0x000fe80000100a00 */
[----:B0-----:R-:W4:Y:S01]  /*25510*/  LDL.LU.64 R56, [R1+0x1f18] ;  /* 0x001f180001387983 */ /* 0x001f220000300a00 */
[----:B------:R-:W-:-:S02]  /*25520*/  IMAD.SHL.U32 R14, R40, 0x2, RZ ;  /* 0x00000002280e7824 */ /* 0x000fc400078e00ff */
[----:B------:R-:W-:-:S03]  /*25530*/  IMAD.SHL.U32 R40, R40, 0x40, RZ ;  /* 0x0000004028287824 */ /* 0x000fc600078e00ff */
[----:B------:R-:W-:-:S04]  /*25540*/  LOP3.LUT R12, R15, 0x10, R14, 0x78, !PT ;  /* 0x000000100f0c7812 */ /* 0x000fc800078e780e */
[----:B------:R-:W-:-:S04]  /*25550*/  LOP3.LUT R12, R12, 0x400, R40, 0xf8, !PT ;  /* 0x000004000c0c7812 */ /* 0x000fc800078ef828 */
[----:B------:R-:W-:-:S06]  /*25560*/  LOP3.LUT R12, R12, 0x40, RZ, 0x3c, !PT ;  /* 0x000000400c0c7812 */ /* 0x000fcc00078e3cff */
[----:B------:R-:W0:Y:S04]  /*25570*/  LDSM.16.MT88.4 R12, [R12+UR5] ;  /* 0x000000050c0c783b */ /* 0x000e280008004200 */
[----:B0-----:R-:W-:Y:S04]  /*25580*/  STL.64 [R1+0x1f10], R14 ;  /* 0x001f100e01007387 */ /* 0x001fe80000100a00 */
[----:B------:R4:W-:Y:S02]  /*25590*/  STL.64 [R1+0x1f08], R12 ;  /* 0x001f080c01007387 */ /* 0x0009e40000100a00 */
[----:B----4-:R-:W-:-:S15]  /*255a0*/  HMMA.16816.F32 R12, R24, R56, R16 ;  /* 0x00000038180c723c */ /* 0x010fde0000001810 */
[----:B------:R-:W-:-:S04]  /*255b0*/  NOP ;  /* 0x0000000000007918 */ /* 0x000fc80000000000 */
[----:B------:R-:W-:Y:S02]  /*255c0*/  IMAD.MOV.U32 R54, RZ, RZ, R12 ;  /* 0x000000ffff367224 */ /* 0x000fe400078e000c */
[----:B------:R-:W-:Y:S02]  /*255d0*/  IMAD.MOV.U32 R55, RZ, RZ, R13 ;  /* 0x000000ffff377224 */ /* 0x000fe400078e000d */
[----:B------:R-:W-:Y:S02]  /*255e0*/  IMAD.MOV.U32 R58, RZ, RZ, R14 ;  /* 0x000000ffff3a7224 */ /* 0x000fe400078e000e */
[----:B------:R-:W-:Y:S01]  /*255f0*/  IMAD.MOV.U32 R59, RZ, RZ, R15 ;  /* 0x000000ffff3b7224 */ /* 0x000fe200078e000f */
[----:B------:R-:W4:Y:S04]  /*25600*/  LDL.LU.64 R12, [R1+0x1d0] ;  /* 0x0001d000010c7983 */ /* 0x000f280000300a00 */
[----:B------:R-:W4:Y:S01]  /*25610*/  LDL.LU.64 R14, [R1+0x1d8] ;  /* 0x0001d800010e7983 */ /* 0x000f220000300a00 */
[----:B--2---:R-:W-:Y:S01]  /*25620*/  HMMA.16816.F32 R20, R24, R52, R20 ;  /* 0x000000341814723c */ /* 0x004fe20000001814 */
[----:B------:R-:W-:-:S02]  /*25630*/  LOP3.LUT R48, R2, 0x10, R42, 0x78, !PT ;  /* 0x0000001002307812 */ /* 0x000fc400078e782a */
[----:B------:R-:W-:-:S04]  /*25640*/  LOP3.LUT R2, R2, 0x10, R42, 0x78, !PT ;  /* 0x0000001002027812 */ /* 0x000fc800078e782a */
[----:B------:R-:W-:-:S04]  /*25650*/  LOP3.LUT R2, R2, 0x400, R3, 0xf8, !PT ;  /* 0x0000040002027812 */ /* 0x000fc800078ef803 */
[----:B------:R-:W-:Y:S02]  /*25660*/  LOP3.LUT R2, R2, 0x60, RZ, 0x3c, !PT ;  /* 0x0000006002027812 */ /* 0x000fe400078e3cff */
[----:B------:R-:W-:-:S03]  /*25670*/  LOP3.LUT R48, R48, 0x400, R3, 0xf8, !PT ;  /* 0x0000040030307812 */ /* 0x000fc600078ef803 */
[----:B------:R0:W1:Y:S03]  /*25680*/  LDSM.16.MT88.4 R16, [R2+UR5] ;  /* 0x000000050210783b */ /* 0x0000660008004200 */
[----:B------:R-:W-:Y:S02]  /*25690*/  IMAD.MOV.U32 R61, RZ, RZ, R20 ;  /* 0x000000ffff3d7224 */ /* 0x000fe400078e0014 */
[----:B------:R-:W-:Y:S02]  /*256a0*/  IMAD.MOV.U32 R60, RZ, RZ, R21 ;  /* 0x000000ffff3c7224 */ /* 0x000fe400078e0015 */
[----:B------:R-:W-:Y:S02]  /*256b0*/  IMAD.MOV.U32 R3, RZ, RZ, R22 ;  /* 0x000000ffff037224 */ /* 0x000fe400078e0016 */
[----:B0-----:R-:W-:Y:S02]  /*256c0*/  IMAD.MOV.U32 R2, RZ, RZ, R23 ;  /* 0x000000ffff027224 */ /* 0x001fe400078e0017 */
[----:B------:R-:W0:Y:S04]  /*256d0*/  LDSM.16.MT88.4 R20, [R0+UR5+0x800] ;  /* 0x000800050014783b */ /* 0x000e280008004200 */
[----:B-1----:R-:W-:Y:S04]  /*256e0*/  STL.64 [R1+0x1ed0], R18 ;  /* 0x001ed01201007387 */ /* 0x002fe80000100a00 */
[----:B------:R1:W-:Y:S04]  /*256f0*/  STL.64 [R1+0x1ec8], R16 ;  /* 0x001ec81001007387 */ /* 0x0003e80000100a00 */
[----:B-1----:R-:W2:Y:S04]  /*25700*/  LDL.LU.64 R16, [R1+0x3a0] ;  /* 0x0003a00001107983 */ /* 0x002ea80000300a00 */
[----:B------:R-:W2:Y:S04]  /*25710*/  LDL.LU.64 R18, [R1+0x3a8] ;  /* 0x0003a80001127983 */ /* 0x000ea80000300a00 */
[----:B0-----:R-:W-:Y:S04]  /*25720*/  STL.64 [R1+0x1e90], R22 ;  /* 0x001e901601007387 */ /* 0x001fe80000100a00 */
[----:B------:R0:W-:Y:S04]  /*25730*/  STL.64 [R1+0x1e88], R20 ;  /* 0x001e881401007387 */ /* 0x0001e80000100a00 */
[----:B0-----:R-:W3:Y:S04]  /*25740*/  LDL.LU.64 R20, [R1+0x3c0] ;  /* 0x0003c00001147983 */ /* 0x001ee80000300a00 */
[----:B------:R-:W3:Y:S04]  /*25750*/  LDL.LU.64 R22, [R1+0x3c8] ;  /* 0x0003c80001167983 */ /* 0x000ee80000300a00 */
[----:B------:R-:W-:Y:S01]  /*25760*/  STL [R1+0x1e08], R0 ;  /* 0x001e080001007387 */ /* 0x000fe20000100800 */
[----:B----4-:R-:W-:Y:S03]  /*25770*/  HMMA.16816.F32 R40, R24, R4, R12 ;  /* 0x000000041828723c */ /* 0x010fe6000000180c */
[----:B------:R-:W4:Y:S04]  /*25780*/  LDL.LU.64 R12, [R1+0x370] ;  /* 0x00037000010c7983 */ /* 0x000f280000300a00 */
[----:B------:R-:W4:Y:S01]  /*25790*/  LDL.LU.64 R14, [R1+0x378] ;  /* 0x00037800010e7983 */ /* 0x000f220000300a00 */
[----:B------:R-:W-:-:S05]  /*257a0*/  LOP3.LUT R48, R48, 0x20, RZ, 0x3c, !PT ;  /* 0x0000002030307812 */ /* 0x000fca00078e3cff */
[----:B------:R-:W-:Y:S04]  /*257b0*/  LDSM.16.MT88.4 R8, [R48+UR5] ;  /* 0x000000053008783b */ /* 0x000fe80008004200 */
[----:B------:R-:W0:Y:S04]  /*257c0*/  LDSM.16.MT88.4 R48, [R48+UR5+0x800] ;  /* 0x000800053030783b */ /* 0x000e280008004200 */
[----:B------:R-:W-:Y:S04]  /*257d0*/  STL.64 [R1+0x1e20], R42 ;  /* 0x001e202a01007387 */ /* 0x000fe80000100a00 */
[----:B------:R-:W-:Y:S04]  /*257e0*/  STL.64 [R1+0x1e18], R40 ;  /* 0x001e182801007387 */ /* 0x000fe80000100a00 */
[----:B0-----:R-:W-:Y:S04]  /*257f0*/  STL.64 [R1+0x1e30], R50 ;  /* 0x001e303201007387 */ /* 0x001fe80000100a00 */
[----:B------:R0:W-:Y:S04]  /*25800*/  STL.64 [R1+0x1e28], R48 ;  /* 0x001e283001007387 */ /* 0x0001e80000100a00 */
[----:B0-----:R-:W4:Y:S01]  /*25810*/  LDL.LU.64 R48, [R1] ;  /* 0x0000000001307983 */ /* 0x001f220000300a00 */
[C---:B--2---:R-:W-:Y:S08]  /*25820*/  HMMA.16816.F32 R32, R8.reuse, R32, R16 ;  /* 0x000000200820723c */ /* 0x044ff00000001810 */
[----:B---3--:R-:W-:Y:S01]  /*25830*/  HMMA.16816.F32 R36, R8, R36, R20 ;  /* 0x000000240824723c */ /* 0x008fe20000001814 */
[----:B------:R-:W2:Y:S04]  /*25840*/  LDL.LU.64 R20, [R1+0x330] ;  /* 0x0003300001147983 */ /* 0x000ea80000300a00 */
[----:B------:R-:W2:-:S14]  /*25850*/  LDL.LU.64 R22, [R1+0x338] ;  /* 0x0003380001167983 */ /* 0x000e9c0000300a00 */
[----:B------:R-:W-:Y:S04]  /*25860*/  STL.64 [R1+0x1e40], R38 ;  /* 0x001e402601007387 */ /* 0x000fe80000100a00 */
[----:B------:R-:W-:Y:S04]  /*25870*/  STL.64 [R1+0x1e38], R36 ;  /* 0x001e382401007387 */ /* 0x000fe80000100a00 */
[----:B------:R-:W3:Y:S04]  /*25880*/  LDL.LU.64 R16, [R1+0x2d0] ;  /* 0x0002d00001107983 */ /* 0x000ee80000300a00 */
[----:B------:R-:W3:Y:S04]  /*25890*/  LDL.LU.64 R18, [R1+0x2d8] ;  /* 0x0002d80001127983 */ /* 0x000ee80000300a00 */
[----:B------:R-:W-:Y:S04]  /*258a0*/  STL [R1+0x1e14], R33 ;  /* 0x001e142101007387 */ /* 0x000fe80000100800 */
[----:B------:R-:W-:Y:S04]  /*258b0*/  STL [R1+0x1e10], R34 ;  /* 0x001e102201007387 */ /* 0x000fe80000100800 */
[----:B------:R-:W-:Y:S01]  /*258c0*/  STL [R1+0x1e0c], R35 ;  /* 0x001e0c2301007387 */ /* 0x000fe20000100800 */
[----:B----4-:R-:W-:Y:S03]  /*258d0*/  HMMA.16816.F32 R28, R8, R28, R12 ;  /* 0x0000001c081c723c */ /* 0x010fe6000000180c */
[----:B------:R-:W4:Y:S04]  /*258e0*/  LDL.LU.64 R12, [R1+0x280] ;  /* 0x00028000010c7983 */ /* 0x000f280000300a00 */
[----:B------:R-:W4:-:S12]  /*258f0*/  LDL.LU.64 R14, [R1+0x288] ;  /* 0x00028800010e7983 */ /* 0x000f180000300a00 */
[----:B------:R-:W-:Y:S04]  /*25900*/  STL.64 [R1+0x1df0], R30 ;  /* 0x001df01e01007387 */ /* 0x000fe80000100a00 */
[----:B------:R0:W-:Y:S04]  /*25910*/  STL.64 [R1+0x1de8], R28 ;  /* 0x001de81c01007387 */ /* 0x0001e80000100a00 */
[----:B0-----:R-:W4:Y:S04]  /*25920*/  LDL.LU.64 R28, [R1+0x30] ;  /* 0x00003000011c7983 */ /* 0x001f280000300a00 */
[----:B------:R-:W4:Y:S01]  /*25930*/  LDL.LU.64 R30, [R1+0x38] ;  /* 0x00003800011e7983 */ /* 0x000f220000300a00 */
[----:B------:R-:W-:-:S02]  /*25940*/  IMAD.MOV.U32 R6, RZ, RZ, R44 ;  /* 0x000000ffff067224 */ /* 0x000fc400078e002c */
[----:B------:R-:W-:Y:S01]  /*25950*/  IMAD.MOV.U32 R7, RZ, RZ, R45 ;  /* 0x000000ffff077224 */ /* 0x000fe200078e002d */
[C---:B--2---:R-:W-:Y:S08]  /*25960*/  HMMA.16816.F32 R24, R8.reuse, R44, R20 ;  /* 0x0000002c0818723c */ /* 0x044ff00000001814 */
[C---:B---3--:R-:W-:Y:S08]  /*25970*/  HMMA.16816.F32 R44, R8.reuse, R48, R16 ;  /* 0x00000030082c723c */ /* 0x048ff00000001810 */
[----:B----4-:R-:W-:Y:S01]  /*25980*/  HMMA.16816.F32 R12, R8, R56, R12 ;  /* 0x00000038080c723c */ /* 0x010fe2000000180c */
[----:B------:R-:W-:Y:S04]  /*25990*/  STL.64 [R1+0x1ef8], R30 ;  /* 0x001ef81e01007387 */ /* 0x000fe80000100a00 */
[----:B------:R-:W-:Y:S04]  /*259a0*/  STL.64 [R1+0x1ef0], R28 ;  /* 0x001ef01c01007387 */ /* 0x000fe80000100a00 */
[----:B------:R-:W-:Y:S04]  /*259b0*/  STL.64 [R1+0x1e00], R26 ;  /* 0x001e001a01007387 */ /* 0x000fe80000100a00 */
[----:B------:R0:W-:Y:S04]  /*259c0*/  STL.64 [R1+0x1df8], R24 ;  /* 0x001df81801007387 */ /* 0x0001e80000100a00 */
[----:B0-----:R-:W2:Y:S04]  /*259d0*/  LDL.LU.64 R24, [R1+0x40] ;  /* 0x0000400001187983 */ /* 0x001ea80000300a00 */
[----:B------:R-:W3:Y:S04]  /*259e0*/  LDL.LU.64 R26, [R1+0x48] ;  /* 0x00004800011a7983 */ /* 0x000ee80000300a00 */
[----:B------:R-:W4:Y:S04]  /*259f0*/  LDL.LU.64 R36, [R1+0x1f0] ;  /* 0x0001f00001247983 */ /* 0x000f280000300a00 */
[----:B------:R-:W4:Y:S04]  /*25a00*/  LDL.LU.64 R38, [R1+0x1f8] ;  /* 0x0001f80001267983 */ /* 0x000f280000300a00 */
[----:B------:R-:W-:Y:S04]  /*25a10*/  STL.64 [R1+0x1ed8], R48 ;  /* 0x001ed83001007387 */ /* 0x000fe80000100a00 */
[----:B------:R-:W-:Y:S04]  /*25a20*/  STL.64 [R1+0x1e50], R46 ;  /* 0x001e502e01007387 */ /* 0x000fe80000100a00 */
[----:B------:R-:W-:Y:S01]  /*25a30*/  STL.64 [R1+0x1e48], R44 ;  /* 0x001e482c01007387 */ /* 0x000fe20000100a00 */
[----:B------:R-:W-:-:S02]  /*25a40*/  IMAD.MOV.U32 R33, RZ, RZ, R12 ;  /* 0x000000ffff217224 */ /* 0x000fc400078e000c */
[----:B------:R-:W-:Y:S02]  /*25a50*/  IMAD.MOV.U32 R34, RZ, RZ, R13 ;  /* 0x000000ffff227224 */ /* 0x000fe400078e000d */
[----:B------:R-:W-:Y:S01]  /*25a60*/  IMAD.MOV.U32 R35, RZ, RZ, R14 ;  /* 0x000000ffff237224 */ /* 0x000fe200078e000e */
[----:B------:R-:W-:Y:S01]  /*25a70*/  MOV R0, R15 ;  /* 0x0000000f00007202 */ /* 0x000fe20000000f00 */
[----:B------:R-:W2:Y:S04]  /*25a80*/  LDL.LU.64 R12, [R1+0x1c0] ;  /* 0x0001c000010c7983 */ /* 0x000ea80000300a00 */
[----:B------:R-:W2:Y:S04]  /*25a90*/  LDL.LU.64 R14, [R1+0x1c8] ;  /* 0x0001c800010e7983 */ /* 0x000ea80000300a00 */
[----:B------:R-:W3:Y:S04]  /*25aa0*/  LDL.LU.64 R28, [R1+0x3b0] ;  /* 0x0003b000011c7983 */ /* 0x000ee80000300a00 */
[----:B------:R-:W3:Y:S04]  /*25ab0*/  LDL.LU.64 R30, [R1+0x3b8] ;  /* 0x0003b800011e7983 */ /* 0x000ee80000300a00 */
[----:B------:R-:W-:Y:S04]  /*25ac0*/  STL.64 [R1+0x1ee8], R58 ;  /* 0x001ee83a01007387 */ /* 0x000fe80000100a00 */
[----:B------:R0:W-:Y:S04]  /*25ad0*/  STL.64 [R1+0x1ee0], R56 ;  /* 0x001ee03801007387 */ /* 0x0001e80000100a00 */
[----:B0-----:R-:W3:Y:S04]  /*25ae0*/  LDL.LU.64 R56, [R1+0x390] ;  /* 0x0003900001387983 */ /* 0x001ee80000300a00 */
[----:B------:R-:W3:Y:S04]  /*25af0*/  LDL.LU.64 R58, [R1+0x398] ;  /* 0x00039800013a7983 */ /* 0x000ee80000300a00 */
[----:B------:R-:W3:Y:S04]  /*25b00*/  LDL.LU.64 R48, [R1+0x360] ;  /* 0x0003600001307983 */ /* 0x000ee80000300a00 */
[----:B------:R-:W3:Y:S04]  /*25b10*/  LDL.LU.64 R50, [R1+0x368] ;  /* 0x0003680001327983 */ /* 0x000ee80000300a00 */
[----:B------:R-:W3:Y:S04]  /*25b20*/  LDL.LU.64 R16, [R1+0x320] ;  /* 0x0003200001107983 */ /* 0x000ee80000300a00 */
[----:B------:R-:W3:Y:S04]  /*25b30*/  LDL.LU.64 R18, [R1+0x328] ;  /* 0x0003280001127983 */ /* 0x000ee80000300a00 */
[----:B------:R-:W3:Y:S04]  /*25b40*/  LDL.LU.64 R20, [R1+0x2c0] ;  /* 0x0002c00001147983 */ /* 0x000ee80000300a00 */
[----:B------:R-:W3:Y:S04]  /*25b50*/  LDL.LU.64 R22, [R1+0x2c8] ;  /* 0x0002c80001167983 */ /* 0x000ee80000300a00 */
[----:B------:R-:W-:Y:S04]  /*25b60*/  STL.64 [R1+0x1e60], R34 ;  /* 0x001e602201007387 */ /* 0x000fe80000100a00 */
[----:B------:R0:W-:Y:S04]  /*25b70*/  STL.64 [R1+0x1e58], R32 ;  /* 0x001e582001007387 */ /* 0x0001e80000100a00 */
[----:B0-----:R-:W3:Y:S04]  /*25b80*/  LDL.LU.64 R32, [R1+0x20] ;  /* 0x0000200001207983 */ /* 0x001ee80000300a00 */
[----:B------:R-:W3:Y:S04]  /*25b90*/  LDL.64 R34, [R1+0x28] ;  /* 0x0000280001227983 */ /* 0x000ee80000100a00 */
[----:B------:R-:W3:Y:S04]  /*25ba0*/  LDL.LU.64 R44, [R1+0x270] ;  /* 0x00027000012c7983 */ /* 0x000ee80000300a00 */
[----:B------:R-:W3:Y:S01]  /*25bb0*/  LDL.LU.64 R46, [R1+0x278] ;  /* 0x00027800012e7983 */ /* 0x000ee20000300a00 */
[C---:B----4-:R-:W-:Y:S08]  /*25bc0*/  HMMA.16816.F32 R36, R8.reuse, R52, R36 ;  /* 0x000000340824723c */ /* 0x050ff00000001824 */
[----:B--2---:R-:W-:Y:S11]  /*25bd0*/  HMMA.16816.F32 R8, R8, R4, R12 ;  /* 0x000000040808723c */ /* 0x004ff6000000180c */
[----:B------:R0:W-:Y:S04]  /*25be0*/  STL.64 [R1+0xf0], R36 ;  /* 0x0000f02401007387 */ /* 0x0001e80000100a00 */
[----:B------:R1:W-:Y:S04]  /*25bf0*/  STL.64 [R1+0xf8], R38 ;  /* 0x0000f82601007387 */ /* 0x0003e80000100a00 */
[----:B------:R-:W2:Y:S04]  /*25c00*/  LDL.LU.64 R40, [R1+0x1e0] ;  /* 0x0001e00001287983 */ /* 0x000ea80000300a00 */
[----:B------:R-:W2:Y:S04]  /*25c10*/  LDL.LU.64 R42, [R1+0x1e8] ;  /* 0x0001e800012a7983 */ /* 0x000ea80000300a00 */
[----:B0-----:R-:W4:Y:S04]  /*25c20*/  LDL.LU.64 R36, [R1+0x1b0] ;  /* 0x0001b00001247983 */ /* 0x001f280000300a00 */
[----:B-1----:R-:W4:Y:S04]  /*25c30*/  LDL.LU.64 R38, [R1+0x1b8] ;  /* 0x0001b80001267983 */ /* 0x002f280000300a00 */
[----:B------:R-:W3:Y:S04]  /*25c40*/  LDL.LU.64 R14, [R1+0x1f10] ;  /* 0x001f1000010e7983 */ /* 0x000ee80000300a00 */
[----:B------:R-:W3:Y:S04]  /*25c50*/  LDL.LU.64 R12, [R1+0x1f08] ;  /* 0x001f0800010c7983 */ /* 0x000ee80000300a00 */
[----:B------:R0:W-:Y:S04]  /*25c60*/  STL.64 [R1+0x140], R8 ;  /* 0x0001400801007387 */ /* 0x0001e80000100a00 */
[----:B------:R1:W-:Y:S01]  /*25c70*/  STL.64 [R1+0x148], R10 ;  /* 0x0001480a01007387 */ /* 0x0003e20000100a00 */
[----:B0-----:R-:W-:-:S02]  /*25c80*/  IMAD.MOV.U32 R8, RZ, RZ, R6 ;  /* 0x000000ffff087224 */ /* 0x001fc400078e0006 */
[----:B------:R-:W-:Y:S01]  /*25c90*/  IMAD.MOV.U32 R9, RZ, RZ, R7 ;  /* 0x000000ffff097224 */ /* 0x000fe200078e0007 */
[----:B------:R-:W2:Y:S04]  /*25ca0*/  LDL.LU R6, [R1+0x1f04] ;  /* 0x001f040001067983 */ /* 0x000ea80000300800 */
[----:B------:R-:W2:Y:S04]  /*25cb0*/  LDL.LU R7, [R1+0x1f00] ;  /* 0x001f000001077983 */ /* 0x000ea80000300800 */
[----:B-1----:R-:W2:Y:S04]  /*25cc0*/  LDL R10, [R1+0x18] ;  /* 0x00001800010a7983 */ /* 0x002ea80000100800 */
[----:B------:R-:W2:Y:S01]  /*25cd0*/  LDL R11, [R1+0x1c] ;  /* 0x00001c00010b7983 */ /* 0x000ea20000100800 */
[----:B---3--:R-:W-:-:S15]  /*25ce0*/  HMMA.16816.F32 R28, R12, R24, R28 ;  /* 0x000000180c1c723c */ /* 0x008fde000000181c */
[----:B------:R-:W-:-:S04]  /*25cf0*/  NOP ;  /* 0x0000000000007918 */ /* 0x000fc80000000000 */
[----:B------:R-:W-:Y:S04]  /*25d00*/  STL.64 [R1+0x150], R28 ;  /* 0x0001501c01007387 */ /* 0x000fe80000100a00 */
[----:B------:R0:W-:Y:S04]  /*25d10*/  STL.64 [R1+0x158], R30 ;  /* 0x0001581e01007387 */ /* 0x0001e80000100a00 */
[----:B0-----:R-:W3:Y:S04]  /*25d20*/  LDL.LU.64 R30, [R1+0x1ef8] ;  /* 0x001ef800011e7983 */ /* 0x001ee80000300a00 */
[----:B------:R-:W2:Y:S01]  /*25d30*/  LDL.LU.64 R28, [R1+0x1ef0] ;  /* 0x001ef000011c7983 */ /* 0x000ea20000300a00 */
[C---:B------:R-:W-:Y:S08]  /*25d40*/  HMMA.16816.F32 R48, R12.reuse, R32, R48 ;  /* 0x000000200c30723c */ /* 0x040ff00000001830 */
[----:B--2---:R-:W-:-:S15]  /*25d50*/  HMMA.16816.F32 R56, R12, R28, R56 ;  /* 0x0000001c0c38723c */ /* 0x004fde0000001838 */
[----:B------:R-:W-:-:S04]  /*25d60*/  NOP ;  /* 0x0000000000007918 */ /* 0x000fc80000000000 */
[----:B------:R-:W-:Y:S04]  /*25d70*/  STL.64 [R1+0x160], R56 ;  /* 0x0001603801007387 */ /* 0x000fe80000100a00 */
[----:B------:R0:W-:Y:S04]  /*25d80*/  STL.64 [R1+0x168], R58 ;  /* 0x0001683a01007387 */ /* 0x0001e80000100a00 */
[----:B0-----:R-:W2:Y:S04]  /*25d90*/  LDL.LU.64 R58, [R1+0x1ee8] ;  /* 0x001ee800013a7983 */ /* 0x001ea80000300a00 */
[----:B------:R-:W2:Y:S04]  /*25da0*/  LDL.LU.64 R56, [R1+0x1ee0] ;  /* 0x001ee00001387983 */ /* 0x000ea80000300a00 */
[----:B------:R0:W-:Y:S04]  /*25db0*/  STL.64 [R1+0x170], R48 ;  /* 0x0001703001007387 */ /* 0x0001e80000100a00 */
[----:B------:R-:W-:Y:S04]  /*25dc0*/  STL.64 [R1+0x178], R50 ;  /* 0x0001783201007387 */ /* 0x000fe80000100a00 */
[----:B0-----:R-:W3:Y:S01]  /*25dd0*/  LDL.LU.64 R48, [R1+0x1ed8] ;  /* 0x001ed80001307983 */ /* 0x001ee20000300a00 */
[----:B------:R-:W-:-:S15]  /*25de0*/  HMMA.16816.F32 R16, R12, R8, R16 ;  /* 0x000000080c10723c */ /* 0x000fde0000001810 */
[----:B------:R-:W-:-:S04]  /*25df0*/  NOP ;  /* 0x0000000000007918 */ /* 0x000fc80000000000 */
[----:B------:R-:W-:Y:S04]  /*25e00*/  STL.64 [R1+0x180], R16 ;  /* 0x0001801001007387 */ /* 0x000fe80000100a00 */
[----:B------:R0:W-:Y:S04]  /*25e10*/  STL.64 [R1+0x188], R18 ;  /* 0x0001881201007387 */ /* 0x0001e80000100a00 */
[----:B0-----:R-:W4:Y:S04]  /*25e20*/  LDL.LU.64 R18, [R1+0x1ed0] ;  /* 0x001ed00001127983 */ /* 0x001f280000300a00 */
[----:B------:R-:W4:Y:S01]  /*25e30*/  LDL.LU.64 R16, [R1+0x1ec8] ;  /* 0x001ec80001107983 */ /* 0x000f220000300a00 */
[C---:B--2---:R-:W-:Y:S08]  /*25e40*/  HMMA.16816.F32 R44, R12.reuse, R56, R44 ;  /* 0x000000380c2c723c */ /* 0x044ff0000000182c */
[----:B---3--:R-:W-:-:S15]  /*25e50*/  HMMA.16816.F32 R20, R12, R48, R20 ;  /* 0x000000300c14723c */ /* 0x008fde0000001814 */
[----:B------:R-:W-:-:S04]  /*25e60*/  NOP ;  /* 0x0000000000007918 */ /* 0x000fc80000000000 */
[----:B------:R-:W-:Y:S04]  /*25e70*/  STL.64 [R1+0x190], R20 ;  /* 0x0001901401007387 */ /* 0x000fe80000100a00 */
[----:B------:R-:W-:Y:S04]  /*25e80*/  STL.64 [R1+0x198], R22 ;  /* 0x0001981601007387 */ /* 0x000fe80000100a00 */
[----:B------:R-:W-:Y:S04]  /*25e90*/  STL.64 [R1+0x1ec0], R58 ;  /* 0x001ec03a01007387 */ /* 0x000fe80000100a00 */
[----:B------:R-:W-:Y:S04]  /*25ea0*/  STL.64 [R1+0x1eb8], R56 ;  /* 0x001eb83801007387 */ /* 0x000fe80000100a00 */
[----:B------:R-:W-:Y:S04]  /*25eb0*/  STL.64 [R1+0x1d0], R44 ;  /* 0x0001d02c01007387 */ /* 0x000fe80000100a00 */
[----:B------:R0:W-:Y:S02]  /*25ec0*/  STL.64 [R1+0x1d8], R46 ;  /* 0x0001d82e01007387 */ /* 0x0001e40000100a00 */
[C---:B0-----:R-:W-:Y:S08]  /*25ed0*/  HMMA.16816.F32 R44, R12.reuse, R52, R40 ;  /* 0x000000340c2c723c */ /* 0x041ff00000001828 */
[----:B----4-:R-:W-:Y:S01]  /*25ee0*/  HMMA.16816.F32 R12, R12, R4, R36 ;  /* 0x000000040c0c723c */ /* 0x010fe20000001824 */
[----:B------:R-:W2:Y:S10]  /*25ef0*/  LDL.LU.64 R40, [R1+0x380] ;  /* 0x0003800001287983 */ /* 0x000eb40000300a00 */
[----:B------:R-:W-:Y:S04]  /*25f00*/  STL.64 [R1+0x1f0], R44 ;  /* 0x0001f02c01007387 */ /* 0x000fe80000100a00 */
[----:B------:R-:W-:Y:S04]  /*25f10*/  STL.64 [R1+0x1f8], R46 ;  /* 0x0001f82e01007387 */ /* 0x000fe80000100a00 */
[----:B------:R-:W2:Y:S04]  /*25f20*/  LDL.LU.64 R42, [R1+0x388] ;  /* 0x00038800012a7983 */ /* 0x000ea80000300a00 */
[----:B------:R-:W-:Y:S04]  /*25f30*/  STL.64 [R1+0x1c0], R12 ;  /* 0x0001c00c01007387 */ /* 0x000fe80000100a00 */
[----:B------:R0:W-:Y:S04]  /*25f40*/  STL.64 [R1+0x1c8], R14 ;  /* 0x0001c80e01007387 */ /* 0x0001e80000100a00 */
[----:B------:R-:W-:Y:S04]  /*25f50*/  STL.64 [R1+0x1ea0], R6 ;  /* 0x001ea00601007387 */ /* 0x000fe80000100a00 */
[----:B------:R1:W-:Y:S04]  /*25f60*/  STL.64 [R1+0x1e98], R4 ;  /* 0x001e980401007387 */ /* 0x0003e80000100a00 */
[----:B0-----:R-:W3:Y:S04]  /*25f70*/  LDL R14, [R1+0x8] ;  /* 0x00000800010e7983 */ /* 0x001ee80000100800 */
[----:B------:R-:W3:Y:S04]  /*25f80*/  LDL R15, [R1+0xc] ;  /* 0x00000c00010f7983 */ /* 0x000ee80000100800 */
[----:B------:R-:W4:Y:S04]  /*25f90*/  LDL.LU R44, [R1+0x90] ;  /* 0x00009000012c7983 */ /* 0x000f280000300800 */
[----:B------:R-:W4:Y:S04]  /*25fa0*/  LDL.LU R45, [R1+0x94] ;  /* 0x00009400012d7983 */ /* 0x000f280000300800 */
[----:B------:R-:W2:Y:S04]  /*25fb0*/  LDL.LU R46, [R1+0x98] ;  /* 0x00009800012e7983 */ /* 0x000ea80000300800 */
[----:B------:R-:W2:Y:S01]  /*25fc0*/  LDL.LU R47, [R1+0x9c] ;  /* 0x00009c00012f7983 */ /* 0x000ea20000300800 */
[----:B------:R-:W-:-:S02]  /*25fd0*/  IMAD.MOV.U32 R21, RZ, RZ, R48 ;  /* 0x000000ffff157224 */ /* 0x000fc400078e0030 */
[----:B------:R-:W-:Y:S01]  /*25fe0*/  IMAD.MOV.U32 R20, RZ, RZ, R49 ;  /* 0x000000ffff147224 */ /* 0x000fe200078e0031 */
[----:B------:R-:W3:Y:S01]  /*25ff0*/  LDL.LU.64 R36, [R1+0x2f0] ;  /* 0x0002f00001247983 */ /* 0x000ee20000300a00 */
[----:B------:R-:W-:-:S03]  /*26000*/  IMAD.MOV.U32 R12, RZ, RZ, R21 ;  /* 0x000000ffff0c7224 */ /* 0x000fc600078e0015 */
[----:B------:R-:W3:Y:S01]  /*26010*/  LDL.LU.64 R38, [R1+0x2f8] ;  /* 0x0002f80001267983 */ /* 0x000ee20000300a00 */
[----:B------:R-:W-:-:S03]  /*26020*/  IMAD.MOV.U32 R13, RZ, RZ, R20 ;  /* 0x000000ffff0d7224 */ /* 0x000fc600078e0014 */
[----:B------:R-:W3:Y:S04]  /*26030*/  LDL.LU.64 R20, [R1+0x2a0] ;  /* 0x0002a00001147983 */ /* 0x000ee80000300a00 */
[----:B------:R-:W3:Y:S04]  /*26040*/  LDL.LU.64 R22, [R1+0x2a8] ;  /* 0x0002a80001167983 */ /* 0x000ee80000300a00 */
[----:B-1----:R-:W3:Y:S04]  /*26050*/  LDL.LU.64 R4, [R1+0x210] ;  /* 0x0002100001047983 */ /* 0x002ee80000300a00 */
[----:B------:R-:W3:Y:S04]  /*26060*/  LDL.LU.64 R6, [R1+0x218] ;  /* 0x0002180001067983 */ /* 0x000ee80000300a00 */
[----:B--2---:R-:W-:Y:S04]  /*26070*/  STL.64 [R1+0x1e70], R46 ;  /* 0x001e702e01007387 */ /* 0x004fe80000100a00 */
[----:B----4-:R0:W-:Y:S04]  /*26080*/  STL.64 [R1+0x1e68], R44 ;  /* 0x001e682c01007387 */ /* 0x0101e80000100a00 */
[----:B0-----:R-:W2:Y:S04]  /*26090*/  LDL.LU R44, [R1+0xa0] ;  /* 0x0000a000012c7983 */ /* 0x001ea80000300800 */
[----:B------:R-:W2:Y:S04]  /*260a0*/  LDL.LU R45, [R1+0xa4] ;  /* 0x0000a400012d7983 */ /* 0x000ea80000300800 */
[----:B------:R-:W4:Y:S04]  /*260b0*/  LDL.LU R46, [R1+0xa8] ;  /* 0x0000a800012e7983 */ /* 0x000f280000300800 */
[----:B------:R-:W4:Y:S01]  /*260c0*/  LDL.LU R47, [R1+0xac] ;  /* 0x0000ac00012f7983 */ /* 0x000f220000300800 */
[C---:B------:R-:W-:Y:S08]  /*260d0*/  HMMA.16816.F32 R40, R16.reuse, R24, R40 ;  /* 0x000000181028723c */ /* 0x040ff00000001828 */
[C---:B---3--:R-:W-:Y:S08]  /*260e0*/  HMMA.16816.F32 R48, R16.reuse, R28, R36 ;  /* 0x0000001c1030723c */ /* 0x048ff00000001824 */
[C---:B------:R-:W-:Y:S08]  /*260f0*/  HMMA.16816.F32 R36, R16.reuse, R32, R20 ;  /* 0x000000201024723c */ /* 0x040ff00000001814 */
[C---:B------:R-:W-:Y:S01]  /*26100*/  HMMA.16816.F32 R20, R16.reuse, R8, R4 ;  /* 0x000000081014723c */ /* 0x040fe20000001804 */
[----:B----4-:R-:W-:Y:S04]  /*26110*/  STL.64 [R1+0x1e80], R46 ;  /* 0x001e802e01007387 */ /* 0x010fe80000100a00 */
[----:B--2---:R0:W-:Y:S04]  /*26120*/  STL.64 [R1+0x1e78], R44 ;  /* 0x001e782c01007387 */ /* 0x0041e80000100a00 */
[----:B0-----:R-:W2:Y:S04]  /*26130*/  LDL.LU R44, [R1+0xb0] ;  /* 0x0000b000012c7983 */ /* 0x001ea80000300800 */
[----:B------:R-:W2:Y:S04]  /*26140*/  LDL.LU R45, [R1+0xb4] ;  /* 0x0000b400012d7983 */ /* 0x000ea80000300800 */
[----:B------:R-:W2:Y:S04]  /*26150*/  LDL.LU R46, [R1+0xb8] ;  /* 0x0000b800012e7983 */ /* 0x000ea80000300800 */
[----:B------:R-:W2:Y:S04]  /*26160*/  LDL.LU R47, [R1+0xbc] ;  /* 0x0000bc00012f7983 */ /* 0x000ea80000300800 */
[----:B------:R-:W3:Y:S04]  /*26170*/  LDL.LU.64 R56, [R1+0x220] ;  /* 0x0002200001387983 */ /* 0x000ee80000300a00 */
[----:B------:R-:W3:Y:S04]  /*26180*/  LDL.LU.64 R58, [R1+0x228] ;  /* 0x00022800013a7983 */ /* 0x000ee80000300a00 */
[----:B------:R0:W-:Y:S04]  /*26190*/  STL.64 [R1+0x1b0], R40 ;  /* 0x0001b02801007387 */ /* 0x0001e80000100a00 */
[----:B------:R1:W-:Y:S04]  /*261a0*/  STL.64 [R1+0x1b8], R42 ;  /* 0x0001b82a01007387 */ /* 0x0003e80000100a00 */
[----:B0-----:R-:W4:Y:S04]  /*261b0*/  LDL.LU.64 R40, [R1+0x240] ;  /* 0x0002400001287983 */ /* 0x001f280000300a00 */
[----:B-1----:R-:W4:Y:S04]  /*261c0*/  LDL.LU.64 R42, [R1+0x248] ;  /* 0x00024800012a7983 */ /* 0x002f280000300a00 */
[----:B------:R-:W-:Y:S04]  /*261d0*/  STL.64 [R1+0x1a0], R48 ;  /* 0x0001a03001007387 */ /* 0x000fe80000100a00 */
[----:B------:R-:W-:Y:S04]  /*261e0*/  STL.64 [R1+0x1a8], R50 ;  /* 0x0001a83201007387 */ /* 0x000fe80000100a00 */
[----:B------:R-:W2:Y:S04]  /*261f0*/  LDL.LU.64 R4, [R1+0x230] ;  /* 0x0002300001047983 */ /* 0x000ea80000300a00 */
[----:B------:R-:W-:Y:S04]  /*26200*/  STL.64 [R1+0x1e0], R36 ;  /* 0x0001e02401007387 */ /* 0x000fe80000100a00 */
[----:B------:R-:W-:Y:S04]  /*26210*/  STL.64 [R1+0x1e8], R38 ;  /* 0x0001e82601007387 */ /* 0x000fe80000100a00 */
[----:B------:R-:W2:Y:S04]  /*26220*/  LDL.LU.64 R6, [R1+0x238] ;  /* 0x0002380001067983 */ /* 0x000ea80000300a00 */
[----:B------:R0:W-:Y:S04]  /*26230*/  STL.64 [R1+0x210], R20 ;  /* 0x0002101401007387 */ /* 0x0001e80000100a00 */
[----:B------:R1:W-:Y:S04]  /*26240*/  STL.64 [R1+0x218], R22 ;  /* 0x0002181601007387 */ /* 0x0003e80000100a00 */
[----:B0-----:R-:W4:Y:S04]  /*26250*/  LDL.LU.64 R20, [R1+0x200] ;  /* 0x0002000001147983 */ /* 0x001f280000300a00 */
[----:B-1----:R-:W4:Y:S04]  /*26260*/  LDL.LU.64 R22, [R1+0x208] ;  /* 0x0002080001167983 */ /* 0x002f280000300a00 */
        /* <DEDUP_REMOVED lines=8> */
[----:B---3--:R-:W-:-:S15]  /*262f0*/  HMMA.16816.F32 R56, R16, R12, R56 ;  /* 0x0000000c1038723c */ /* 0x008fde0000001838 */
[----:B------:R-:W-:-:S04]  /*26300*/  NOP ;  /* 0x0000000000007918 */ /* 0x000fc80000000000 */
[----:B------:R-:W-:Y:S04]  /*26310*/  STL.64 [R1+0x220], R56 ;  /* 0x0002203801007387 */ /* 0x000fe80000100a00 */
[----:B------:R0:W-:Y:S04]  /*26320*/  STL.64 [R1+0x228], R58 ;  /* 0x0002283a01007387 */ /* 0x0001e80000100a00 */
[----:B0-----:R-:W3:Y:S04]  /*26330*/  LDL.LU.64 R58, [R1+0x1ec0] ;  /* 0x001ec000013a7983 */ /* 0x001ee80000300a00 */
[----:B------:R-:W4:Y:S01]  /*26340*/  LDL.LU.64 R56, [R1+0x1eb8] ;  /* 0x001eb80001387983 */ /* 0x000f220000300a00 */
[C---:B--2---:R-:W-:Y:S08]  /*26350*/  HMMA.16816.F32 R4, R16.reuse, R52, R4 ;  /* 0x000000341004723c */ /* 0x044ff00000001804 */
[----:B----4-:R-:W-:-:S15]  /*26360*/  HMMA.16816.F32 R40, R16, R56, R40 ;  /* 0x000000381028723c */ /* 0x010fde0000001828 */
[----:B------:R-:W-:-:S04]  /*26370*/  NOP ;  /* 0x0000000000007918 */ /* 0x000fc80000000000 */
[----:B------:R0:W-:Y:S01]  /*26380*/  STL.64 [R1+0x240], R40 ;  /* 0x0002402801007387 */ /* 0x0001e20000100a00 */
[----:B------:R-:W-:Y:S02]  /*26390*/  IMAD.MOV.U32 R56, RZ, RZ, R43 ;  /* 0x000000ffff387224 */ /* 0x000fe400078e002b */
[----:B------:R-:W-:Y:S02]  /*263a0*/  IMAD.MOV.U32 R57, RZ, RZ, R42 ;  /* 0x000000ffff397224 */ /* 0x000fe400078e002a */
[----:B---3--:R-:W-:Y:S02]  /*263b0*/  IMAD.MOV.U32 R42, RZ, RZ, R58 ;  /* 0x000000ffff2a7224 */ /* 0x008fe400078e003a */
[----:B------:R-:W-:Y:S02]  /*263c0*/  IMAD.MOV.U32 R43, RZ, RZ, R59 ;  /* 0x000000ffff2b7224 */ /* 0x000fe400078e003b */
[----:B0-----:R-:W-:Y:S02]  /*263d0*/  IMAD.MOV.U32 R40, RZ, RZ, R54 ;  /* 0x000000ffff287224 */ /* 0x001fe400078e0036 */
[----:B------:R-:W-:Y:S01]  /*263e0*/  IMAD.MOV.U32 R41, RZ, RZ, R55 ;  /* 0x000000ffff297224 */ /* 0x000fe200078e0037 */
[----:B------:R-:W2:Y:S04]  /*263f0*/  LDL.LU R54, [R1+0x1eb4] ;  /* 0x001eb40001367983 */ /* 0x000ea80000300800 */
[----:B------:R-:W2:Y:S04]  /*26400*/  LDL.LU R55, [R1+0x1eb0] ;  /* 0x001eb00001377983 */ /* 0x000ea80000300800 */
[----:B------:R-:W3:Y:S04]  /*26410*/  LDL.LU R58, [R1+0x1eac] ;  /* 0x001eac00013a7983 */ /* 0x000ee80000300800 */
[----:B------:R-:W3:Y:S04]  /*26420*/  LDL.LU R59, [R1+0x1ea8] ;  /* 0x001ea800013b7983 */ /* 0x000ee80000300800 */
[----:B------:R-:W-:Y:S04]  /*26430*/  STL [R1+0x1de4], R56 ;  /* 0x001de43801007387 */ /* 0x000fe80000100800 */
[----:B------:R-:W-:Y:S04]  /*26440*/  STL [R1+0x1de0], R57 ;  /* 0x001de03901007387 */ /* 0x000fe80000100800 */
[----:B------:R-:W-:Y:S04]  /*26450*/  STL.64 [R1+0x2c0], R4 ;  /* 0x0002c00401007387 */ /* 0x000fe80000100a00 */
[----:B------:R0:W-:Y:S04]  /*26460*/  STL.64 [R1+0x2c8], R6 ;  /* 0x0002c80601007387 */ /* 0x0001e80000100a00 */
[----:B0-----:R-:W4:Y:S04]  /*26470*/  LDL.LU.64 R6, [R1+0x1ea0] ;  /* 0x001ea00001067983 */ /* 0x001f280000300a00 */
[----:B------:R-:W2:Y:S02]  /*26480*/  LDL.LU.64 R4, [R1+0x1e98] ;  /* 0x001e980001047983 */ /* 0x000ea40000300a00 */
[----:B--2---:R-:W-:Y:S02]  /*26490*/  HMMA.16816.F32 R16, R16, R4, R20 ;  /* 0x000000041010723c */ /* 0x004fe40000001814 */
[----:B------:R-:W2:Y:S04]  /*264a0*/  LDL.LU.64 R22, [R1+0x1e90] ;  /* 0x001e900001167983 */ /* 0x000ea80000300a00 */
[----:B------:R-:W2:-:S13]  /*264b0*/  LDL.LU.64 R20, [R1+0x1e88] ;  /* 0x001e880001147983 */ /* 0x000e9a0000300a00 */
[----:B------:R-:W-:Y:S04]  /*264c0*/  STL.64 [R1+0x2b0], R16 ;  /* 0x0002b01001007387 */ /* 0x000fe80000100a00 */
[----:B------:R-:W-:Y:S01]  /*264d0*/  STL.64 [R1+0x2b8], R18 ;  /* 0x0002b81201007387 */ /* 0x000fe20000100a00 */
[----:B--2---:R-:W-:-:S15]  /*264e0*/  HMMA.16816.F32 R44, R20, R26, R44 ;  /* 0x0000001a142c723c */ /* 0x004fde000000182c */
[----:B------:R-:W-:-:S04]  /*264f0*/  NOP ;  /* 0x0000000000007918 */ /* 0x000fc80000000000 */
[----:B------:R-:W-:Y:S04]  /*26500*/  STL.64 [R1+0x2a0], R44 ;  /* 0x0002a02c01007387 */ /* 0x000fe80000100a00 */
[----:B------:R0:W-:Y:S04]  /*26510*/  STL.64 [R1+0x2a8], R46 ;  /* 0x0002a82e01007387 */ /* 0x0001e80000100a00 */
[----:B0-----:R-:W2:Y:S04]  /*26520*/  LDL.LU.64 R46, [R1+0x1e80] ;  /* 0x001e8000012e7983 */ /* 0x001ea80000300a00 */
[----:B------:R-:W2:Y:S02]  /*26530*/  LDL.LU.64 R44, [R1+0x1e78] ;  /* 0x001e7800012c7983 */ /* 0x000ea40000300a00 */
[----:B--2---:R-:W-:-:S15]  /*26540*/  HMMA.16816.F32 R44, R20, R30, R44 ;  /* 0x0000001e142c723c */ /* 0x004fde000000182c */
[----:B------:R-:W-:-:S04]  /*26550*/  NOP ;  /* 0x0000000000007918 */ /* 0x000fc80000000000 */
[----:B------:R-:W-:Y:S04]  /*26560*/  STL.64 [R1+0x290], R44 ;  /* 0x0002902c01007387 */ /* 0x000fe80000100a00 */
[----:B------:R0:W-:Y:S04]  /*26570*/  STL.64 [R1+0x298], R46 ;  /* 0x0002982e01007387 */ /* 0x0001e80000100a00 */
[----:B0-----:R-:W2:Y:S04]  /*26580*/  LDL.LU.64 R46, [R1+0x1e70] ;  /* 0x001e7000012e7983 */ /* 0x001ea80000300a00 */
[----:B------:R-:W2:Y:S01]  /*26590*/  LDL.LU.64 R44, [R1+0x1e68] ;  /* 0x001e6800012c7983 */ /* 0x000ea20000300a00 */
[C---:B------:R-:W-:Y:S08]  /*265a0*/  HMMA.16816.F32 R36, R20.reuse, R10, R36 ;  /* 0x0000000a1424723c */ /* 0x040ff00000001824 */
[----:B------:R-:W-:Y:S01]  /*265b0*/  HMMA.16816.F32 R48, R20, R14, R48 ;  /* 0x0000000e1430723c */ /* 0x000fe20000001830 */
[----:B------:R-:W-:-:S07]  /*265c0*/  IMAD.MOV.U32 R19, RZ, RZ, R2 ;  /* 0x000000ffff137224 */ /* 0x000fce00078e0002 */
[C---:B---3--:R-:W-:Y:S01]  /*265d0*/  HMMA.16816.F32 R40, R20.reuse, R58, R40 ;  /* 0x0000003a1428723c */ /* 0x048fe20000001828 */
[----:B------:R-:W-:Y:S02]  /*265e0*/  IMAD.MOV.U32 R18, RZ, RZ, R3 ;  /* 0x000000ffff127224 */ /* 0x000fe400078e0003 */
[----:B------:R-:W-:Y:S02]  /*265f0*/  IMAD.MOV.U32 R8, RZ, RZ, R34 ;  /* 0x000000ffff087224 */ /* 0x000fe400078e0022 */
[----:B------:R-:W-:Y:S02]  /*26600*/  IMAD.MOV.U32 R5, RZ, RZ, R35 ;  /* 0x000000ffff057224 */ /* 0x000fe400078e0023 */
[----:B------:R-:W-:Y:S02]  /*26610*/  IMAD.MOV.U32 R17, RZ, RZ, R60 ;  /* 0x000000ffff117224 */ /* 0x000fe400078e003c */
[----:B------:R-:W-:Y:S01]  /*26620*/  IMAD.MOV.U32 R16, RZ, RZ, R61 ;  /* 0x000000ffff107224 */ /* 0x000fe200078e003d */
[----:B--2---:R-:W-:Y:S01]  /*26630*/  HMMA.16816.F32 R44, R20, R34, R44 ;  /* 0x00000022142c723c */ /* 0x004fe2000000182c */
[----:B------:R-:W2:Y:S04]  /*26640*/  LDL.LU.64 R34, [R1+0x1e60] ;  /* 0x001e600001227983 */ /* 0x000ea80000300a00 */
[----:B------:R-:W3:-:S14]  /*26650*/  LDL.LU.64 R32, [R1+0x1e58] ;  /* 0x001e580001207983 */ /* 0x000edc0000300a00 */
[----:B------:R-:W-:Y:S02]  /*26660*/  IMAD.MOV.U32 R2, RZ, RZ, R47 ;  /* 0x000000ffff027224 */ /* 0x000fe400078e002f */
[----:B------:R-:W-:Y:S02]  /*26670*/  IMAD.MOV.U32 R3, RZ, RZ, R46 ;  /* 0x000000ffff037224 */ /* 0x000fe400078e002e */
[----:B------:R-:W-:Y:S02]  /*26680*/  IMAD.MOV.U32 R60, RZ, RZ, R45 ;  /* 0x000000ffff3c7224 */ /* 0x000fe400078e002d */
[----:B------:R-:W-:Y:S01]  /*26690*/  IMAD.MOV.U32 R61, RZ, RZ, R44 ;  /* 0x000000ffff3d7224 */ /* 0x000fe200078e002c */
[----:B------:R-:W2:Y:S04]  /*266a0*/  LDL.LU.64 R46, [R1+0x1e50] ;  /* 0x001e5000012e7983 */ /* 0x000ea80000300a00 */
[----:B------:R-:W2:Y:S04]  /*266b0*/  LDL.LU.64 R44, [R1+0x1e48] ;  /* 0x001e4800012c7983 */ /* 0x000ea80000300a00 */
[----:B------:R0:W-:Y:S04]  /*266c0*/  STL [R1+0x1d54], R2 ;  /* 0x001d540201007387 */ /* 0x0001e80000100800 */
[----:B------:R1:W-:Y:S04]  /*266d0*/  STL [R1+0x1d50], R3 ;  /* 0x001d500301007387 */ /* 0x0003e80000100800 */
[----:B------:R0:W-:Y:S04]  /*266e0*/  STL [R1+0x1d4c], R60 ;  /* 0x001d4c3c01007387 */ /* 0x0001e80000100800 */
[----:B------:R1:W-:Y:S04]  /*266f0*/  STL [R1+0x1d48], R61 ;  /* 0x001d483d01007387 */ /* 0x0003e80000100800 */
[----:B------:R-:W-:Y:S04]  /*26700*/  STL.64 [R1+0x250], R36 ;  /* 0x0002502401007387 */ /* 0x000fe80000100a00 */
[----:B------:R4:W-:Y:S01]  /*26710*/  STL.64 [R1+0x258], R38 ;  /* 0x0002582601007387 */ /* 0x0009e20000100a00 */
[----:B0-----:R-:W-:Y:S01]  /*26720*/  IMAD.MOV.U32 R2, RZ, RZ, R48 ;  /* 0x000000ffff027224 */ /* 0x001fe200078e0030 */
[----:B-1----:R-:W-:Y:S01]  /*26730*/  MOV R3, R49 ;  /* 0x0000003100037202 */ /* 0x002fe20000000f00 */
[----:B------:R-:W-:-:S02]  /*26740*/  IMAD.MOV.U32 R60, RZ, RZ, R50 ;  /* 0x000000ffff3c7224 */ /* 0x000fc400078e0032 */
[----:B------:R-:W-:Y:S01]  /*26750*/  IMAD.MOV.U32 R61, RZ, RZ, R51 ;  /* 0x000000ffff3d7224 */ /* 0x000fe200078e0033 */
[----:B----4-:R-:W4:Y:S04]  /*26760*/  LDL.LU.64 R38, [R1+0x1e40] ;  /* 0x001e400001267983 */ /* 0x010f280000300a00 */
[----:B------:R-:W4:Y:S04]  /*26770*/  LDL.LU.64 R36, [R1+0x1e38] ;  /* 0x001e380001247983 */ /* 0x000f280000300a00 */
[----:B------:R-:W4:Y:S04]  /*26780*/  LDL.LU.64 R50, [R1+0x1e30] ;  /* 0x001e300001327983 */ /* 0x000f280000300a00 */
[----:B------:R-:W4:Y:S04]  /*26790*/  LDL.LU.64 R48, [R1+0x1e28] ;  /* 0x001e280001307983 */ /* 0x000f280000300a00 */
[----:B------:R-:W-:Y:S04]  /*267a0*/  STL [R1+0x1dc0], R60 ;  /* 0x001dc03c01007387 */ /* 0x000fe80000100800 */
[----:B------:R-:W-:Y:S04]  /*267b0*/  STL [R1+0x1dbc], R3 ;  /* 0x001dbc0301007387 */ /* 0x000fe80000100800 */
[----:B------:R-:W-:Y:S04]  /*267c0*/  STL [R1+0x1db8], R2 ;  /* 0x001db80201007387 */ /* 0x000fe80000100800 */
[----:B------:R-:W-:Y:S04]  /*267d0*/  STL.64 [R1+0x260], R40 ;  /* 0x0002602801007387 */ /* 0x000fe80000100a00 */
[----:B------:R0:W-:Y:S04]  /*267e0*/  STL.64 [R1+0x268], R42 ;  /* 0x0002682a01007387 */ /* 0x0001e80000100a00 */
[----:B0-----:R-:W2:Y:S04]  /*267f0*/  LDL.LU.64 R42, [R1+0x1e20] ;  /* 0x001e2000012a7983 */ /* 0x001ea80000300a00 */
[----:B------:R-:W2:Y:S01]  /*26800*/  LDL.LU.64 R40, [R1+0x1e18] ;  /* 0x001e180001287983 */ /* 0x000ea20000300a00 */
[----:B------:R-:W-:-:S15]  /*26810*/  HMMA.16816.F32 R16, R20, R54, R16 ;  /* 0x000000361410723c */ /* 0x000fde0000001810 */
[----:B------:R-:W-:-:S04]  /*26820*/  NOP ;  /* 0x0000000000007918 */ /* 0x000fc80000000000 */
[----:B------:R-:W-:Y:S02]  /*26830*/  IMAD.MOV.U32 R60, RZ, RZ, R16 ;  /* 0x000000ffff3c7224 */ /* 0x000fe400078e0010 */
[----:B------:R-:W-:Y:S02]  /*26840*/  IMAD.MOV.U32 R3, RZ, RZ, R17 ;  /* 0x000000ffff037224 */ /* 0x000fe400078e0011 */
[----:B------:R-:W-:Y:S02]  /*26850*/  IMAD.MOV.U32 R2, RZ, RZ, R18 ;  /* 0x000000ffff027224 */ /* 0x000fe400078e0012 */
[----:B------:R-:W-:Y:S02]  /*26860*/  IMAD.MOV.U32 R4, RZ, RZ, R19 ;  /* 0x000000ffff047224 */ /* 0x000fe400078e0013 */
[----:B--2---:R-:W-:Y:S01]  /*26870*/  HMMA.16816.F32 R16, R20, R6, R40 ;  /* 0x000000061410723c */ /* 0x004fe20000001828 */
[----:B---3--:R-:W-:Y:S02]  /*26880*/  IMAD.MOV.U32 R40, RZ, RZ, R33 ;  /* 0x000000ffff287224 */ /* 0x008fe400078e0021 */
[----:B------:R-:W2:Y:S01]  /*26890*/  LDL.LU R33, [R1+0x1e14] ;  /* 0x001e140001217983 */ /* 0x000ea20000300800 */
[----:B------:R-:W-:-:S02]  /*268a0*/  IMAD.MOV.U32 R41, RZ, RZ, R34 ;  /* 0x000000ffff297224 */ /* 0x000fc400078e0022 */
[----:B------:R-:W-:-:S13]  /*268b0*/  IMAD.MOV.U32 R42, RZ, RZ, R35 ;  /* 0x000000ffff2a7224 */ /* 0x000fda00078e0023 */
[----:B------:R-:W-:Y:S04]  /*268c0*/  STL.64 [R1+0x130], R16 ;  /* 0x0001301001007387 */ /* 0x000fe80000100a00 */
[----:B------:R-:W-:Y:S04]  /*268d0*/  STL.64 [R1+0x138], R18 ;  /* 0x0001381201007387 */ /* 0x000fe80000100a00 */
[----:B------:R-:W2:Y:S04]  /*268e0*/  LDL.LU R34, [R1+0x1e10] ;  /* 0x001e100001227983 */ /* 0x000ea80000300800 */
[----:B------:R-:W2:Y:S01]  /*268f0*/  LDL.LU R35, [R1+0x1e0c] ;  /* 0x001e0c0001237983 */ /* 0x000ea20000300800 */
[----:B----4-:R-:W-:Y:S01]  /*26900*/  HMMA.16816.F32 R20, R48, R26, R36 ;  /* 0x0000001a3014723c */ /* 0x010fe20000001824 */
[----:B------:R-:W-:-:S02]  /*26910*/  IMAD.MOV.U32 R43, RZ, RZ, R0 ;  /* 0x000000ffff2b7224 */ /* 0x000fc400078e0000 */
[----:B------:R-:W3:Y:S01]  /*26920*/  LDL.LU R0, [R1+0x1e08] ;  /* 0x001e080001007983 */ /* 0x000ee20000300800 */
[----:B------:R-:W-:Y:S02]  /*26930*/  IMAD.MOV.U32 R56, RZ, RZ, R26 ;  /* 0x000000ffff387224 */ /* 0x000fe400078e001a */
[----:B------:R-:W-:-:S13]  /*26940*/  IMAD.MOV.U32 R57, RZ, RZ, R27 ;  /* 0x000000ffff397224 */ /* 0x000fda00078e001b */
[----:B------:R-:W-:Y:S04]  /*26950*/  STL.64 [R1+0x120], R20 ;  /* 0x0001201401007387 */ /* 0x000fe80000100a00 */
[----:B------:R-:W-:Y:S04]  /*26960*/  STL.64 [R1+0x128], R22 ;  /* 0x0001281601007387 */ /* 0x000fe80000100a00 */
[----:B------:R-:W4:Y:S04]  /*26970*/  LDL.LU.64 R26, [R1+0x1e00] ;  /* 0x001e0000011a7983 */ /* 0x000f280000300a00 */
[----:B------:R-:W4:Y:S01]  /*26980*/  LDL.LU.64 R24, [R1+0x1df8] ;  /* 0x001df80001187983 */ /* 0x000f220000300a00 */
[----:B--2---:R-:W-:-:S15]  /*26990*/  HMMA.16816.F32 R32, R48, R30, R32 ;  /* 0x0000001e3020723c */ /* 0x004fde0000001820 */
[----:B------:R-:W-:-:S04]  /*269a0*/  NOP ;  /* 0x0000000000007918 */ /* 0x000fc80000000000 */
[----:B------:R0:W-:Y:S04]  /*269b0*/  STL.64 [R1+0x110], R32 ;  /* 0x0001102001007387 */ /* 0x0001e80000100a00 */
[----:B------:R-:W-:Y:S01]  /*269c0*/  STL.64 [R1+0x118], R34 ;  /* 0x0001182201007387 */ /* 0x000fe20000100a00 */
[----:B0-----:R-:W-:Y:S02]  /*269d0*/  IMAD.MOV.U32 R33, RZ, RZ, R30 ;  /* 0x000000ffff217224 */ /* 0x001fe400078e001e */
[----:B------:R-:W-:Y:S02]  /*269e0*/  IMAD.MOV.U32 R32, RZ, RZ, R31 ;  /* 0x000000ffff207224 */ /* 0x000fe400078e001f */
[----:B------:R-:W2:Y:S04]  /*269f0*/  LDL.LU.64 R30, [R1+0x1df0] ;  /* 0x001df000011e7983 */ /* 0x000ea80000300a00 */
[----:B------:R-:W2:Y:S01]  /*26a00*/  LDL.LU.64 R28, [R1+0x1de8] ;  /* 0x001de800011c7983 */ /* 0x000ea20000300a00 */
[----:B------:R-:W0:Y:S01]  /*26a10*/  S2R R9, SR_TID.X ;  /* 0x0000000000097919 */ /* 0x000e220000002100 */
[----:B------:R-:W-:-:S02]  /*26a20*/  IMAD.MOV.U32 R38, RZ, RZ, R8 ;  /* 0x000000ffff267224 */ /* 0x000fc400078e0008 */
[----:B------:R-:W-:Y:S01]  /*26a30*/  IMAD.MOV.U32 R39, RZ, RZ, R5 ;  /* 0x000000ffff277224 */ /* 0x000fe200078e0005 */
[C---:B0-----:R-:W-:Y:S01]  /*26a40*/  LOP3.LUT R19, R9.reuse, 0x7, RZ, 0xc0, !PT ;  /* 0x0000000709137812 */ /* 0x041fe200078ec0ff */
[----:B------:R-:W-:-:S04]  /*26a50*/  IMAD.SHL.U32 R22, R9, 0x2, RZ ;  /* 0x0000000209167824 */ /* 0x000fc800078e00ff */
[----:B------:R-:W-:Y:S02]  /*26a60*/  IMAD R52, R19, 0x90, RZ ;  /* 0x0000009013347824 */ /* 0x000fe400078e02ff */
[----:B------:R-:W-:-:S03]  /*26a70*/  IMAD.SHL.U32 R9, R9, 0x40, RZ ;  /* 0x0000004009097824 */ /* 0x000fc600078e00ff */
[----:B------:R-:W-:-:S04]  /*26a80*/  LOP3.LUT R5, R52, 0x10, R22, 0x78, !PT ;  /* 0x0000001034057812 */ /* 0x000fc800078e7816 */
[----:B------:R-:W-:-:S04]  /*26a90*/  LOP3.LUT R5, R5, 0x400, R9, 0xf8, !PT ;  /* 0x0000040005057812 */ /* 0x000fc800078ef809 */
[----:B------:R-:W-:Y:S01]  /*26aa0*/  LOP3.LUT R5, R5, 0x60, RZ, 0x3c, !PT ;  /* 0x0000006005057812 */ /* 0x000fe200078e3cff */
[----:B------:R-:W-:Y:S02]  /*26ab0*/  IMAD R23, R19, 0x110, RZ ;  /* 0x0000011013177824 */ /* 0x000fe400078e02ff */
[----:B---3--:R-:W-:Y:S01]  /*26ac0*/  LDSM.16.MT88.4 R16, [R0+UR5+0x1000] ;  /* 0x001000050010783b */ /* 0x008fe20008004200 */
[----:B------:R-:W-:Y:S01]  /*26ad0*/  LOP3.LUT R53, R52, 0x10, R22, 0x78, !PT ;  /* 0x0000001034357812 */ /* 0x000fe200078e7816 */
[----:B--2---:R-:W-:-:S15]  /*26ae0*/  HMMA.16816.F32 R28, R48, R38, R28 ;  /* 0x00000026301c723c */ /* 0x004fde000000181c */
[----:B------:R-:W-:-:S04]  /*26af0*/  NOP ;  /* 0x0000000000007918 */ /* 0x000fc80000000000 */
[----:B------:R-:W-:Y:S04]  /*26b00*/  STL.64 [R1+0x100], R28 ;  /* 0x0001001c01007387 */ /* 0x000fe80000100a00 */
[----:B------:R4:W-:Y:S02]  /*26b10*/  STL.64 [R1+0x108], R30 ;  /* 0x0001081e01007387 */ /* 0x0009e40000100a00 */
[C---:B----4-:R-:W-:Y:S08]  /*26b20*/  HMMA.16816.F32 R28, R48.reuse, R10, R24 ;  /* 0x0000000a301c723c */ /* 0x050ff00000001818 */
[----:B------:R-:W-:Y:S01]  /*26b30*/  HMMA.16816.F32 R24, R48, R14, R44 ;  /* 0x0000000e3018723c */ /* 0x000fe2000000182c */
[----:B------:R-:W0:Y:S10]  /*26b40*/  LDSM.16.MT88.4 R12, [R5+UR5+0x800] ;  /* 0x00080005050c783b */ /* 0x000e340008004200 */
[----:B------:R-:W-:Y:S04]  /*26b50*/  STL.64 [R1+0xd0], R28 ;  /* 0x0000d01c01007387 */ /* 0x000fe80000100a00 */
[----:B------:R-:W-:Y:S04]  /*26b60*/  STL.64 [R1+0xd8], R30 ;  /* 0x0000d81e01007387 */ /* 0x000fe80000100a00 */
[----:B0-----:R-:W-:Y:S04]  /*26b70*/  STL.64 [R1+0x1dd0], R14 ;  /* 0x001dd00e01007387 */ /* 0x001fe80000100a00 */
[----:B------:R-:W-:Y:S04]  /*26b80*/  STL.64 [R1+0xc0], R24 ;  /* 0x0000c01801007387 */ /* 0x000fe80000100a00 */
[----:B------:R-:W-:Y:S04]  /*26b90*/  STL.64 [R1+0xc8], R26 ;  /* 0x0000c81a01007387 */ /* 0x000fe80000100a00 */
[----:B------:R-:W-:Y:S04]  /*26ba0*/  STL.64 [R1+0x1dc8], R12 ;  /* 0x001dc80c01007387 */ /* 0x000fe80000100a00 */
[----:B------:R-:W-:Y:S04]  /*26bb0*/  STL.64 [R1+0x1d40], R18 ;  /* 0x001d401201007387 */ /* 0x000fe80000100a00 */
[----:B------:R0:W-:Y:S02]  /*26bc0*/  STL.64 [R1+0x1d38], R16 ;  /* 0x001d381001007387 */ /* 0x0001e40000100a00 */
[----:B0-----:R-:W-:-:S04]  /*26bd0*/  LOP3.LUT R17, R23, 0x30, R22, 0x78, !PT ;  /* 0x0000003017117812 */ /* 0x001fc800078e7816 */
[----:B------:R-:W-:-:S05]  /*26be0*/  LOP3.LUT R17, R17, 0x40, RZ, 0x3c, !PT ;  /* 0x0000004011117812 */ /* 0x000fca00078e3cff */
[----:B------:R-:W0:Y:S01]  /*26bf0*/  LDSM.16.M88.4 R20, [R17+UR5+0x4000] ;  /* 0x004000051114783b */ /* 0x000e220008000200 */
[----:B------:R-:W-:Y:S03]  /*26c00*/  HMMA.16816.F32 R12, R48, R58, R40 ;  /* 0x0000003a300c723c */ /* 0x000fe60000001828 */
[----:B------:R-:W-:Y:S04]  /*26c10*/  STL [R1+0x1cc0], R0 ;  /* 0x001cc00001007387 */ /* 0x000fe80000100800 */
[----:B------:R-:W1:Y:S04]  /*26c20*/  LDSM.16.M88.4 R24, [R17+UR5+0x4800] ;  /* 0x004800051118783b */ /* 0x000e680008000200 */
[----:B------:R-:W2:Y:S01]  /*26c30*/  LDSM.16.M88.4 R28, [R17+UR5+0x5000] ;  /* 0x00500005111c783b */ /* 0x000ea20008000200 */
[----:B------:R-:W-:-:S02]  /*26c40*/  IMAD.MOV.U32 R18, RZ, RZ, R33 ;  /* 0x000000ffff127224 */ /* 0x000fc400078e0021 */
[----:B------:R-:W-:Y:S01]  /*26c50*/  IMAD.MOV.U32 R19, RZ, RZ, R32 ;  /* 0x000000ffff137224 */ /* 0x000fe200078e0020 */
[----:B------:R-:W-:Y:S04]  /*26c60*/  LDSM.16.M88.4 R36, [R17+UR5+0x6000] ;  /* 0x006000051124783b */ /* 0x000fe80008000200 */
[----:B------:R-:W3:Y:S04]  /*26c70*/  LDSM.16.M88.4 R32, [R17+UR5+0x5800] ;  /* 0x005800051120783b */ /* 0x000ee80008000200 */
[----:B------:R-:W4:Y:S04]  /*26c80*/  LDSM.16.M88.4 R40, [R17+UR5+0x6800] ;  /* 0x006800051128783b */ /* 0x000f280008000200 */
[----:B0-----:R-:W-:Y:S04]  /*26c90*/  STL [R1+0x1c24], R22 ;  /* 0x001c241601007387 */ /* 0x001fe80000100800 */
[----:B------:R-:W-:Y:S04]  /*26ca0*/  STL [R1+0x1c20], R23 ;  /* 0x001c201701007387 */ /* 0x000fe80000100800 */
[----:B------:R-:W-:Y:S04]  /*26cb0*/  STL.64 [R1+0x1dd8], R20 ;  /* 0x001dd81401007387 */ /* 0x000fe80000100a00 */
[----:B------:R0:W-:Y:S04]  /*26cc0*/  STL.64 [R1+0xb0], R12 ;  /* 0x0000b00c01007387 */ /* 0x0001e80000100a00 */
[----:B------:R1:W-:Y:S04]  /*26cd0*/  STL.64 [R1+0xb8], R14 ;  /* 0x0000b80e01007387 */ /* 0x0003e80000100a00 */
[----:B0-----:R-:W4:Y:S04]  /*26ce0*/  LDL.LU R12, [R1+0x150] ;  /* 0x00015000010c7983 */ /* 0x001f280000300800 */
        /* <DEDUP_REMOVED lines=11> */
[----:B------:R-:W-:Y:S04]  /*26da0*/  STL [R1+0x1c44], R26 ;  /* 0x001c441a01007387 */ /* 0x000fe80000100800 */
[----:B------:R-:W-:Y:S04]  /*26db0*/  STL [R1+0x1c40], R27 ;  /* 0x001c401b01007387 */ /* 0x000fe80000100800 */
[----:B------:R-:W-:Y:S04]  /*26dc0*/  STL.64 [R1+0x1d80], R24 ;  /* 0x001d801801007387 */ /* 0x000fe80000100a00 */
[----:B------:R-:W0:Y:S04]  /*26dd0*/  LDSM.16.M88.4 R24, [R17+UR5+0x7000] ;  /* 0x007000051118783b */ /* 0x000e280008000200 */
[----:B--2---:R-:W-:Y:S04]  /*26de0*/  STL [R1+0x1c2c], R30 ;  /* 0x001c2c1e01007387 */ /* 0x004fe80000100800 */
[----:B------:R-:W-:Y:S04]  /*26df0*/  STL [R1+0x1c28], R31 ;  /* 0x001c281f01007387 */ /* 0x000fe80000100800 */
[----:B---3--:R-:W-:Y:S04]  /*26e00*/  STL [R1+0x1c34], R34 ;  /* 0x001c342201007387 */ /* 0x008fe80000100800 */
[----:B------:R-:W-:Y:S04]  /*26e10*/  STL [R1+0x1c30], R35 ;  /* 0x001c302301007387 */ /* 0x000fe80000100800 */
[----:B------:R-:W-:Y:S04]  /*26e20*/  STL.64 [R1+0x1d28], R32 ;  /* 0x001d282001007387 */ /* 0x000fe80000100a00 */
[----:B------:R-:W-:Y:S04]  /*26e30*/  STL [R1+0x1bdc], R38 ;  /* 0x001bdc2601007387 */ /* 0x000fe80000100800 */
[----:B------:R-:W-:Y:S04]  /*26e40*/  STL [R1+0x1bd8], R39 ;  /* 0x001bd82701007387 */ /* 0x000fe80000100800 */
[----:B------:R-:W-:Y:S04]  /*26e50*/  STL.64 [R1+0x1d30], R36 ;  /* 0x001d302401007387 */ /* 0x000fe80000100a00 */
[----:B----4-:R1:W-:Y:S04]  /*26e60*/  STL [R1+0x1c3c], R42 ;  /* 0x001c3c2a01007387 */ /* 0x0103e80000100800 */
[----:B------:R2:W-:Y:S04]  /*26e70*/  STL [R1+0x1c38], R43 ;  /* 0x001c382b01007387 */ /* 0x0005e80000100800 */
[----:B------:R-:W-:Y:S01]  /*26e80*/  STL.64 [R1+0x1d58], R40 ;  /* 0x001d582801007387 */ /* 0x000fe20000100a00 */
[----:B------:R-:W3:Y:S01]  /*26e90*/  S2R R16, SR_TID.X ;  /* 0x0000000000107919 */ /* 0x000ee20000002100 */
[----:B-1----:R-:W-:-:S02]  /*26ea0*/  IMAD.MOV.U32 R42, RZ, RZ, R56 ;  /* 0x000000ffff2a7224 */ /* 0x002fc400078e0038 */
[----:B--2---:R-:W-:Y:S01]  /*26eb0*/  IMAD.MOV.U32 R43, RZ, RZ, R57 ;  /* 0x000000ffff2b7224 */ /* 0x004fe200078e0039 */
[----:B------:R-:W2:Y:S04]  /*26ec0*/  LDL.LU R56, [R1+0x1de4] ;  /* 0x001de40001387983 */ /* 0x000ea80000300800 */
[----:B------:R-:W4:Y:S04]  /*26ed0*/  LDL.LU R57, [R1+0x1de0] ;  /* 0x001de00001397983 */ /* 0x000f280000300800 */
[----:B------:R-:W2:Y:S04]  /*26ee0*/  LDL.LU R36, [R1+0x170] ;  /* 0x0001700001247983 */ /* 0x000ea80000300800 */
[----:B------:R-:W2:Y:S04]  /*26ef0*/  LDL.LU R37, [R1+0x174] ;  /* 0x0001740001257983 */ /* 0x000ea80000300800 */
[----:B------:R-:W2:Y:S04]  /*26f00*/  LDL.LU R38, [R1+0x178] ;  /* 0x0001780001267983 */ /* 0x000ea80000300800 */
[----:B------:R-:W2:Y:S04]  /*26f10*/  LDL.LU R39, [R1+0x17c] ;  /* 0x00017c0001277983 */ /* 0x000ea80000300800 */
[----:B------:R-:W2:Y:S04]  /*26f20*/  LDL.LU.64 R34, [R1+0x28] ;  /* 0x0000280001227983 */ /* 0x000ea80000300a00 */
[----:B0-----:R-:W-:Y:S04]  /*26f30*/  STL.64 [R1+0x60], R24 ;  /* 0x0000601801007387 */ /* 0x001fe80000100a00 */
[----:B------:R-:W-:Y:S04]  /*26f40*/  STL.64 [R1+0x68], R26 ;  /* 0x0000681a01007387 */ /* 0x000fe80000100a00 */
[----:B------:R-:W0:Y:S01]  /*26f50*/  LDSM.16.M88.4 R24, [R17+UR5+0x7800] ;  /* 0x007800051118783b */ /* 0x000e220008000200 */
[C---:B---3--:R-:W-:Y:S01]  /*26f60*/  IMAD.SHL.U32 R0, R16.reuse, 0x2, RZ ;  /* 0x0000000210007824 */ /* 0x048fe200078e00ff */
[----:B------:R-:W-:-:S04]  /*26f70*/  SHF.L.U32 R16, R16, 0x6, RZ ;  /* 0x0000000610107819 */ /* 0x000fc800000006ff */
[----:B------:R-:W-:-:S04]  /*26f80*/  LOP3.LUT R52, R52, 0x10, R0, 0x78, !PT ;  /* 0x0000001034347812 */ /* 0x000fc800078e7800 */
[----:B------:R-:W-:-:S04]  /*26f90*/  LOP3.LUT R52, R52, 0x400, R16, 0xf8, !PT ;  /* 0x0000040034347812 */ /* 0x000fc800078ef810 */
[----:B------:R-:W-:Y:S01]  /*26fa0*/  LOP3.LUT R52, R52, 0x20, RZ, 0x3c, !PT ;  /* 0x0000002034347812 */ /* 0x000fe200078e3cff */
[----:B0-----:R-:W-:Y:S04]  /*26fb0*/  STL.64 [R1+0x80], R24 ;  /* 0x0000801801007387 */ /* 0x001fe80000100a00 */
[----:B------:R0:W-:Y:S02]  /*26fc0*/  STL.64 [R1+0x88], R26 ;  /* 0x0000881a01007387 */ /* 0x0001e40000100a00 */
[----:B0-----:R-:W-:Y:S02]  /*26fd0*/  HMMA.16816.F32 R24, R48, R54, R44 ;  /* 0x000000363018723c */ /* 0x001fe4000000182c */
[----:B------:R-:W0:Y:S04]  /*26fe0*/  LDSM.16.MT88.4 R44, [R52+UR5+0x1000] ;  /* 0x00100005342c783b */ /* 0x000e280008004200 */
[----:B0-----:R-:W-:-:S13]  /*26ff0*/  STL.64 [R1+0x1d10], R46 ;  /* 0x001d102e01007387 */ /* 0x001fda0000100a00 */
[----:B------:R-:W-:Y:S04]  /*27000*/  STL.64 [R1+0xa0], R24 ;  /* 0x0000a01801007387 */ /* 0x000fe80000100a00 */
[----:B------:R-:W-:Y:S04]  /*27010*/  STL.64 [R1+0xa8], R26 ;  /* 0x0000a81a01007387 */ /* 0x000fe80000100a00 */
[----:B------:R0:W-:Y:S04]  /*27020*/  STL.64 [R1+0x1d08], R44 ;  /* 0x001d082c01007387 */ /* 0x0001e80000100a00 */
[----:B0-----:R-:W3:Y:S04]  /*27030*/  LDL.LU R44, [R1+0x160] ;  /* 0x00016000012c7983 */ /* 0x001ee80000300800 */
[----:B------:R-:W3:Y:S04]  /*27040*/  LDL.LU R45, [R1+0x164] ;  /* 0x00016400012d7983 */ /* 0x000ee80000300800 */
[----:B------:R-:W3:Y:S04]  /*27050*/  LDL.LU R46, [R1+0x168] ;  /* 0x00016800012e7983 */ /* 0x000ee80000300800 */
[----:B------:R-:W3:Y:S01]  /*27060*/  LDL.LU R47, [R1+0x16c] ;  /* 0x00016c00012f7983 */ /* 0x000ee20000300800 */
[----:B------:R-:W-:Y:S01]  /*27070*/  LOP3.LUT R53, R53, 0x400, R9, 0xf8, !PT ;  /* 0x0000040035357812 */ /* 0x000fe200078ef809 */
[----:B------:R-:W-:Y:S02]  /*27080*/  HMMA.16816.F32 R20, R48, R6, R20 ;  /* 0x000000063014723c */ /* 0x000fe40000001814 */
[----:B------:R-:W2:Y:S01]  /*27090*/  LDL.LU R24, [R1+0x180] ;  /* 0x0001800001187983 */ /* 0x000ea20000300800 */
[----:B------:R-:W-:-:S05]  /*270a0*/  LOP3.LUT R53, R53, 0x40, RZ, 0x3c, !PT ;  /* 0x0000004035357812 */ /* 0x000fca00078e3cff */
[----:B------:R-:W0:Y:S04]  /*270b0*/  LDSM.16.MT88.4 R48, [R53+UR5+0x1000] ;  /* 0x001000053530783b */ /* 0x000e280008004200 */
[----:B------:R-:W1:Y:S07]  /*270c0*/  LDSM.16.MT88.4 R8, [R53+UR5+0x800] ;  /* 0x000800053508783b */ /* 0x000e6e0008004200 */
[----:B------:R-:W-:Y:S04]  /*270d0*/  STL.64 [R1+0x90], R20 ;  /* 0x0000901401007387 */ /* 0x000fe80000100a00 */
[----:B------:R1:W-:Y:S04]  /*270e0*/  STL.64 [R1+0x98], R22 ;  /* 0x0000981601007387 */ /* 0x0003e80000100a00 */
[----:B------:R-:W2:Y:S04]  /*270f0*/  LDL.LU R25, [R1+0x184] ;  /* 0x0001840001197983 */ /* 0x000ea80000300800 */
[----:B------:R-:W2:Y:S04]  /*27100*/  LDL.LU R26, [R1+0x188] ;  /* 0x00018800011a7983 */ /* 0x000ea80000300800 */
[----:B------:R-:W2:Y:S04]  /*27110*/  LDL.LU R27, [R1+0x18c] ;  /* 0x00018c00011b7983 */ /* 0x000ea80000300800 */
[----:B0-----:R-:W-:Y:S04]  /*27120*/  STL.64 [R1+0x1c90], R50 ;  /* 0x001c903201007387 */ /* 0x001fe80000100a00 */
[----:B------:R-:W-:Y:S01]  /*27130*/  STL.64 [R1+0x1c88], R48 ;  /* 0x001c883001007387 */ /* 0x000fe20000100a00 */
[----:B-1----:R-:W-:Y:S03]  /*27140*/  HMMA.16816.F32 R20, R8, R42, R12 ;  /* 0x0000002a0814723c */ /* 0x002fe6000000180c */
[----:B------:R-:W4:-:S15]  /*27150*/  LDL.LU R12, [R1+0x190] ;  /* 0x00019000010c7983 */ /* 0x000f1e0000300800 */
[----:B------:R-:W-:Y:S01]  /*27160*/  NOP ;  /* 0x0000000000007918 */ /* 0x000fe20000000000 */
[----:B------:R-:W-:Y:S04]  /*27170*/  STL.64 [R1+0x70], R20 ;  /* 0x0000701401007387 */ /* 0x000fe80000100a00 */
[----:B------:R0:W-:Y:S04]  /*27180*/  STL.64 [R1+0x78], R22 ;  /* 0x0000781601007387 */ /* 0x0001e80000100a00 */
[----:B------:R-:W4:Y:S04]  /*27190*/  LDL.LU R13, [R1+0x194] ;  /* 0x00019400010d7983 */ /* 0x000f280000300800 */
[----:B------:R-:W4:Y:S04]  /*271a0*/  LDL.LU R14, [R1+0x198] ;  /* 0x00019800010e7983 */ /* 0x000f280000300800 */
[----:B------:R-:W4:Y:S04]  /*271b0*/  LDL.LU R15, [R1+0x19c] ;  /* 0x00019c00010f7983 */ /* 0x000f280000300800 */
[----:B0-----:R-:W4:Y:S01]  /*271c0*/  LDL.LU.64 R22, [R1+0x8] ;  /* 0x0000080001167983 */ /* 0x001f220000300a00 */
[----:B---3--:R-:W-:-:S15]  /*271d0*/  HMMA.16816.F32 R48, R8, R18, R44 ;  /* 0x000000120830723c */ /* 0x008fde000000182c */
[----:B------:R-:W-:-:S04]  /*271e0*/  NOP ;  /* 0x0000000000007918 */ /* 0x000fc80000000000 */
[----:B------:R-:W-:Y:S02]  /*271f0*/  IMAD.MOV.U32 R44, RZ, RZ, R51 ;  /* 0x000000ffff2c7224 */ /* 0x000fe400078e0033 */
[----:B------:R-:W-:Y:S02]  /*27200*/  IMAD.MOV.U32 R45, RZ, RZ, R50 ;  /* 0x000000ffff2d7224 */ /* 0x000fe400078e0032 */
[----:B------:R-:W-:Y:S02]  /*27210*/  IMAD.MOV.U32 R46, RZ, RZ, R49 ;  /* 0x000000ffff2e7224 */ /* 0x000fe400078e0031 */
[----:B------:R-:W-:Y:S01]  /*27220*/  IMAD.MOV.U32 R47, RZ, RZ, R48 ;  /* 0x000000ffff2f7224 */ /* 0x000fe200078e0030 */
[----:B------:R-:W-:Y:S04]  /*27230*/  STL [R1+0x1d24], R44 ;  /* 0x001d242c01007387 */ /* 0x000fe80000100800 */
[----:B------:R-:W-:Y:S04]  /*27240*/  STL [R1+0x1d20], R45 ;  /* 0x001d202d01007387 */ /* 0x000fe80000100800 */
[----:B------:R-:W-:Y:S04]  /*27250*/  STL [R1+0x1d1c], R46 ;  /* 0x001d1c2e01007387 */ /* 0x000fe80000100800 */
[----:B------:R0:W-:Y:S04]  /*27260*/  STL [R1+0x1d18], R47 ;  /* 0x001d182f01007387 */ /* 0x0001e80000100800 */
[----:B0-----:R-:W3:Y:S01]  /*27270*/  LDL.LU.64 R46, [R1+0x18] ;  /* 0x00001800012e7983 */ /* 0x001ee20000300a00 */
[----:B--2---:R-:W-:Y:S01]  /*27280*/  HMMA.16816.F32 R36, R8, R34, R36 ;  /* 0x000000220824723c */ /* 0x004fe20000001824 */
[----:B------:R-:W-:-:S02]  /*27290*/  IMAD.MOV.U32 R17, RZ, RZ, R34 ;  /* 0x000000ffff117224 */ /* 0x000fc400078e0022 */
[----:B------:R-:W-:-:S15]  /*272a0*/  IMAD.MOV.U32 R16, RZ, RZ, R35 ;  /* 0x000000ffff107224 */ /* 0x000fde00078e0023 */
[----:B------:R-:W-:Y:S01]  /*272b0*/  NOP ;  /* 0x0000000000007918 */ /* 0x000fe20000000000 */
[----:B------:R0:W-:Y:S04]  /*272c0*/  STL.64 [R1+0xe0], R36 ;  /* 0x0000e02401007387 */ /* 0x0001e80000100a00 */
[----:B------:R-:W-:Y:S04]  /*272d0*/  STL.64 [R1+0xe8], R38 ;  /* 0x0000e82601007387 */ /* 0x000fe80000100a00 */
[----:B------:R-:W2:Y:S04]  /*272e0*/  LDL.LU R32, [R1+0x1d0] ;  /* 0x0001d00001207983 */ /* 0x000ea80000300800 */
[----:B------:R-:W2:Y:S04]  /*272f0*/  LDL.LU R33, [R1+0x1d4] ;  /* 0x0001d40001217983 */ /* 0x000ea80000300800 */
[----:B------:R-:W2:Y:S04]  /*27300*/  LDL.LU R34, [R1+0x1d8] ;  /* 0x0001d80001227983 */ /* 0x000ea80000300800 */
[----:B------:R-:W2:Y:S04]  /*27310*/  LDL.LU R35, [R1+0x1dc] ;  /* 0x0001dc0001237983 */ /* 0x000ea80000300800 */
[----:B------:R-:W2:Y:S04]  /*27320*/  LDL.LU R48, [R1+0x1f0] ;  /* 0x0001f00001307983 */ /* 0x000ea80000300800 */
[----:B------:R-:W2:Y:S04]  /*27330*/  LDL.LU R49, [R1+0x1f4] ;  /* 0x0001f40001317983 */ /* 0x000ea80000300800 */
[----:B------:R-:W2:Y:S04]  /*27340*/  LDL.LU R50, [R1+0x1f8] ;  /* 0x0001f80001327983 */ /* 0x000ea80000300800 */
[----:B------:R-:W2:Y:S01]  /*27350*/  LDL.LU R51, [R1+0x1fc] ;  /* 0x0001fc0001337983 */ /* 0x000ea20000300800 */
[----:B---3--:R-:W-:Y:S01]  /*27360*/  HMMA.16816.F32 R24, R8, R46, R24 ;  /* 0x0000002e0818723c */ /* 0x008fe20000001818 */
[----:B0-----:R-:W-:-:S02]  /*27370*/  IMAD.MOV.U32 R37, RZ, RZ, R46 ;  /* 0x000000ffff257224 */ /* 0x001fc400078e002e */
[----:B------:R-:W-:-:S15]  /*27380*/  IMAD.MOV.U32 R36, RZ, RZ, R47 ;  /* 0x000000ffff247224 */ /* 0x000fde00078e002f */
[----:B------:R-:W-:Y:S01]  /*27390*/  NOP ;  /* 0x0000000000007918 */ /* 0x000fe20000000000 */
[----:B------:R-:W-:Y:S02]  /*273a0*/  IMAD.MOV.U32 R46, RZ, RZ, R26 ;  /* 0x000000ffff2e7224 */ /* 0x000fe400078e001a */
[----:B------:R-:W-:Y:S02]  /*273b0*/  IMAD.MOV.U32 R47, RZ, RZ, R27 ;  /* 0x000000ffff2f7224 */ /* 0x000fe400078e001b */
[----:B------:R-:W-:Y:S02]  /*273c0*/  IMAD.MOV.U32 R44, RZ, RZ, R24 ;  /* 0x000000ffff2c7224 */ /* 0x000fe400078e0018 */
[----:B------:R-:W-:Y:S01]  /*273d0*/  IMAD.MOV.U32 R45, RZ, RZ, R25 ;  /* 0x000000ffff2d7224 */ /* 0x000fe200078e0019 */
[----:B------:R-:W-:Y:S04]  /*273e0*/  STL.64 [R1+0x1d68], R46 ;  /* 0x001d682e01007387 */ /* 0x000fe80000100a00 */
[----:B------:R0:W-:Y:S04]  /*273f0*/  STL.64 [R1+0x1d60], R44 ;  /* 0x001d602c01007387 */ /* 0x0001e80000100a00 */
[----:B0-----:R-:W3:Y:S04]  /*27400*/  LDL.LU R44, [R1+0x1b0] ;  /* 0x0001b000012c7983 */ /* 0x001ee80000300800 */
[----:B------:R-:W3:Y:S04]  /*27410*/  LDL.LU R45, [R1+0x1b4] ;  /* 0x0001b400012d7983 */ /* 0x000ee80000300800 */
[----:B------:R-:W3:Y:S04]  /*27420*/  LDL.LU R46, [R1+0x1b8] ;  /* 0x0001b800012e7983 */ /* 0x000ee80000300800 */
[----:B------:R-:W3:Y:S04]  /*27430*/  LDL.LU R47, [R1+0x1bc] ;  /* 0x0001bc00012f7983 */ /* 0x000ee80000300800 */
[----:B------:R-:W2:Y:S01]  /*27440*/  LDL.LU.64 R20, [R1+0x1dd8] ;  /* 0x001dd80001147983 */ /* 0x000ea20000300a00 */
[----:B----4-:R-:W-:Y:S01]  /*27450*/  HMMA.16816.F32 R12, R8, R22, R12 ;  /* 0x00000016080c723c */ /* 0x010fe2000000180c */
[----:B------:R-:W-:-:S02]  /*27460*/  IMAD.MOV.U32 R25, RZ, RZ, R22 ;  /* 0x000000ffff197224 */ /* 0x000fc400078e0016 */
[----:B------:R-:W-:-:S15]  /*27470*/  IMAD.MOV.U32 R24, RZ, RZ, R23 ;  /* 0x000000ffff187224 */ /* 0x000fde00078e0017 */
[----:B------:R-:W-:Y:S01]  /*27480*/  NOP ;  /* 0x0000000000007918 */ /* 0x000fe20000000000 */
[----:B------:R-:W-:Y:S02]  /*27490*/  IMAD.MOV.U32 R23, RZ, RZ, R14 ;  /* 0x000000ffff177224 */ /* 0x000fe400078e000e */
[----:B------:R-:W-:Y:S02]  /*274a0*/  IMAD.MOV.U32 R22, RZ, RZ, R15 ;  /* 0x000000ffff167224 */ /* 0x000fe400078e000f */
[----:B------:R-:W-:Y:S02]  /*274b0*/  IMAD.MOV.U32 R31, RZ, RZ, R12 ;  /* 0x000000ffff1f7224 */ /* 0x000fe400078e000c */
[----:B------:R-:W-:Y:S01]  /*274c0*/  IMAD.MOV.U32 R30, RZ, RZ, R13 ;  /* 0x000000ffff1e7224 */ /* 0x000fe200078e000d */
[----:B------:R-:W3:Y:S04]  /*274d0*/  LDL.LU.64 R14, [R1+0x1dd0] ;  /* 0x001dd000010e7983 */ /* 0x000ee80000300a00 */
[----:B------:R-:W3:Y:S04]  /*274e0*/  LDL.LU.64 R12, [R1+0x1dc8] ;  /* 0x001dc800010c7983 */ /* 0x000ee80000300a00 */
[----:B------:R-:W-:Y:S04]  /*274f0*/  STL.64 [R1+0x1d90], R22 ;  /* 0x001d901601007387 */ /* 0x000fe80000100a00 */
[----:B--2---:R0:W-:Y:S04]  /*27500*/  STL.64 [R1+0x1d88], R20 ;  /* 0x001d881401007387 */ /* 0x0041e80000100a00 */
[----:B0-----:R-:W2:Y:S04]  /*27510*/  LDL.LU R20, [R1+0x1c0] ;  /* 0x0001c00001147983 */ /* 0x001ea80000300800 */
[----:B------:R-:W2:Y:S04]  /*27520*/  LDL.LU R21, [R1+0x1c4] ;  /* 0x0001c40001157983 */ /* 0x000ea80000300800 */
[----:B------:R-:W2:Y:S04]  /*27530*/  LDL.LU R22, [R1+0x1c8] ;  /* 0x0001c80001167983 */ /* 0x000ea80000300800 */
[----:B------:R-:W2:Y:S04]  /*27540*/  LDL.LU R23, [R1+0x1cc] ;  /* 0x0001cc0001177983 */ /* 0x000ea80000300800 */
[----:B------:R-:W-:Y:S04]  /*27550*/  STL.64 [R1+0x1d78], R30 ;  /* 0x001d781e01007387 */ /* 0x000fe80000100a00 */
[----:B------:R0:W-:Y:S02]  /*27560*/  STL.64 [R1+0x1d70], R28 ;  /* 0x001d701c01007387 */ /* 0x0001e40000100a00 */
[----:B0-----:R-:W-:Y:S02]  /*27570*/  HMMA.16816.F32 R28, R8, R58, R32 ;  /* 0x0000003a081c723c */ /* 0x001fe40000001820 */
[----:B------:R-:W4:-:S15]  /*27580*/  LDL.LU R32, [R1+0x1a0] ;  /* 0x0001a00001207983 */ /* 0x000f1e0000300800 */
[----:B------:R-:W-:Y:S02]  /*27590*/  NOP ;  /* 0x0000000000007918 */ /* 0x000fe40000000000 */
[----:B------:R-:W-:Y:S04]  /*275a0*/  STL.64 [R1+0x170], R28 ;  /* 0x0001701c01007387 */ /* 0x000fe80000100a00 */
[----:B------:R0:W-:Y:S04]  /*275b0*/  STL.64 [R1+0x178], R30 ;  /* 0x0001781e01007387 */ /* 0x0001e80000100a00 */
[----:B------:R-:W4:Y:S04]  /*275c0*/  LDL.LU R33, [R1+0x1a4] ;  /* 0x0001a40001217983 */ /* 0x000f280000300800 */
[----:B------:R-:W4:Y:S04]  /*275d0*/  LDL.LU R34, [R1+0x1a8] ;  /* 0x0001a80001227983 */ /* 0x000f280000300800 */
[----:B------:R-:W4:Y:S01]  /*275e0*/  LDL.LU R35, [R1+0x1ac] ;  /* 0x0001ac0001237983 */ /* 0x000f220000300800 */
[----:B0-----:R-:W-:-:S15]  /*275f0*/  HMMA.16816.F32 R28, R8, R54, R48 ;  /* 0x00000036081c723c */ /* 0x001fde0000001830 */
[----:B------:R-:W-:-:S04]  /*27600*/  NOP ;  /* 0x0000000000007918 */ /* 0x000fc80000000000 */
[----:B------:R-:W-:Y:S02]  /*27610*/  IMAD.MOV.U32 R51, RZ, RZ, R30 ;  /* 0x000000ffff337224 */ /* 0x000fe400078e001e */
[----:B------:R-:W-:Y:S01]  /*27620*/  IMAD.MOV.U32 R50, RZ, RZ, R31 ;  /* 0x000000ffff327224 */ /* 0x000fe200078e001f */
[----:B------:R-:W-:Y:S04]  /*27630*/  STL [R1+0x2f0], R28 ;  /* 0x0002f01c01007387 */ /* 0x000fe80000100800 */
[----:B------:R-:W-:Y:S04]  /*27640*/  STL.64 [R1+0x1db0], R54 ;  /* 0x001db03601007387 */ /* 0x000fe80000100a00 */
[----:B------:R-:W-:Y:S04]  /*27650*/  STL.64 [R1+0x1d98], R50 ;  /* 0x001d983201007387 */ /* 0x000fe80000100a00 */
[----:B------:R-:W-:Y:S04]  /*27660*/  STL.64 [R1+0x1da8], R6 ;  /* 0x001da80601007387 */ /* 0x000fe80000100a00 */
[----:B------:R-:W-:Y:S01]  /*27670*/  STL [R1+0x1da0], R5 ;  /* 0x001da00501007387 */ /* 0x000fe20000100800 */
[----:B------:R-:W-:-:S02]  /*27680*/  IMAD.MOV.U32 R31, RZ, RZ, R24 ;  /* 0x000000ffff1f7224 */ /* 0x000fc400078e0018 */
[----:B------:R-:W-:Y:S01]  /*27690*/  IMAD.MOV.U32 R30, RZ, RZ, R25 ;  /* 0x000000ffff1e7224 */ /* 0x000fe200078e0019 */
[----:B--2---:R-:W-:-:S15]  /*276a0*/  HMMA.16816.F32 R8, R8, R6, R20 ;  /* 0x000000060808723c */ /* 0x004fde0000001814 */
[----:B------:R-:W-:-:S04]  /*276b0*/  NOP ;  /* 0x0000000000007918 */ /* 0x000fc80000000000 */
[----:B------:R-:W-:Y:S04]  /*276c0*/  STL.64 [R1+0x2e0], R8 ;  /* 0x0002e00801007387 */ /* 0x000fe80000100a00 */
[----:B------:R3:W-:Y:S02]  /*276d0*/  STL.64 [R1+0x2e8], R10 ;  /* 0x0002e80a01007387 */ /* 0x0007e40000100a00 */
[----:B---3--:R-:W-:-:S15]  /*276e0*/  HMMA.16816.F32 R8, R12, R42, R44 ;  /* 0x0000002a0c08723c */ /* 0x008fde000000182c */
[----:B------:R-:W-:-:S04]  /*276f0*/  NOP ;  /* 0x0000000000007918 */ /* 0x000fc80000000000 */
[----:B------:R-:W-:Y:S04]  /*27700*/  STL.64 [R1+0x2d0], R8 ;  /* 0x0002d00801007387 */ /* 0x000fe80000100a00 */
[----:B------:R4:W-:Y:S04]  /*27710*/  STL.64 [R1+0x2d8], R10 ;  /* 0x0002d80a01007387 */ /* 0x0009e80000100a00 */
[----:B------:R-:W2:Y:S04]  /*27720*/  LDL.LU R24, [R1+0x220] ;  /* 0x0002200001187983 */ /* 0x000ea80000300800 */
[----:B------:R-:W2:Y:S04]  /*27730*/  LDL.LU R25, [R1+0x224] ;  /* 0x0002240001197983 */ /* 0x000ea80000300800 */
[----:B------:R-:W2:Y:S04]  /*27740*/  LDL.LU R26, [R1+0x228] ;  /* 0x00022800011a7983 */ /* 0x000ea80000300800 */
[----:B------:R-:W2:Y:S04]  /*27750*/  LDL.LU R27, [R1+0x22c] ;  /* 0x00022c00011b7983 */ /* 0x000ea80000300800 */
[----:B------:R-:W3:Y:S04]  /*27760*/  LDL.LU R52, [R1+0x1e0] ;  /* 0x0001e00001347983 */ /* 0x000ee80000300800 */
[----:B------:R-:W3:Y:S04]  /*27770*/  LDL.LU R53, [R1+0x1e4] ;  /* 0x0001e40001357983 */ /* 0x000ee80000300800 */
[----:B------:R-:W3:Y:S04]  /*27780*/  LDL.LU R54, [R1+0x1e8] ;  /* 0x0001e80001367983 */ /* 0x000ee80000300800 */
[----:B------:R-:W3:Y:S04]  /*27790*/  LDL.LU R55, [R1+0x1ec] ;  /* 0x0001ec0001377983 */ /* 0x000ee80000300800 */
[----:B------:R-:W2:Y:S04]  /*277a0*/  LDL.LU R48, [R1+0x210] ;  /* 0x0002100001307983 */ /* 0x000ea80000300800 */
[----:B------:R-:W2:Y:S04]  /*277b0*/  LDL.LU R49, [R1+0x214] ;  /* 0x0002140001317983 */ /* 0x000ea80000300800 */
[----:B------:R-:W2:Y:S01]  /*277c0*/  LDL.LU R50, [R1+0x218] ;  /* 0x0002180001327983 */ /* 0x000ea20000300800 */
[----:B----4-:R-:W-:Y:S03]  /*277d0*/  HMMA.16816.F32 R8, R12, R18, R32 ;  /* 0x000000120c08723c */ /* 0x010fe60000001820 */
[----:B------:R-:W2:Y:S04]  /*277e0*/  LDL.LU R51, [R1+0x21c] ;  /* 0x00021c0001337983 */ /* 0x000ea80000300800 */
[----:B------:R-:W4:Y:S04]  /*277f0*/  LDL.LU R44, [R1+0x240] ;  /* 0x00024000012c7983 */ /* 0x000f280000300800 */
[----:B------:R-:W4:Y:S01]  /*27800*/  LDL.LU R45, [R1+0x244] ;  /* 0x00024400012d7983 */ /* 0x000f220000300800 */
[----:B------:R-:W-:-:S02]  /*27810*/  IMAD.MOV.U32 R7, RZ, RZ, R16 ;  /* 0x000000ffff077224 */ /* 0x000fc400078e0010 */
[----:B------:R-:W-:Y:S02]  /*27820*/  IMAD.MOV.U32 R6, RZ, RZ, R17 ;  /* 0x000000ffff067224 */ /* 0x000fe400078e0011 */
[----:B------:R-:W-:-:S03]  /*27830*/  IMAD.MOV.U32 R23, RZ, RZ, R36 ;  /* 0x000000ffff177224 */ /* 0x000fc600078e0024 */
[----:B------:R0:W-:Y:S04]  /*27840*/  STL.64 [R1+0x208], R10 ;  /* 0x0002080a01007387 */ /* 0x0001e80000100a00 */
        /* <DEDUP_REMOVED lines=12> */
[----:B------:R-:W-:-:S03]  /*27910*/  MOV R22, R37 ;  /* 0x0000002500167202 */ /* 0x000fc60000000f00 */
[----:B------:R-:W4:Y:S01]  /*27920*/  LDL.LU R36, [R1+0x2a0] ;  /* 0x0002a00001247983 */ /* 0x000f220000300800 */
[----:B------:R-:W-:-:S03]  /*27930*/  IMAD.MOV.U32 R47, RZ, RZ, R56 ;  /* 0x000000ffff2f7224 */ /* 0x000fc600078e0038 */
[----:B------:R-:W4:Y:S01]  /*27940*/  LDL.LU R37, [R1+0x2a4] ;  /* 0x0002a40001257983 */ /* 0x000f220000300800 */
[----:B------:R-:W-:Y:S02]  /*27950*/  IMAD.MOV.U32 R46, RZ, RZ, R57 ;  /* 0x000000ffff2e7224 */ /* 0x000fe400078e0039 */
[----:B------:R-:W-:Y:S01]  /*27960*/  IMAD.MOV.U32 R56, RZ, RZ, R8 ;  /* 0x000000ffff387224 */ /* 0x000fe200078e0008 */
[----:B------:R-:W4:Y:S01]  /*27970*/  LDL.LU R38, [R1+0x2a8] ;  /* 0x0002a80001267983 */ /* 0x000f220000300800 */
[----:B------:R-:W-:-:S03]  /*27980*/  IMAD.MOV.U32 R57, RZ, RZ, R9 ;  /* 0x000000ffff397224 */ /* 0x000fc600078e0009 */
[----:B------:R-:W4:Y:S01]  /*27990*/  LDL.LU R39, [R1+0x2ac] ;  /* 0x0002ac0001277983 */ /* 0x000f220000300800 */
[----:B------:R-:W-:-:S03]  /*279a0*/  IMAD.MOV.U32 R8, RZ, RZ, R60 ;  /* 0x000000ffff087224 */ /* 0x000fc600078e003c */
[----:B------:R-:W4:Y:S01]  /*279b0*/  LDL.LU R60, [R1+0x1dc0] ;  /* 0x001dc000013c7983 */ /* 0x000f220000300800 */
[----:B------:R-:W-:Y:S02]  /*279c0*/  IMAD.MOV.U32 R9, RZ, RZ, R3 ;  /* 0x000000ffff097224 */ /* 0x000fe400078e0003 */
[----:B0-----:R-:W-:Y:S01]  /*279d0*/  IMAD.MOV.U32 R10, RZ, RZ, R2 ;  /* 0x000000ffff0a7224 */ /* 0x001fe200078e0002 */
[----:B------:R-:W4:Y:S04]  /*279e0*/  LDL.LU R3, [R1+0x1dbc] ;  /* 0x001dbc0001037983 */ /* 0x000f280000300800 */
[----:B------:R-:W4:Y:S01]  /*279f0*/  LDL.LU R2, [R1+0x1db8] ;  /* 0x001db80001027983 */ /* 0x000f220000300800 */
[----:B------:R-:W-:-:S03]  /*27a00*/  IMAD.MOV.U32 R11, RZ, RZ, R4 ;  /* 0x000000ffff0b7224 */ /* 0x000fc600078e0004 */
[----:B------:R-:W-:Y:S01]  /*27a10*/  STL [R1+0x1c50], R56 ;  /* 0x001c503801007387 */ /* 0x000fe20000100800 */
[----:B---3--:R-:W-:Y:S03]  /*27a20*/  HMMA.16816.F32 R4, R12, R6, R52 ;  /* 0x000000060c04723c */ /* 0x008fe60000001834 */
[----:B------:R-:W3:-:S15]  /*27a30*/  LDL.LU.64 R54, [R1+0x1db0] ;  /* 0x001db00001367983 */ /* 0x000ede0000300a00 */
[----:B------:R-:W-:Y:S01]  /*27a40*/  NOP ;  /* 0x0000000000007918 */ /* 0x000fe20000000000 */
[----:B------:R0:W-:Y:S04]  /*27a50*/  STL.64 [R1+0x1f8], R6 ;  /* 0x0001f80601007387 */ /* 0x0001e80000100a00 */
[----:B0-----:R-:W3:Y:S01]  /*27a60*/  LDL.LU.64 R6, [R1+0x1da8] ;  /* 0x001da80001067983 */ /* 0x001ee20000300a00 */
[----:B--2---:R-:W-:Y:S01]  /*27a70*/  HMMA.16816.F32 R20, R12, R22, R48 ;  /* 0x000000160c14723c */ /* 0x004fe20000001830 */
[----:B------:R-:W-:-:S07]  /*27a80*/  IMAD.MOV.U32 R0, RZ, RZ, R29 ;  /* 0x000000ffff007224 */ /* 0x000fce00078e001d */
[C---:B------:R-:W-:Y:S08]  /*27a90*/  HMMA.16816.F32 R28, R12.reuse, R30, R24 ;  /* 0x0000001e0c1c723c */ /* 0x040ff00000001818 */
[----:B----4-:R-:W-:Y:S01]  /*27aa0*/  HMMA.16816.F32 R44, R12, R58, R44 ;  /* 0x0000003a0c2c723c */ /* 0x010fe2000000182c */
[----:B------:R-:W-:Y:S02]  /*27ab0*/  IMAD.MOV.U32 R53, RZ, RZ, R5 ;  /* 0x000000ffff357224 */ /* 0x000fe400078e0005 */
[----:B------:R-:W2:Y:S04]  /*27ac0*/  LDL.LU R5, [R1+0x1da0] ;  /* 0x001da00001057983 */ /* 0x000ea80000300800 */
[----:B------:R-:W4:Y:S01]  /*27ad0*/  LDL.LU.64 R50, [R1+0x1d98] ;  /* 0x001d980001327983 */ /* 0x000f220000300a00 */
[----:B------:R-:W-:-:S03]  /*27ae0*/  IMAD.MOV.U32 R52, RZ, RZ, R4 ;  /* 0x000000ffff347224 */ /* 0x000fc600078e0004 */
[----:B------:R-:W-:Y:S04]  /*27af0*/  STL.64 [R1+0x1e0], R20 ;  /* 0x0001e01401007387 */ /* 0x000fe80000100a00 */
[----:B------:R0:W-:Y:S01]  /*27b00*/  STL.64 [R1+0x1e8], R22 ;  /* 0x0001e81601007387 */ /* 0x0001e20000100a00 */
[----:B------:R-:W-:Y:S02]  /*27b10*/  IMAD.MOV.U32 R27, RZ, RZ, R30 ;  /* 0x000000ffff1b7224 */ /* 0x000fe400078e001e */
[----:B------:R-:W-:Y:S02]  /*27b20*/  IMAD.MOV.U32 R4, RZ, RZ, R31 ;  /* 0x000000ffff047224 */ /* 0x000fe400078e001f */
[----:B------:R-:W-:Y:S01]  /*27b30*/  IMAD.MOV.U32 R26, RZ, RZ, R29 ;  /* 0x000000ffff1a7224 */ /* 0x000fe200078e001d */
[----:B0-----:R-:W2:Y:S04]  /*27b40*/  LDL.LU.64 R22, [R1+0x1d90] ;  /* 0x001d900001167983 */ /* 0x001ea80000300a00 */
[----:B------:R-:W2:Y:S04]  /*27b50*/  LDL.LU.64 R20, [R1+0x1d88] ;  /* 0x001d880001147983 */ /* 0x000ea80000300a00 */
[----:B------:R-:W2:Y:S04]  /*27b60*/  LDL.LU.64 R24, [R1+0x1d80] ;  /* 0x001d800001187983 */ /* 0x000ea80000300a00 */
[----:B------:R0:W-:Y:S04]  /*27b70*/  STL [R1+0x1d0], R28 ;  /* 0x0001d01c01007387 */ /* 0x0001e80000100800 */
[----:B------:R-:W2:Y:S04]  /*27b80*/  LDL.LU.64 R30, [R1+0x1d78] ;  /* 0x001d7800011e7983 */ /* 0x000ea80000300a00 */
[----:B0-----:R-:W2:Y:S04]  /*27b90*/  LDL.LU.64 R28, [R1+0x1d70] ;  /* 0x001d7000011c7983 */ /* 0x001ea80000300a00 */
[----:B------:R-:W-:Y:S04]  /*27ba0*/  STL.64 [R1+0x1c0], R44 ;  /* 0x0001c02c01007387 */ /* 0x000fe80000100a00 */
[----:B------:R0:W-:Y:S04]  /*27bb0*/  STL.64 [R1+0x1c8], R46 ;  /* 0x0001c82e01007387 */ /* 0x0001e80000100a00 */
[----:B0-----:R-:W4:Y:S04]  /*27bc0*/  LDL.LU.64 R46, [R1+0x1d68] ;  /* 0x001d6800012e7983 */ /* 0x001f280000300a00 */
[----:B------:R-:W4:Y:S04]  /*27bd0*/  LDL.LU.64 R44, [R1+0x1d60] ;  /* 0x001d6000012c7983 */ /* 0x000f280000300a00 */
[----:B------:R0:W-:Y:S04]  /*27be0*/  STL [R1+0x1cb0], R57 ;  /* 0x001cb03901007387 */ /* 0x0001e80000100800 */
[----:B------:R-:W4:Y:S04]  /*27bf0*/  LDL.LU R56, [R1+0x260] ;  /* 0x0002600001387983 */ /* 0x000f280000300800 */
[----:B0-----:R-:W4:Y:S04]  /*27c00*/  LDL.LU R57, [R1+0x264] ;  /* 0x0002640001397983 */ /* 0x001f280000300800 */
[----:B------:R-:W4:Y:S04]  /*27c10*/  LDL.LU R58, [R1+0x268] ;  /* 0x00026800013a7983 */ /* 0x000f280000300800 */
[----:B------:R-:W4:Y:S01]  /*27c20*/  LDL.LU R59, [R1+0x26c] ;  /* 0x00026c00013b7983 */ /* 0x000f220000300800 */
[----:B---3--:R-:W-:Y:S01]  /*27c30*/  HMMA.16816.F32 R40, R12, R54, R40 ;  /* 0x000000360c28723c */ /* 0x008fe20000001828 */
[----:B------:R-:W-:-:S02]  /*27c40*/  IMAD.MOV.U32 R54, RZ, RZ, R60 ;  /* 0x000000ffff367224 */ /* 0x000fc400078e003c */
[----:B------:R-:W-:-:S15]  /*27c50*/  IMAD.MOV.U32 R55, RZ, RZ, R61 ;  /* 0x000000ffff377224 */ /* 0x000fde00078e003d */
[----:B------:R-:W-:Y:S01]  /*27c60*/  NOP ;  /* 0x0000000000007918 */ /* 0x000fe20000000000 */
[----:B------:R0:W-:Y:S04]  /*27c70*/  STL.64 [R1+0x1b0], R40 ;  /* 0x0001b02801007387 */ /* 0x0001e80000100a00 */
[----:B------:R-:W-:Y:S04]  /*27c80*/  STL.64 [R1+0x1b8], R42 ;  /* 0x0001b82a01007387 */ /* 0x000fe80000100a00 */
[----:B0-----:R-:W3:Y:S04]  /*27c90*/  LDL.LU.64 R40, [R1+0x1d58] ;  /* 0x001d580001287983 */ /* 0x001ee80000300a00 */
[----:B------:R0:W-:Y:S01]  /*27ca0*/  STL.64 [R1+0x1c48], R52 ;  /* 0x001c483401007387 */ /* 0x0001e20000100a00 */
[----:B------:R-:W-:Y:S01]  /*27cb0*/  HMMA.16816.F32 R12, R12, R6, R16 ;  /* 0x000000060c0c723c */ /* 0x000fe20000001810 */
[----:B0-----:R-:W-:-:S02]  /*27cc0*/  IMAD.MOV.U32 R52, RZ, RZ, R2 ;  /* 0x000000ffff347224 */ /* 0x001fc400078e0002 */
[----:B------:R-:W-:Y:S01]  /*27cd0*/  IMAD.MOV.U32 R53, RZ, RZ, R3 ;  /* 0x000000ffff357224 */ /* 0x000fe200078e0003 */
[----:B------:R-:W3:Y:S04]  /*27ce0*/  LDL.LU R2, [R1+0x1d54] ;  /* 0x001d540001027983 */ /* 0x000ee80000300800 */
[----:B------:R-:W3:Y:S04]  /*27cf0*/  LDL.LU R3, [R1+0x1d50] ;  /* 0x001d500001037983 */ /* 0x000ee80000300800 */
[----:B------:R-:W3:Y:S04]  /*27d00*/  LDL.LU R60, [R1+0x1d4c] ;  /* 0x001d4c00013c7983 */ /* 0x000ee80000300800 */
[----:B------:R-:W3:Y:S04]  /*27d10*/  LDL.LU R61, [R1+0x1d48] ;  /* 0x001d4800013d7983 */ /* 0x000ee80000300800 */
[----:B------:R-:W3:Y:S04]  /*27d20*/  LDL.LU.64 R18, [R1+0x1d40] ;  /* 0x001d400001127983 */ /* 0x000ee80000300a00 */
[----:B------:R-:W3:Y:S04]  /*27d30*/  LDL.LU.64 R16, [R1+0x1d38] ;  /* 0x001d380001107983 */ /* 0x000ee80000300a00 */
[----:B------:R0:W-:Y:S04]  /*27d40*/  STL.64 [R1+0x190], R12 ;  /* 0x0001900c01007387 */ /* 0x0001e80000100a00 */
[----:B------:R1:W-:Y:S04]  /*27d50*/  STL.64 [R1+0x198], R14 ;  /* 0x0001980e01007387 */ /* 0x0003e80000100a00 */
[----:B0-----:R-:W4:Y:S04]  /*27d60*/  LDL.LU R12, [R1+0x250] ;  /* 0x00025000010c7983 */ /* 0x001f280000300800 */
[----:B------:R-:W4:Y:S04]  /*27d70*/  LDL.LU R13, [R1+0x254] ;  /* 0x00025400010d7983 */ /* 0x000f280000300800 */
[----:B-1----:R-:W4:Y:S04]  /*27d80*/  LDL.LU R14, [R1+0x258] ;  /* 0x00025800010e7983 */ /* 0x002f280000300800 */
[----:B------:R-:W4:Y:S04]  /*27d90*/  LDL.LU R15, [R1+0x25c] ;  /* 0x00025c00010f7983 */ /* 0x000f280000300800 */
[----:B--2---:R0:W-:Y:S04]  /*27da0*/  STL.64 [R1+0x1ca8], R4 ;  /* 0x001ca80401007387 */ /* 0x0041e80000100a00 */
[----:B0-----:R-:W2:Y:S01]  /*27db0*/  LDL.64 R4, [R1+0x60] ;  /* 0x0000600001047983 */ /* 0x001ea20000100a00 */
[C---:B---3--:R-:W-:Y:S08]  /*27dc0*/  HMMA.16816.F32 R36, R16.reuse, R20, R36 ;  /* 0x000000141024723c */ /* 0x048ff00000001824 */
[----:B------:R-:W-:Y:S11]  /*27dd0*/  HMMA.16816.F32 R32, R16, R24, R32 ;  /* 0x000000181020723c */ /* 0x000ff60000001820 */
[----:B------:R0:W-:Y:S04]  /*27de0*/  STL.64 [R1+0x1a0], R36 ;  /* 0x0001a02401007387 */ /* 0x0001e80000100a00 */
[----:B------:R-:W-:Y:S04]  /*27df0*/  STL.64 [R1+0x1a8], R38 ;  /* 0x0001a82601007387 */ /* 0x000fe80000100a00 */
[----:B0-----:R-:W3:Y:S04]  /*27e00*/  LDL.LU.64 R36, [R1+0x1d30] ;  /* 0x001d300001247983 */ /* 0x001ee80000300a00 */
[----:B------:R0:W-:Y:S04]  /*27e10*/  STL.64 [R1+0x220], R32 ;  /* 0x0002202001007387 */ /* 0x0001e80000100a00 */
[----:B------:R-:W-:Y:S04]  /*27e20*/  STL.64 [R1+0x228], R34 ;  /* 0x0002282201007387 */ /* 0x000fe80000100a00 */
[----:B0-----:R-:W3:Y:S04]  /*27e30*/  LDL.LU.64 R32, [R1+0x1d28] ;  /* 0x001d280001207983 */ /* 0x001ee80000300a00 */
[----:B------:R0:W-:Y:S04]  /*27e40*/  STL.64 [R1+0x1d00], R26 ;  /* 0x001d001a01007387 */ /* 0x0001e80000100a00 */
[----:B------:R1:W-:Y:S01]  /*27e50*/  STL.64 [R1+0x1cf8], R24 ;  /* 0x001cf81801007387 */ /* 0x0003e20000100a00 */
[----:B0-----:R-:W-:-:S02]  /*27e60*/  IMAD.MOV.U32 R26, RZ, RZ, R3 ;  /* 0x000000ffff1a7224 */ /* 0x001fc400078e0003 */
[----:B-1----:R-:W-:Y:S02]  /*27e70*/  IMAD.MOV.U32 R24, RZ, RZ, R61 ;  /* 0x000000ffff187224 */ /* 0x002fe400078e003d */
[----:B------:R-:W-:Y:S01]  /*27e80*/  IMAD.MOV.U32 R25, RZ, RZ, R60 ;  /* 0x000000ffff197224 */ /* 0x000fe200078e003c */
[----:B------:R-:W-:-:S07]  /*27e90*/  MOV R27, R2 ;  /* 0x00000002001b7202 */ /* 0x000fce0000000f00 */
[----:B------:R-:W-:-:S15]  /*27ea0*/  HMMA.16816.F32 R24, R16, R28, R24 ;  /* 0x0000001c1018723c */ /* 0x000fde0000001818 */
[----:B------:R-:W-:-:S04]  /*27eb0*/  NOP ;  /* 0x0000000000007918 */ /* 0x000fc80000000000 */
[----:B------:R-:W-:Y:S04]  /*27ec0*/  STL.64 [R1+0x240], R24 ;  /* 0x0002401801007387 */ /* 0x000fe80000100a00 */
[----:B------:R-:W-:Y:S01]  /*27ed0*/  STL.64 [R1+0x248], R26 ;  /* 0x0002481a01007387 */ /* 0x000fe20000100a00 */
[----:B--2---:R-:W-:-:S15]  /*27ee0*/  HMMA.16816.F32 R8, R16, R4, R8 ;  /* 0x000000041008723c */ /* 0x004fde0000001808 */
[----:B------:R-:W-:-:S04]  /*27ef0*/  NOP ;  /* 0x0000000000007918 */ /* 0x000fc80000000000 */
[----:B------:R-:W-:Y:S02]  /*27f00*/  IMAD.MOV.U32 R34, RZ, RZ, R10 ;  /* 0x000000ffff227224 */ /* 0x000fe400078e000a */
[----:B------:R-:W-:Y:S02]  /*27f10*/  IMAD.MOV.U32 R35, RZ, RZ, R11 ;  /* 0x000000ffff237224 */ /* 0x000fe400078e000b */
[----:B------:R-:W-:Y:S02]  /*27f20*/  IMAD.MOV.U32 R42, RZ, RZ, R8 ;  /* 0x000000ffff2a7224 */ /* 0x000fe400078e0008 */
[----:B------:R-:W-:Y:S02]  /*27f30*/  IMAD.MOV.U32 R43, RZ, RZ, R9 ;  /* 0x000000ffff2b7224 */ /* 0x000fe400078e0009 */
[----:B----4-:R-:W-:Y:S02]  /*27f40*/  IMAD.MOV.U32 R8, RZ, RZ, R44 ;  /* 0x000000ffff087224 */ /* 0x010fe400078e002c */
[----:B------:R-:W-:-:S02]  /*27f50*/  IMAD.MOV.U32 R10, RZ, RZ, R46 ;  /* 0x000000ffff0a7224 */ /* 0x000fc400078e002e */
[----:B------:R-:W-:Y:S02]  /*27f60*/  IMAD.MOV.U32 R11, RZ, RZ, R47 ;  /* 0x000000ffff0b7224 */ /* 0x000fe400078e002f */
[----:B------:R-:W-:Y:S01]  /*27f70*/  IMAD.MOV.U32 R9, RZ, RZ, R45 ;  /* 0x000000ffff097224 */ /* 0x000fe200078e002d */
[----:B---3--:R-:W-:-:S15]  /*27f80*/  HMMA.16816.F32 R12, R16, R32, R12 ;  /* 0x00000020100c723c */ /* 0x008fde000000180c */
[----:B------:R-:W-:-:S04]  /*27f90*/  NOP ;  /* 0x0000000000007918 */ /* 0x000fc80000000000 */
[----:B------:R-:W-:Y:S01]  /*27fa0*/  IMAD.MOV.U32 R38, RZ, RZ, R12 ;  /* 0x000000ffff267224 */ /* 0x000fe200078e000c */
[----:B------:R0:W-:Y:S01]  /*27fb0*/  STL.64 [R1+0x258], R14 ;  /* 0x0002580e01007387 */ /* 0x0001e20000100a00 */
[----:B------:R-:W-:Y:S02]  /*27fc0*/  IMAD.MOV.U32 R39, RZ, RZ, R13 ;  /* 0x000000ffff277224 */ /* 0x000fe400078e000d */
[----:B0-----:R-:W-:Y:S03]  /*27fd0*/  HMMA.16816.F32 R12, R16, R36, R52 ;  /* 0x00000024100c723c */ /* 0x001fe60000001834 */
[----:B------:R-:W-:-:S15]  /*27fe0*/  STL.64 [R1+0x1cd0], R38 ;  /* 0x001cd02601007387 */ /* 0x000fde0000100a00 */
[----:B------:R-:W-:Y:S01]  /*27ff0*/  NOP ;  /* 0x0000000000007918 */ /* 0x000fe20000000000 */
[----:B------:R-:W-:Y:S02]  /*28000*/  IMAD.MOV.U32 R61, RZ, RZ, R12 ;  /* 0x000000ffff3d7224 */ /* 0x000fe400078e000c */
[----:B------:R-:W-:Y:S02]  /*28010*/  IMAD.MOV.U32 R60, RZ, RZ, R13 ;  /* 0x000000ffff3c7224 */ /* 0x000fe400078e000d */
[----:B------:R-:W-:Y:S02]  /*28020*/  IMAD.MOV.U32 R3, RZ, RZ, R14 ;  /* 0x000000ffff037224 */ /* 0x000fe400078e000e */
[----:B------:R-:W-:Y:S02]  /*28030*/  IMAD.MOV.U32 R2, RZ, RZ, R15 ;  /* 0x000000ffff027224 */ /* 0x000fe400078e000f */
[----:B------:R-:W-:Y:S01]  /*28040*/  HMMA.16816.F32 R12, R16, R40, R56 ;  /* 0x00000028100c723c */ /* 0x000fe20000001838 */
[----:B------:R-:W-:Y:S04]  /*28050*/  STL.64 [R1+0x1cc8], R36 ;  /* 0x001cc82401007387 */ /* 0x000fe80000100a00 */
[----:B------:R-:W2:-:S14]  /*28060*/  LDL.64 R48, [R1+0x80] ;  /* 0x0000800001307983 */ /* 0x000e9c0000100a00 */
[----:B------:R-:W-:Y:S04]  /*28070*/  STL.64 [R1+0x280], R12 ;  /* 0x0002800c01007387 */ /* 0x000fe80000100a00 */
[----:B------:R-:W-:Y:S04]  /*28080*/  STL.64 [R1+0x288], R14 ;  /* 0x0002880e01007387 */ /* 0x000fe80000100a00 */
[----:B------:R-:W-:Y:S04]  /*28090*/  STL.64 [R1+0x1cf0], R34 ;  /* 0x001cf02201007387 */ /* 0x000fe80000100a00 */
[----:B------:R-:W-:Y:S04]  /*280a0*/  STL.64 [R1+0x1ce8], R32 ;  /* 0x001ce82001007387 */ /* 0x000fe80000100a00 */
[----:B------:R-:W-:Y:S04]  /*280b0*/  STL.64 [R1+0x1ce0], R42 ;  /* 0x001ce02a01007387 */ /* 0x000fe80000100a00 */
[----:B------:R-:W-:Y:S04]  /*280c0*/  STL.64 [R1+0x1cd8], R40 ;  /* 0x001cd82801007387 */ /* 0x000fe80000100a00 */
[----:B------:R-:W-:Y:S04]  /*280d0*/  STL.64 [R1+0x1cb8], R4 ;  /* 0x001cb80401007387 */ /* 0x000fe80000100a00 */
[----:B------:R-:W3:Y:S04]  /*280e0*/  LDL.LU R44, [R1+0x1d24] ;  /* 0x001d2400012c7983 */ /* 0x000ee80000300800 */
[----:B------:R-:W4:Y:S04]  /*280f0*/  LDL.LU R45, [R1+0x1d20] ;  /* 0x001d2000012d7983 */ /* 0x000f280000300800 */
[----:B------:R-:W2:Y:S04]  /*28100*/  LDL.LU R46, [R1+0x1d1c] ;  /* 0x001d1c00012e7983 */ /* 0x000ea80000300800 */
[----:B------:R-:W2:Y:S04]  /*28110*/  LDL.LU R47, [R1+0x1d18] ;  /* 0x001d1800012f7983 */ /* 0x000ea80000300800 */
[----:B------:R-:W-:Y:S04]  /*28120*/  STL.64 [R1+0x1c60], R10 ;  /* 0x001c600a01007387 */ /* 0x000fe80000100a00 */
[----:B------:R0:W-:Y:S04]  /*28130*/  STL.64 [R1+0x1c58], R8 ;  /* 0x001c580801007387 */ /* 0x0001e80000100a00 */
[----:B0-----:R-:W2:Y:S04]  /*28140*/  LDL.LU R8, [R1+0xe0] ;  /* 0x0000e00001087983 */ /* 0x001ea80000300800 */
[----:B------:R-:W2:Y:S04]  /*28150*/  LDL.LU R9, [R1+0xe4] ;  /* 0x0000e40001097983 */ /* 0x000ea80000300800 */
[----:B------:R-:W2:Y:S04]  /*28160*/  LDL.LU R10, [R1+0xe8] ;  /* 0x0000e800010a7983 */ /* 0x000ea80000300800 */
[----:B------:R-:W2:Y:S04]  /*28170*/  LDL.LU R11, [R1+0xec] ;  /* 0x0000ec00010b7983 */ /* 0x000ea80000300800 */
[----:B--2---:R3:W-:Y:S04]  /*28180*/  STL.64 [R1+0x1c70], R10 ;  /* 0x001c700a01007387 */ /* 0x0047e80000100a00 */
        /* <DEDUP_REMOVED lines=12> */
[----:B---3--:R-:W-:-:S03]  /*28250*/  IMAD.MOV.U32 R11, RZ, RZ, R44 ;  /* 0x000000ffff0b7224 */ /* 0x008fc600078e002c */
[----:B------:R-:W2:Y:S01]  /*28260*/  LDL.LU R39, [R1+0xdc] ;  /* 0x0000dc0001277983 */ /* 0x000ea20000300800 */
[----:B----4-:R-:W-:-:S03]  /*28270*/  IMAD.MOV.U32 R10, RZ, RZ, R45 ;  /* 0x000000ffff0a7224 */ /* 0x010fc600078e002d */
[----:B------:R-:W3:Y:S01]  /*28280*/  LDL.LU R44, [R1+0x130] ;  /* 0x00013000012c7983 */ /* 0x000ee20000300800 */
[----:B0-----:R-:W-:-:S03]  /*28290*/  IMAD.MOV.U32 R9, RZ, RZ, R46 ;  /* 0x000000ffff097224 */ /* 0x001fc600078e002e */
[----:B------:R-:W3:Y:S01]  /*282a0*/  LDL.LU R45, [R1+0x134] ;  /* 0x00013400012d7983 */ /* 0x000ee20000300800 */
[----:B------:R-:W-:-:S03]  /*282b0*/  IMAD.MOV.U32 R8, RZ, RZ, R47 ;  /* 0x000000ffff087224 */ /* 0x000fc600078e002f */
[----:B------:R-:W3:Y:S04]  /*282c0*/  LDL.LU R46, [R1+0x138] ;  /* 0x00013800012e7983 */ /* 0x000ee80000300800 */
[----:B------:R-:W3:Y:S04]  /*282d0*/  LDL.LU R47, [R1+0x13c] ;  /* 0x00013c00012f7983 */ /* 0x000ee80000300800 */
[----:B------:R-:W4:Y:S04]  /*282e0*/  LDL.LU R40, [R1+0x100] ;  /* 0x0001000001287983 */ /* 0x000f280000300800 */
[----:B------:R-:W4:Y:S04]  /*282f0*/  LDL.LU R41, [R1+0x104] ;  /* 0x0001040001297983 */ /* 0x000f280000300800 */
[----:B------:R-:W4:Y:S04]  /*28300*/  LDL.LU R42, [R1+0x108] ;  /* 0x00010800012a7983 */ /* 0x000f280000300800 */
        /* <DEDUP_REMOVED lines=13> */
[----:B------:R-:W-:Y:S04]  /*283e0*/  STL.64 [R1+0x1c80], R10 ;  /* 0x001c800a01007387 */ /* 0x000fe80000100a00 */
[----:B------:R0:W-:Y:S04]  /*283f0*/  STL.64 [R1+0x1c78], R8 ;  /* 0x001c780801007387 */ /* 0x0001e80000100a00 */
[----:B0-----:R-:W2:Y:S04]  /*28400*/  LDL.LU R8, [R1+0x70] ;  /* 0x0000700001087983 */ /* 0x001ea80000300800 */
[----:B------:R-:W2:Y:S04]  /*28410*/  LDL.LU R9, [R1+0x74] ;  /* 0x0000740001097983 */ /* 0x000ea80000300800 */
[----:B------:R-:W2:Y:S04]  /*28420*/  LDL.LU R10, [R1+0x78] ;  /* 0x00007800010a7983 */ /* 0x000ea80000300800 */
[----:B------:R-:W2:Y:S01]  /*28430*/  LDL.LU R11, [R1+0x7c] ;  /* 0x00007c00010b7983 */ /* 0x000ea20000300800 */
[----:B---3--:R-:W-:Y:S03]  /*28440*/  HMMA.16816.F32 R16, R16, R48, R44 ;  /* 0x000000301010723c */ /* 0x008fe6000000182c */
[----:B--2---:R-:W-:Y:S04]  /*28450*/  STL.64 [R1+0x1ca0], R10 ;  /* 0x001ca00a01007387 */ /* 0x004fe80000100a00 */
[----:B------:R0:W-:Y:S04]  /*28460*/  STL.64 [R1+0x1c98], R8 ;  /* 0x001c980801007387 */ /* 0x0001e80000100a00 */
[----:B0-----:R-:W2:Y:S04]  /*28470*/  LDL.LU R8, [R1+0x90] ;  /* 0x0000900001087983 */ /* 0x001ea80000300800 */
[----:B------:R-:W2:Y:S04]  /*28480*/  LDL.LU R9, [R1+0x94] ;  /* 0x0000940001097983 */ /* 0x000ea80000300800 */
[----:B------:R-:W2:Y:S04]  /*28490*/  LDL.LU R10, [R1+0x98] ;  /* 0x00009800010a7983 */ /* 0x000ea80000300800 */
[----:B------:R-:W2:Y:S04]  /*284a0*/  LDL.LU R11, [R1+0x9c] ;  /* 0x00009c00010b7983 */ /* 0x000ea80000300800 */
[----:B------:R-:W3:Y:S04]  /*284b0*/  LDL.LU.64 R46, [R1+0x1d10] ;  /* 0x001d1000012e7983 */ /* 0x000ee80000300a00 */
[----:B------:R-:W3:Y:S01]  /*284c0*/  LDL.LU.64 R44, [R1+0x1d08] ;  /* 0x001d0800012c7983 */ /* 0x000ee20000300a00 */
[----:B------:R-:W-:-:S02]  /*284d0*/  IMAD.MOV.U32 R13, RZ, RZ, R30 ;  /* 0x000000ffff0d7224 */ /* 0x000fc400078e001e */
[----:B------:R-:W-:Y:S02]  /*284e0*/  IMAD.MOV.U32 R12, RZ, RZ, R31 ;  /* 0x000000ffff0c7224 */ /* 0x000fe400078e001f */
[----:B------:R-:W-:Y:S02]  /*284f0*/  IMAD.MOV.U32 R30, RZ, RZ, R16 ;  /* 0x000000ffff1e7224 */ /* 0x000fe400078e0010 */
[----:B------:R-:W-:Y:S01]  /*28500*/  IMAD.MOV.U32 R15, RZ, RZ, R22 ;  /* 0x000000ffff0f7224 */ /* 0x000fe200078e0016 */
[----:B------:R-:W-:Y:S01]  /*28510*/  MOV R31, R17 ;  /* 0x00000011001f7202 */ /* 0x000fe20000000f00 */
[----:B------:R-:W2:Y:S01]  /*28520*/  LDL.LU R16, [R1+0x170] ;  /* 0x0001700001107983 */ /* 0x000ea20000300800 */
[----:B------:R-:W-:Y:S02]  /*28530*/  IMAD.MOV.U32 R14, RZ, RZ, R23 ;  /* 0x000000ffff0e7224 */ /* 0x000fe400078e0017 */
[----:B------:R-:W-:Y:S01]  /*28540*/  IMAD.MOV.U32 R22, RZ, RZ, R18 ;  /* 0x000000ffff167224 */ /* 0x000fe200078e0012 */
[----:B------:R-:W2:Y:S01]  /*28550*/  LDL.LU R17, [R1+0x174] ;  /* 0x0001740001117983 */ /* 0x000ea20000300800 */
[----:B------:R-:W-:-:S03]  /*28560*/  IMAD.MOV.U32 R23, RZ, RZ, R19 ;  /* 0x000000ffff177224 */ /* 0x000fc600078e0013 */
[----:B------:R-:W2:Y:S04]  /*28570*/  LDL.LU R18, [R1+0x178] ;  /* 0x0001780001127983 */ /* 0x000ea80000300800 */
[----:B------:R-:W2:Y:S01]  /*28580*/  LDL.LU R19, [R1+0x17c] ;  /* 0x00017c0001137983 */ /* 0x000ea20000300800 */
[----:B---3--:R-:W-:-:S15]  /*28590*/  HMMA.16816.F32 R24, R44, R20, R24 ;  /* 0x000000142c18723c */ /* 0x008fde0000001818 */
[----:B------:R-:W-:-:S04]  /*285a0*/  NOP ;  /* 0x0000000000007918 */ /* 0x000fc80000000000 */
[----:B------:R-:W-:Y:S04]  /*285b0*/  STL.64 [R1+0x210], R24 ;  /* 0x0002101801007387 */ /* 0x000fe80000100a00 */
[----:B------:R0:W-:Y:S04]  /*285c0*/  STL.64 [R1+0x218], R26 ;  /* 0x0002181a01007387 */ /* 0x0001e80000100a00 */
[----:B0-----:R-:W3:Y:S04]  /*285d0*/  LDL.LU.64 R26, [R1+0x1d00] ;  /* 0x001d0000011a7983 */ /* 0x001ee80000300a00 */
[----:B------:R-:W2:Y:S02]  /*285e0*/  LDL.LU.64 R24, [R1+0x1cf8] ;  /* 0x001cf80001187983 */ /* 0x000ea40000300a00 */
[----:B--2---:R-:W-:-:S15]  /*285f0*/  HMMA.16816.F32 R32, R44, R24, R32 ;  /* 0x000000182c20723c */ /* 0x004fde0000001820 */
[----:B------:R-:W-:-:S04]  /*28600*/  NOP ;  /* 0x0000000000007918 */ /* 0x000fc80000000000 */
[----:B------:R-:W-:Y:S04]  /*28610*/  STL.64 [R1+0x180], R32 ;  /* 0x0001802001007387 */ /* 0x000fe80000100a00 */
[----:B------:R0:W-:Y:S04]  /*28620*/  STL.64 [R1+0x188], R34 ;  /* 0x0001882201007387 */ /* 0x0001e80000100a00 */
[----:B0-----:R-:W2:Y:S04]  /*28630*/  LDL.LU.64 R34, [R1+0x1cf0] ;  /* 0x001cf00001227983 */ /* 0x001ea80000300a00 */
[----:B------:R-:W2:Y:S01]  /*28640*/  LDL.LU.64 R32, [R1+0x1ce8] ;  /* 0x001ce80001207983 */ /* 0x000ea20000300a00 */
[----:B----4-:R-:W-:-:S15]  /*28650*/  HMMA.16816.F32 R40, R44, R28, R40 ;  /* 0x0000001c2c28723c */ /* 0x010fde0000001828 */
[----:B------:R-:W-:-:S04]  /*28660*/  NOP ;  /* 0x0000000000007918 */ /* 0x000fc80000000000 */
[----:B------:R-:W-:Y:S04]  /*28670*/  STL.64 [R1+0x160], R40 ;  /* 0x0001602801007387 */ /* 0x000fe80000100a00 */
[----:B------:R0:W-:Y:S04]  /*28680*/  STL.64 [R1+0x168], R42 ;  /* 0x0001682a01007387 */ /* 0x0001e80000100a00 */
[----:B0-----:R-:W4:Y:S04]  /*28690*/  LDL.LU.64 R42, [R1+0x1ce0] ;  /* 0x001ce000012a7983 */ /* 0x001f280000300a00 */
[----:B------:R-:W3:Y:S01]  /*286a0*/  LDL.LU.64 R40, [R1+0x1cd8] ;  /* 0x001cd80001287983 */ /* 0x000ee20000300a00 */
[----:B--2---:R-:W-:-:S15]  /*286b0*/  HMMA.16816.F32 R36, R44, R32, R36 ;  /* 0x000000202c24723c */ /* 0x004fde0000001824 */
[----:B------:R-:W-:-:S04]  /*286c0*/  NOP ;  /* 0x0000000000007918 */ /* 0x000fc80000000000 */
[----:B------:R-:W-:Y:S04]  /*286d0*/  STL.64 [R1+0x140], R36 ;  /* 0x0001402401007387 */ /* 0x000fe80000100a00 */
[----:B------:R0:W-:Y:S04]  /*286e0*/  STL.64 [R1+0x148], R38 ;  /* 0x0001482601007387 */ /* 0x0001e80000100a00 */
[----:B0-----:R-:W2:Y:S04]  /*286f0*/  LDL.LU.64 R38, [R1+0x1cd0] ;  /* 0x001cd00001267983 */ /* 0x001ea80000300a00 */
[----:B------:R-:W2:Y:S01]  /*28700*/  LDL.LU.64 R36, [R1+0x1cc8] ;  /* 0x001cc80001247983 */ /* 0x000ea20000300a00 */
[C---:B---3--:R-:W-:Y:S08]  /*28710*/  HMMA.16816.F32 R4, R44.reuse, R40, R4 ;  /* 0x000000282c04723c */ /* 0x048ff00000001804 */
[----:B--2---:R-:W-:-:S15]  /*28720*/  HMMA.16816.F32 R52, R44, R36, R52 ;  /* 0x000000242c34723c */ /* 0x004fde0000001834 */
[----:B------:R-:W-:-:S04]  /*28730*/  NOP ;  /* 0x0000000000007918 */ /* 0x000fc80000000000 */
[----:B------:R0:W-:Y:S04]  /*28740*/  STL.64 [R1+0x130], R52 ;  /* 0x0001303401007387 */ /* 0x0001e80000100a00 */
[----:B------:R-:W-:Y:S04]  /*28750*/  STL.64 [R1+0x138], R54 ;  /* 0x0001383601007387 */ /* 0x000fe80000100a00 */
[----:B0-----:R-:W2:Y:S01]  /*28760*/  LDL.LU R52, [R1+0x2f0] ;  /* 0x0002f00001347983 */ /* 0x001ea20000300800 */
[----:B------:R-:W-:-:S03]  /*28770*/  IMAD.MOV.U32 R53, RZ, RZ, R0 ;  /* 0x000000ffff357224 */ /* 0x000fc600078e0000 */
[----:B------:R-:W3:Y:S04]  /*28780*/  LDL.LU R0, [R1+0x1cc0] ;  /* 0x001cc00001007983 */ /* 0x000ee80000300800 */
[----:B------:R0:W-:Y:S04]  /*28790*/  STL.64 [R1+0x120], R4 ;  /* 0x0001200401007387 */ /* 0x0001e80000100a00 */
[----:B------:R1:W-:Y:S04]  /*287a0*/  STL.64 [R1+0x128], R6 ;  /* 0x0001280601007387 */ /* 0x0003e80000100a00 */
[----:B0-----:R-:W2:Y:S01]  /*287b0*/  LDL.LU.64 R4, [R1+0x1cb8] ;  /* 0x001cb80001047983 */ /* 0x001ea20000300a00 */
[----:B------:R-:W-:-:S02]  /*287c0*/  IMAD.MOV.U32 R54, RZ, RZ, R51 ;  /* 0x000000ffff367224 */ /* 0x000fc400078e0033 */
[----:B------:R-:W-:Y:S02]  /*287d0*/  IMAD.MOV.U32 R55, RZ, RZ, R50 ;  /* 0x000000ffff377224 */ /* 0x000fe400078e0032 */
[----:B-1----:R-:W-:Y:S01]  /*287e0*/  IMAD.MOV.U32 R6, RZ, RZ, R49 ;  /* 0x000000ffff067224 */ /* 0x002fe200078e0031 */
[C---:B--2---:R-:W-:Y:S08]  /*287f0*/  HMMA.16816.F32 R56, R44.reuse, R4, R56 ;  /* 0x000000042c38723c */ /* 0x044ff00000001838 */
[----:B------:R-:W-:Y:S01]  /*28800*/  HMMA.16816.F32 R44, R44, R48, R8 ;  /* 0x000000302c2c723c */ /* 0x000fe20000001808 */
[----:B------:R-:W-:-:S10]  /*28810*/  IMAD.MOV.U32 R7, RZ, RZ, R5 ;  /* 0x000000ffff077224 */ /* 0x000fd400078e0005 */
[----:B------:R0:W-:Y:S04]  /*28820*/  STL.64 [R1+0x100], R56 ;  /* 0x0001003801007387 */ /* 0x0001e80000100a00 */
[----:B------:R1:W-:Y:S04]  /*28830*/  STL.64 [R1+0x108], R58 ;  /* 0x0001083a01007387 */ /* 0x0003e80000100a00 */
[----:B0-----:R-:W2:Y:S01]  /*28840*/  LDL.LU R57, [R1+0x1cb0] ;  /* 0x001cb00001397983 */ /* 0x001ea20000300800 */
[----:B-1----:R-:W-:-:S03]  /*28850*/  IMAD.MOV.U32 R58, RZ, RZ, R4 ;  /* 0x000000ffff3a7224 */ /* 0x002fc600078e0004 */
[----:B------:R-:W2:Y:S04]  /*28860*/  LDL.LU.64 R4, [R1+0x1ca8] ;  /* 0x001ca80001047983 */ /* 0x000ea80000300a00 */
[----:B------:R-:W2:Y:S04]  /*28870*/  LDL.LU.64 R10, [R1+0x1ca0] ;  /* 0x001ca000010a7983 */ /* 0x000ea80000300a00 */
[----:B------:R-:W2:Y:S04]  /*28880*/  LDL.LU.64 R8, [R1+0x1c98] ;  /* 0x001c980001087983 */ /* 0x000ea80000300a00 */
[----:B------:R-:W-:Y:S04]  /*28890*/  STL.64 [R1+0xd0], R44 ;  /* 0x0000d02c01007387 */ /* 0x000fe80000100a00 */
[----:B------:R-:W-:Y:S01]  /*288a0*/  STL.64 [R1+0xd8], R46 ;  /* 0x0000d82e01007387 */ /* 0x000fe20000100a00 */
[----:B------:R-:W-:-:S03]  /*288b0*/  IMAD.MOV.U32 R56, RZ, RZ, R48 ;  /* 0x000000ffff387224 */ /* 0x000fc600078e0030 */
[----:B------:R-:W2:Y:S04]  /*288c0*/  LDL.LU.64 R50, [R1+0x1c90] ;  /* 0x001c900001327983 */ /* 0x000ea80000300a00 */
[----:B------:R-:W2:Y:S02]  /*288d0*/  LDL.LU.64 R48, [R1+0x1c88] ;  /* 0x001c880001307983 */ /* 0x000ea40000300a00 */
        /* <DEDUP_REMOVED lines=18> */
[----:B------:R-:W-:Y:S01]  /*28a00*/  HMMA.16816.F32 R12, R48, R36, R12 ;  /* 0x00000024300c723c */ /* 0x000fe2000000180c */
[----:B------:R-:W0:Y:S01]  /*28a10*/  S2R R59, SR_TID.X ;  /* 0x00000000003b7919 */ /* 0x000e220000002100 */
[----:B------:R-:W-:-:S06]  /*28a20*/  IMAD.MOV.U32 R44, RZ, RZ, R58 ;  /* 0x000000ffff2c7224 */ /* 0x000fcc00078e003a */
[----:B------:R-:W-:Y:S01]  /*28a30*/  HMMA.16816.F32 R16, R48, R40, R16 ;  /* 0x000000283010723c */ /* 0x000fe20000001810 */
        /* <DEDUP_REMOVED lines=8> */
[----:B--2---:R-:W-:-:S15]  /*28ac0*/  HMMA.16816.F32 R8, R48, R32, R8 ;  /* 0x000000203008723c */ /* 0x004fde0000001808 */
[----:B------:R-:W-:-:S04]  /*28ad0*/  NOP ;  /* 0x0000000000007918 */ /* 0x000fc80000000000 */
[----:B------:R-:W-:Y:S04]  /*28ae0*/  STL.64 [R1+0x50], R8 ;  /* 0x0000500801007387 */ /* 0x000fe80000100a00 */
[----:B------:R-:W-:Y:S04]  /*28af0*/  STL.64 [R1+0x58], R10 ;  /* 0x0000580a01007387 */ /* 0x000fe80000100a00 */
[----:B------:R-:W-:Y:S04]  /*28b00*/  STL.64 [R1+0x40], R12 ;  /* 0x0000400c01007387 */ /* 0x000fe80000100a00 */
[----:B------:R-:W-:Y:S04]  /*28b10*/  STL.64 [R1+0x48], R14 ;  /* 0x0000480e01007387 */ /* 0x000fe80000100a00 */
[----:B---3--:R-:W0:Y:S01]  /*28b20*/  LDSM.16.MT88.4 R12, [R0+UR5+0x1800] ;  /* 0x00180005000c783b */ /* 0x008e220008004200 */
[----:B------:R-:W1:Y:S01]  /*28b30*/  S2R R59, SR_TID.X ;  /* 0x00000000003b7919 */ /* 0x000e620000002100 */
[----:B------:R-:W-:Y:S02]  /*28b40*/  HMMA.16816.F32 R44, R48, R44, R52 ;  /* 0x0000002c302c723c */ /* 0x000fe40000001834 */
[----:B------:R-:W-:Y:S04]  /*28b50*/  LDSM.16.MT88.4 R8, [R5+UR5+0x1000] ;  /* 0x001000050508783b */ /* 0x000fe80008004200 */
[----:B0-----:R-:W-:Y:S04]  /*28b60*/  STL.64 [R1+0x1c08], R14 ;  /* 0x001c080e01007387 */ /* 0x001fe80000100a00 */
[----:B------:R0:W-:Y:S02]  /*28b70*/  STL.64 [R1+0x1c00], R12 ;  /* 0x001c000c01007387 */ /* 0x0001e40000100a00 */
[----:B0-----:R-:W-:-:S02]  /*28b80*/  IMAD.MOV.U32 R12, RZ, RZ, R56 ;  /* 0x000000ffff0c7224 */ /* 0x001fc400078e0038 */
[----:B------:R-:W2:Y:S04]  /*28b90*/  LDL.LU R56, [R1+0x1c50] ;  /* 0x001c500001387983 */ /* 0x000ea80000300800 */
[----:B------:R-:W-:Y:S04]  /*28ba0*/  STL [R1+0x1ab8], R0 ;  /* 0x001ab80001007387 */ /* 0x000fe80000100800 */
[----:B------:R-:W-:Y:S04]  /*28bb0*/  STL.64 [R1+0x30], R16 ;  /* 0x0000301001007387 */ /* 0x000fe80000100a00 */
[----:B------:R-:W-:Y:S04]  /*28bc0*/  STL.64 [R1+0x38], R18 ;  /* 0x0000381201007387 */ /* 0x000fe80000100a00 */
[----:B------:R-:W0:Y:S04]  /*28bd0*/  LDSM.16.MT88.4 R16, [R58+UR5+0x1800] ;  /* 0x001800053a10783b */ /* 0x000e280008004200 */
[----:B0-----:R0:W-:Y:S04]  /*28be0*/  STL [R1+0x1bd4], R16 ;  /* 0x001bd41001007387 */ /* 0x0011e80000100800 */
[----:B------:R3:W-:Y:S04]  /*28bf0*/  STL [R1+0x1bd0], R17 ;  /* 0x001bd01101007387 */ /* 0x0007e80000100800 */
[----:B------:R1:W-:Y:S04]  /*28c00*/  STL [R1+0x1bcc], R18 ;  /* 0x001bcc1201007387 */ /* 0x0003e80000100800 */
[----:B------:R1:W-:Y:S04]  /*28c10*/  STL [R1+0x1bc8], R19 ;  /* 0x001bc81301007387 */ /* 0x0003e80000100800 */
[----:B0-----:R-:W2:Y:S04]  /*28c20*/  LDL.LU R16, [R1+0x2e0] ;  /* 0x0002e00001107983 */ /* 0x001ea80000300800 */
[----:B---3--:R-:W2:Y:S04]  /*28c30*/  LDL.LU R17, [R1+0x2e4] ;  /* 0x0002e40001117983 */ /* 0x008ea80000300800 */
[----:B-1----:R-:W2:Y:S04]  /*28c40*/  LDL.LU R18, [R1+0x2e8] ;  /* 0x0002e80001127983 */ /* 0x002ea80000300800 */
[----:B------:R-:W2:Y:S01]  /*28c50*/  LDL.LU R19, [R1+0x2ec] ;  /* 0x0002ec0001137983 */ /* 0x000ea20000300800 */
[----:B------:R-:W0:Y:S01]  /*28c60*/  S2R R58, SR_TID.X ;  /* 0x00000000003a7919 */ /* 0x000e220000002100 */
[----:B------:R-:W-:-:S02]  /*28c70*/  LOP3.LUT R59, R59, 0x7, RZ, 0xc0, !PT ;  /* 0x000000073b3b7812 */ /* 0x000fc400078ec0ff */
[----:B------:R-:W3:Y:S03]  /*28c80*/  LDL.LU.64 R52, [R1+0x1c48] ;  /* 0x001c480001347983 */ /* 0x000ee60000300a00 */
[----:B------:R-:W-:Y:S01]  /*28c90*/  IMAD R59, R59, 0x90, RZ ;  /* 0x000000903b3b7824 */ /* 0x000fe200078e02ff */
[----:B------:R-:W-:Y:S04]  /*28ca0*/  STL.64 [R1+0x20], R44 ;  /* 0x0000202c01007387 */ /* 0x000fe80000100a00 */
[----:B------:R-:W-:Y:S01]  /*28cb0*/  STL.64 [R1+0x28], R46 ;  /* 0x0000282e01007387 */ /* 0x000fe20000100a00 */
[----:B------:R-:W-:Y:S02]  /*28cc0*/  IMAD.MOV.U32 R13, RZ, RZ, R6 ;  /* 0x000000ffff0d7224 */ /* 0x000fe400078e0006 */
[----:B0-----:R-:W-:-:S02]  /*28cd0*/  IMAD.SHL.U32 R7, R58, 0x2, RZ ;  /* 0x000000023a077824 */ /* 0x001fc400078e00ff */
[----:B------:R-:W-:-:S03]  /*28ce0*/  IMAD.SHL.U32 R58, R58, 0x40, RZ ;  /* 0x000000403a3a7824 */ /* 0x000fc600078e00ff */
[----:B------:R-:W-:-:S04]  /*28cf0*/  LOP3.LUT R59, R59, 0x10, R7, 0x78, !PT ;  /* 0x000000103b3b7812 */ /* 0x000fc800078e7807 */
[----:B------:R-:W-:Y:S02]  /*28d00*/  LOP3.LUT R59, R59, 0x400, R58, 0xf8, !PT ;  /* 0x000004003b3b7812 */ /* 0x000fe400078ef83a */
[----:B------:R-:W3:Y:S02]  /*28d10*/  LDL.LU R58, [R1+0x208] ;  /* 0x00020800013a7983 */ /* 0x000ee40000300800 */
[----:B------:R-:W-:-:S05]  /*28d20*/  LOP3.LUT R59, R59, 0x40, RZ, 0x3c, !PT ;  /* 0x000000403b3b7812 */ /* 0x000fca00078e3cff */
[----:B------:R0:W1:Y:S04]  /*28d30*/  LDSM.16.MT88.4 R44, [R59+UR5+0x1800] ;  /* 0x001800053b2c783b */ /* 0x0000680008004200 */
[----:B0-----:R-:W3:Y:S04]  /*28d40*/  LDL.LU R59, [R1+0x20c] ;  /* 0x00020c00013b7983 */ /* 0x001ee80000300800 */
[----:B------:R-:W3:Y:S04]  /*28d50*/  LDL.LU R54, [R1+0x1f8] ;  /* 0x0001f80001367983 */ /* 0x000ee80000300800 */
[----:B------:R-:W3:Y:S04]  /*28d60*/  LDL.LU R55, [R1+0x1fc] ;  /* 0x0001fc0001377983 */ /* 0x000ee80000300800 */
[----:B-1----:R-:W-:Y:S04]  /*28d70*/  STL.64 [R1+0x1b60], R46 ;  /* 0x001b602e01007387 */ /* 0x002fe80000100a00 */
[----:B------:R0:W-:Y:S04]  /*28d80*/  STL.64 [R1+0x1b58], R44 ;  /* 0x001b582c01007387 */ /* 0x0001e80000100a00 */
[----:B0-----:R-:W4:Y:S04]  /*28d90*/  LDL.LU R44, [R1+0x1e0] ;  /* 0x0001e000012c7983 */ /* 0x001f280000300800 */
[----:B------:R-:W4:Y:S04]  /*28da0*/  LDL.LU R45, [R1+0x1e4] ;  /* 0x0001e400012d7983 */ /* 0x000f280000300800 */
[----:B------:R-:W4:Y:S04]  /*28db0*/  LDL.LU R46, [R1+0x1e8] ;  /* 0x0001e800012e7983 */ /* 0x000f280000300800 */
[----:B------:R-:W4:Y:S01]  /*28dc0*/  LDL.LU R47, [R1+0x1ec] ;  /* 0x0001ec00012f7983 */ /* 0x000f220000300800 */
[----:B--2---:R-:W-:-:S15]  /*28dd0*/  HMMA.16816.F32 R12, R48, R12, R16 ;  /* 0x0000000c300c723c */ /* 0x004fde0000001810 */
[----:B------:R-:W-:-:S04]  /*28de0*/  NOP ;  /* 0x0000000000007918 */ /* 0x000fc80000000000 */
[----:B------:R-:W-:Y:S02]  /*28df0*/  IMAD.MOV.U32 R16, RZ, RZ, R15 ;  /* 0x000000ffff107224 */ /* 0x000fe400078e000f */
[----:B------:R-:W-:Y:S02]  /*28e00*/  IMAD.MOV.U32 R15, RZ, RZ, R4 ;  /* 0x000000ffff0f7224 */ /* 0x000fe400078e0004 */
[----:B------:R-:W0:Y:S04]  /*28e10*/  LDSM.16.MT88.4 R4, [R5+UR5+0x1800] ;  /* 0x001800050504783b */ /* 0x000e280008004200 */
[----:B------:R-:W-:Y:S04]  /*28e20*/  STL.64 [R1+0x10], R12 ;  /* 0x0000100c01007387 */ /* 0x000fe80000100a00 */
[----:B------:R1:W-:Y:S04]  /*28e30*/  STL [R1+0x18], R14 ;  /* 0x0000180e01007387 */ /* 0x0003e80000100800 */
[----:B------:R-:W2:Y:S04]  /*28e40*/  LDL.LU R48, [R1+0x2d0] ;  /* 0x0002d00001307983 */ /* 0x000ea80000300800 */
[----:B------:R-:W2:Y:S04]  /*28e50*/  LDL.LU R49, [R1+0x2d4] ;  /* 0x0002d40001317983 */ /* 0x000ea80000300800 */
[----:B------:R-:W2:Y:S04]  /*28e60*/  LDL.LU R50, [R1+0x2d8] ;  /* 0x0002d80001327983 */ /* 0x000ea80000300800 */
[----:B------:R-:W2:Y:S01]  /*28e70*/  LDL.LU R51, [R1+0x2dc] ;  /* 0x0002dc0001337983 */ /* 0x000ea20000300800 */
[----:B-1----:R-:W-:-:S03]  /*28e80*/  IMAD.MOV.U32 R14, RZ, RZ, R27 ;  /* 0x000000ffff0e7224 */ /* 0x002fc600078e001b */
[----:B------:R-:W4:Y:S01]  /*28e90*/  LDL.LU R12, [R1+0x1d0] ;  /* 0x0001d000010c7983 */ /* 0x000f220000300800 */
[----:B------:R-:W-:-:S03]  /*28ea0*/  IMAD.MOV.U32 R13, RZ, RZ, R26 ;  /* 0x000000ffff0d7224 */ /* 0x000fc600078e001a */
[----:B------:R-:W4:Y:S04]  /*28eb0*/  LDL.LU R26, [R1+0x1c44] ;  /* 0x001c4400011a7983 */ /* 0x000f280000300800 */
[----:B------:R-:W4:Y:S04]  /*28ec0*/  LDL.LU R27, [R1+0x1c40] ;  /* 0x001c4000011b7983 */ /* 0x000f280000300800 */
[----:B0-----:R-:W-:Y:S04]  /*28ed0*/  STL.64 [R1+0x1ae0], R6 ;  /* 0x001ae00601007387 */ /* 0x001fe80000100a00 */
[----:B------:R0:W-:Y:S04]  /*28ee0*/  STL.64 [R1+0x1ad8], R4 ;  /* 0x001ad80401007387 */ /* 0x0001e80000100a00 */
[----:B0-----:R-:W4:Y:S04]  /*28ef0*/  LDL.LU.64 R4, [R1+0x80] ;  /* 0x0000800001047983 */ /* 0x001f280000300a00 */
[----:B------:R-:W4:Y:S01]  /*28f00*/  LDL.LU.64 R6, [R1+0x88] ;  /* 0x0000880001067983 */ /* 0x000f220000300a00 */
[C---:B---3--:R-:W-:Y:S08]  /*28f10*/  HMMA.16816.F32 R56, R8.reuse, R24, R56 ;  /* 0x000000180838723c */ /* 0x048ff00000001838 */
[C---:B------:R-:W-:Y:S08]  /*28f20*/  HMMA.16816.F32 R52, R8.reuse, R28, R52 ;  /* 0x0000001c0834723c */ /* 0x040ff00000001834 */
[----:B--2---:R-:W-:-:S15]  /*28f30*/  HMMA.16816.F32 R48, R8, R20, R48 ;  /* 0x000000140830723c */ /* 0x004fde0000001830 */
[----:B------:R-:W-:-:S04]  /*28f40*/  NOP ;  /* 0x0000000000007918 */ /* 0x000fc80000000000 */
[----:B------:R-:W-:Y:S02]  /*28f50*/  IMAD.MOV.U32 R17, RZ, RZ, R48 ;  /* 0x000000ffff117224 */ /* 0x000fe400078e0030 */
[----:B------:R-:W-:Y:S01]  /*28f60*/  IMAD.MOV.U32 R18, RZ, RZ, R49 ;  /* 0x000000ffff127224 */ /* 0x000fe200078e0031 */
[----:B------:R-:W-:Y:S01]  /*28f70*/  MOV R19, R50 ;  /* 0x0000003200137202 */ /* 0x000fe20000000f00 */
[----:B------:R-:W-:Y:S02]  /*28f80*/  IMAD.MOV.U32 R20, RZ, RZ, R51 ;  /* 0x000000ffff147224 */ /* 0x000fe400078e0033 */
[C---:B----4-:R-:W-:Y:S01]  /*28f90*/  HMMA.16816.F32 R48, R8.reuse, R32, R44 ;  /* 0x000000200830723c */ /* 0x050fe2000000182c */
[----:B------:R-:W-:Y:S04]  /*28fa0*/  STL.64 [R1+0x1c18], R6 ;  /* 0x001c180601007387 */ /* 0x000fe80000100a00 */
[----:B------:R0:W-:Y:S04]  /*28fb0*/  STL.64 [R1+0x1c10], R4 ;  /* 0x001c100401007387 */ /* 0x0001e80000100a00 */
[----:B------:R-:W-:Y:S04]  /*28fc0*/  STL.64 [R1+0x1be8], R18 ;  /* 0x001be81201007387 */ /* 0x000fe80000100a00 */
[----:B------:R-:W-:Y:S04]  /*28fd0*/  STL.64 [R1+0x1be0], R16 ;  /* 0x001be01001007387 */ /* 0x000fe80000100a00 */
[----:B------:R-:W-:Y:S04]  /*28fe0*/  STL.64 [R1+0x1bf8], R26 ;  /* 0x001bf81a01007387 */ /* 0x000fe80000100a00 */
[----:B------:R-:W-:Y:S01]  /*28ff0*/  STL.64 [R1+0x1ad0], R58 ;  /* 0x001ad03a01007387 */ /* 0x000fe20000100a00 */
[----:B0-----:R-:W-:Y:S03]  /*29000*/  HMMA.16816.F32 R4, R8, R36, R12 ;  /* 0x000000240804723c */ /* 0x001fe6000000180c */
[----:B------:R-:W-:Y:S04]  /*29010*/  STL.64 [R1+0x1ac8], R56 ;  /* 0x001ac83801007387 */ /* 0x000fe80000100a00 */
[----:B------:R-:W-:Y:S04]  /*29020*/  STL.64 [R1+0x1af0], R54 ;  /* 0x001af03601007387 */ /* 0x000fe80000100a00 */
[----:B------:R-:W-:Y:S04]  /*29030*/  STL.64 [R1+0x1ae8], R52 ;  /* 0x001ae83401007387 */ /* 0x000fe80000100a00 */
[----:B------:R-:W2:Y:S04]  /*29040*/  LDL.LU R44, [R1+0x1c0] ;  /* 0x0001c000012c7983 */ /* 0x000ea80000300800 */
[----:B------:R-:W2:Y:S04]  /*29050*/  LDL.LU R45, [R1+0x1c4] ;  /* 0x0001c400012d7983 */ /* 0x000ea80000300800 */
[----:B------:R-:W2:Y:S04]  /*29060*/  LDL.LU R46, [R1+0x1c8] ;  /* 0x0001c800012e7983 */ /* 0x000ea80000300800 */
[----:B------:R-:W2:Y:S04]  /*29070*/  LDL.LU R47, [R1+0x1cc] ;  /* 0x0001cc00012f7983 */ /* 0x000ea80000300800 */
[----:B------:R-:W-:Y:S04]  /*29080*/  STL.64 [R1+0x1b00], R50 ;  /* 0x001b003201007387 */ /* 0x000fe80000100a00 */
[----:B------:R0:W-:Y:S04]  /*29090*/  STL.64 [R1+0x1af8], R48 ;  /* 0x001af83001007387 */ /* 0x0001e80000100a00 */
[----:B0-----:R-:W3:Y:S04]  /*290a0*/  LDL.LU.64 R48, [R1+0x60] ;  /* 0x0000600001307983 */ /* 0x001ee80000300a00 */
[----:B------:R-:W4:Y:S04]  /*290b0*/  LDL.LU.64 R50, [R1+0x68] ;  /* 0x0000680001327983 */ /* 0x000f280000300a00 */
[----:B------:R0:W-:Y:S04]  /*290c0*/  STL.64 [R1+0xa0], R4 ;  /* 0x0000a00401007387 */ /* 0x0001e80000100a00 */
[----:B------:R-:W3:Y:S04]  /*290d0*/  LDL.LU R12, [R1+0x190] ;  /* 0x00019000010c7983 */ /* 0x000ee80000300800 */
[----:B------:R-:W3:Y:S04]  /*290e0*/  LDL.LU R13, [R1+0x194] ;  /* 0x00019400010d7983 */ /* 0x000ee80000300800 */
[----:B------:R-:W3:Y:S04]  /*290f0*/  LDL.LU R14, [R1+0x198] ;  /* 0x00019800010e7983 */ /* 0x000ee80000300800 */
[----:B------:R-:W3:Y:S01]  /*29100*/  LDL.LU R15, [R1+0x19c] ;  /* 0x00019c00010f7983 */ /* 0x000ee20000300800 */
[----:B------:R-:W-:-:S02]  /*29110*/  IMAD.MOV.U32 R33, RZ, RZ, R6 ;  /* 0x000000ffff217224 */ /* 0x000fc400078e0006 */
[----:B------:R-:W-:Y:S01]  /*29120*/  IMAD.MOV.U32 R32, RZ, RZ, R7 ;  /* 0x000000ffff207224 */ /* 0x000fe200078e0007 */
[----:B0-----:R-:W3:Y:S04]  /*29130*/  LDL.LU R4, [R1+0x1b0] ;  /* 0x0001b00001047983 */ /* 0x001ee80000300800 */
[----:B------:R-:W3:Y:S04]  /*29140*/  LDL.LU R5, [R1+0x1b4] ;  /* 0x0001b40001057983 */ /* 0x000ee80000300800 */
[----:B------:R-:W3:Y:S04]  /*29150*/  LDL.LU R6, [R1+0x1b8] ;  /* 0x0001b80001067983 */ /* 0x000ee80000300800 */
        /* <DEDUP_REMOVED lines=14> */
[----:B------:R-:W-:Y:S04]  /*29240*/  STL [R1+0x1ac0], R32 ;  /* 0x001ac02001007387 */ /* 0x000fe80000100800 */
[----:B------:R-:W-:Y:S01]  /*29250*/  STL [R1+0x1abc], R33 ;  /* 0x001abc2101007387 */ /* 0x000fe20000100800 */
[----:B------:R-:W-:-:S02]  /*29260*/  IMAD.MOV.U32 R56, RZ, RZ, R42 ;  /* 0x000000ffff387224 */ /* 0x000fc400078e002a */
[----:B------:R-:W-:Y:S02]  /*29270*/  IMAD.MOV.U32 R57, RZ, RZ, R43 ;  /* 0x000000ffff397224 */ /* 0x000fe400078e002b */
[----:B------:R-:W-:Y:S02]  /*29280*/  IMAD.MOV.U32 R58, RZ, RZ, R34 ;  /* 0x000000ffff3a7224 */ /* 0x000fe400078e0022 */
[----:B------:R-:W-:Y:S01]  /*29290*/  IMAD.MOV.U32 R59, RZ, RZ, R35 ;  /* 0x000000ffff3b7224 */ /* 0x000fe200078e0023 */
[----:B--2---:R-:W-:-:S15]  /*292a0*/  HMMA.16816.F32 R44, R8, R40, R44 ;  /* 0x00000028082c723c */ /* 0x004fde000000182c */
[----:B------:R-:W-:-:S04]  /*292b0*/  NOP ;  /* 0x0000000000007918 */ /* 0x000fc80000000000 */
        /* <DEDUP_REMOVED lines=11> */
[----:B------:R-:W-:Y:S01]  /*29370*/  IMAD.MOV.U32 R29, RZ, RZ, R46 ;  /* 0x000000ffff1d7224 */ /* 0x000fe200078e002e */
[----:B------:R-:W3:Y:S01]  /*29380*/  LDL.LU R30, [R1+0x1c2c] ;  /* 0x001c2c00011e7983 */ /* 0x000ee20000300800 */
[----:B------:R-:W-:Y:S02]  /*29390*/  IMAD.MOV.U32 R45, RZ, RZ, R31 ;  /* 0x000000ffff2d7224 */ /* 0x000fe400078e001f */
[----:B------:R-:W-:Y:S01]  /*293a0*/  IMAD.MOV.U32 R28, RZ, RZ, R47 ;  /* 0x000000ffff1c7224 */ /* 0x000fe200078e002f */
[----:B------:R-:W3:Y:S01]  /*293b0*/  LDL.LU R31, [R1+0x1c28] ;  /* 0x001c2800011f7983 */ /* 0x000ee20000300800 */
[----:B------:R-:W-:Y:S02]  /*293c0*/  IMAD.MOV.U32 R46, RZ, RZ, R22 ;  /* 0x000000ffff2e7224 */ /* 0x000fe400078e0016 */
[----:B------:R-:W-:Y:S01]  /*293d0*/  IMAD.MOV.U32 R47, RZ, RZ, R23 ;  /* 0x000000ffff2f7224 */ /* 0x000fe200078e0017 */
[----:B------:R-:W4:Y:S04]  /*293e0*/  LDL.LU R22, [R1+0x1c24] ;  /* 0x001c240001167983 */ /* 0x000f280000300800 */
[----:B------:R-:W4:Y:S04]  /*293f0*/  LDL.LU R23, [R1+0x1c20] ;  /* 0x001c200001177983 */ /* 0x000f280000300800 */
[----:B------:R0:W-:Y:S01]  /*29400*/  STL [R1+0xfc], R7 ;  /* 0x0000fc0701007387 */ /* 0x0001e20000100800 */
[----:B------:R-:W-:-:S02]  /*29410*/  IMAD.MOV.U32 R0, RZ, RZ, R6 ;  /* 0x000000ffff007224 */ /* 0x000fc400078e0006 */
[----:B------:R-:W-:Y:S02]  /*29420*/  IMAD.MOV.U32 R32, RZ, RZ, R4 ;  /* 0x000000ffff207224 */ /* 0x000fe400078e0004 */
[----:B------:R-:W-:Y:S01]  /*29430*/  IMAD.MOV.U32 R33, RZ, RZ, R5 ;  /* 0x000000ffff217224 */ /* 0x000fe200078e0005 */
[----:B0-----:R-:W2:Y:S04]  /*29440*/  LDL.LU.64 R6, [R1+0x1c18] ;  /* 0x001c180001067983 */ /* 0x001ea80000300a00 */
[----:B------:R-:W2:Y:S02]  /*29450*/  LDL.LU.64 R4, [R1+0x1c10] ;  /* 0x001c100001047983 */ /* 0x000ea40000300a00 */
[----:B--2---:R-:W-:-:S15]  /*29460*/  HMMA.16816.F32 R12, R8, R4, R12 ;  /* 0x00000004080c723c */ /* 0x004fde000000180c */
[----:B------:R-:W-:-:S04]  /*29470*/  NOP ;  /* 0x0000000000007918 */ /* 0x000fc80000000000 */
[----:B------:R-:W-:Y:S02]  /*29480*/  IMAD.MOV.U32 R9, RZ, RZ, R14 ;  /* 0x000000ffff097224 */ /* 0x000fe400078e000e */
[----:B------:R-:W-:Y:S02]  /*29490*/  IMAD.MOV.U32 R8, RZ, RZ, R15 ;  /* 0x000000ffff087224 */ /* 0x000fe400078e000f */
[----:B------:R-:W-:Y:S02]  /*294a0*/  IMAD.MOV.U32 R11, RZ, RZ, R12 ;  /* 0x000000ffff0b7224 */ /* 0x000fe400078e000c */
[----:B------:R-:W-:Y:S01]  /*294b0*/  IMAD.MOV.U32 R10, RZ, RZ, R13 ;  /* 0x000000ffff0a7224 */ /* 0x000fe200078e000d */
[----:B------:R-:W4:Y:S04]  /*294c0*/  LDL.LU.64 R14, [R1+0x1c08] ;  /* 0x001c0800010e7983 */ /* 0x000f280000300a00 */
[----:B------:R-:W4:Y:S04]  /*294d0*/  LDL.LU.64 R12, [R1+0x1c00] ;  /* 0x001c0000010c7983 */ /* 0x000f280000300a00 */
[----:B------:R-:W-:Y:S04]  /*294e0*/  STL.64 [R1+0x1b10], R10 ;  /* 0x001b100a01007387 */ /* 0x000fe80000100a00 */
[----:B------:R-:W-:Y:S01]  /*294f0*/  STL.64 [R1+0x1b08], R8 ;  /* 0x001b080801007387 */ /* 0x000fe20000100a00 */
[----:B----4-:R-:W-:-:S15]  /*29500*/  HMMA.16816.F32 R24, R12, R22, R24 ;  /* 0x000000160c18723c */ /* 0x010fde0000001818 */
[----:B------:R-:W-:-:S04]  /*29510*/  NOP ;  /* 0x0000000000007918 */ /* 0x000fc80000000000 */
[----:B------:R-:W-:Y:S04]  /*29520*/  STL.64 [R1+0x170], R24 ;  /* 0x0001701801007387 */ /* 0x000fe80000100a00 */
[----:B------:R0:W-:Y:S04]  /*29530*/  STL.64 [R1+0x178], R26 ;  /* 0x0001781a01007387 */ /* 0x0001e80000100a00 */
[----:B0-----:R-:W2:Y:S01]  /*29540*/  LDL.LU.64 R26, [R1+0x1bf8] ;  /* 0x001bf800011a7983 */ /* 0x001ea20000300a00 */
[C---:B---3--:R-:W-:Y:S08]  /*29550*/  HMMA.16816.F32 R16, R12.reuse, R30, R16 ;  /* 0x0000001e0c10723c */ /* 0x048ff00000001810 */
[----:B--2---:R-:W-:-:S15]  /*29560*/  HMMA.16816.F32 R36, R12, R26, R36 ;  /* 0x0000001a0c24723c */ /* 0x004fde0000001824 */
[----:B------:R-:W-:-:S04]  /*29570*/  NOP ;  /* 0x0000000000007918 */ /* 0x000fc80000000000 */
[----:B------:R-:W-:Y:S04]  /*29580*/  STL.64 [R1+0x190], R36 ;  /* 0x0001902401007387 */ /* 0x000fe80000100a00 */
[----:B------:R0:W-:Y:S04]  /*29590*/  STL.64 [R1+0x198], R38 ;  /* 0x0001982601007387 */ /* 0x0001e80000100a00 */
[----:B0-----:R-:W2:Y:S01]  /*295a0*/  LDL.LU.64 R38, [R1+0x1bf0] ;  /* 0x001bf00001267983 */ /* 0x001ea20000300a00 */
[----:B------:R-:W-:Y:S01]  /*295b0*/  IMAD.MOV.U32 R10, RZ, RZ, R3 ;  /* 0x000000ffff0a7224 */ /* 0x000fe200078e0003 */
[----:B------:R-:W-:Y:S01]  /*295c0*/  MOV R11, R2 ;  /* 0x00000002000b7202 */ /* 0x000fe20000000f00 */
[----:B------:R-:W-:-:S02]  /*295d0*/  IMAD.MOV.U32 R8, RZ, RZ, R61 ;  /* 0x000000ffff087224 */ /* 0x000fc400078e003d */
[----:B------:R-:W-:Y:S02]  /*295e0*/  IMAD.MOV.U32 R9, RZ, RZ, R60 ;  /* 0x000000ffff097224 */ /* 0x000fe400078e003c */
[----:B------:R-:W-:Y:S02]  /*295f0*/  IMAD.MOV.U32 R3, RZ, RZ, R18 ;  /* 0x000000ffff037224 */ /* 0x000fe400078e0012 */
[----:B------:R-:W-:Y:S02]  /*29600*/  IMAD.MOV.U32 R2, RZ, RZ, R19 ;  /* 0x000000ffff027224 */ /* 0x000fe400078e0013 */
[----:B------:R-:W-:Y:S02]  /*29610*/  IMAD.MOV.U32 R61, RZ, RZ, R16 ;  /* 0x000000ffff3d7224 */ /* 0x000fe400078e0010 */
[----:B------:R-:W-:Y:S01]  /*29620*/  IMAD.MOV.U32 R60, RZ, RZ, R17 ;  /* 0x000000ffff3c7224 */ /* 0x000fe200078e0011 */
[----:B------:R-:W3:Y:S04]  /*29630*/  LDL.LU.64 R18, [R1+0x1be8] ;  /* 0x001be80001127983 */ /* 0x000ee80000300a00 */
[----:B------:R-:W4:Y:S04]  /*29640*/  LDL.LU.64 R16, [R1+0x1be0] ;  /* 0x001be00001107983 */ /* 0x000f280000300a00 */
[----:B------:R-:W-:Y:S04]  /*29650*/  STL.64 [R1+0x1bb0], R30 ;  /* 0x001bb01e01007387 */ /* 0x000fe80000100a00 */
[----:B------:R2:W-:Y:S02]  /*29660*/  STL.64 [R1+0x1ba8], R28 ;  /* 0x001ba81c01007387 */ /* 0x0005e40000100a00 */
[----:B--2---:R-:W-:-:S02]  /*29670*/  IMAD.MOV.U32 R28, RZ, RZ, R38 ;  /* 0x000000ffff1c7224 */ /* 0x004fc400078e0026 */
[----:B------:R-:W-:Y:S01]  /*29680*/  IMAD.MOV.U32 R29, RZ, RZ, R39 ;  /* 0x000000ffff1d7224 */ /* 0x000fe200078e0027 */
[----:B------:R-:W2:Y:S04]  /*29690*/  LDL.LU R38, [R1+0x1bdc] ;  /* 0x001bdc0001267983 */ /* 0x000ea80000300800 */
[----:B------:R-:W2:Y:S04]  /*296a0*/  LDL.LU R39, [R1+0x1bd8] ;  /* 0x001bd80001277983 */ /* 0x000ea80000300800 */
[----:B------:R-:W2:Y:S04]  /*296b0*/  LDL.LU R30, [R1+0x258] ;  /* 0x00025800011e7983 */ /* 0x000ea80000300800 */
[----:B------:R-:W2:Y:S02]  /*296c0*/  LDL.LU R31, [R1+0x25c] ;  /* 0x00025c00011f7983 */ /* 0x000ea40000300800 */
[----:B--2---:R-:W-:-:S15]  /*296d0*/  HMMA.16816.F32 R28, R12, R34, R28 ;  /* 0x000000220c1c723c */ /* 0x004fde000000181c */
[----:B------:R-:W-:-:S04]  /*296e0*/  NOP ;  /* 0x0000000000007918 */ /* 0x000fc80000000000 */
[----:B------:R-:W-:Y:S04]  /*296f0*/  STL [R1+0x1c4], R29 ;  /* 0x0001c41d01007387 */ /* 0x000fe80000100800 */
[----:B------:R0:W-:Y:S01]  /*29700*/  STL.64 [R1+0x1c8], R30 ;  /* 0x0001c81e01007387 */ /* 0x0001e20000100a00 */
[----:B------:R-:W-:Y:S02]  /*29710*/  IMAD.MOV.U32 R40, RZ, RZ, R28 ;  /* 0x000000ffff287224 */ /* 0x000fe400078e001c */
[C---:B0-----:R-:W-:Y:S08]  /*29720*/  HMMA.16816.F32 R28, R12.reuse, R38, R8 ;  /* 0x000000260c1c723c */ /* 0x041ff00000001808 */
[----:B------:R-:W-:Y:S01]  /*29730*/  HMMA.16816.F32 R8, R12, R42, R52 ;  /* 0x0000002a0c08723c */ /* 0x000fe20000001834 */
[----:B------:R-:W-:Y:S04]  /*29740*/  STL.64 [R1+0x1ba0], R34 ;  /* 0x001ba02201007387 */ /* 0x000fe80000100a00 */
[----:B------:R-:W-:-:S14]  /*29750*/  STL.64 [R1+0x1b98], R32 ;  /* 0x001b982001007387 */ /* 0x000fdc0000100a00 */
[----:B------:R-:W-:Y:S04]  /*29760*/  STL [R1+0x254], R9 ;  /* 0x0002540901007387 */ /* 0x000fe80000100800 */
[----:B------:R-:W-:Y:S04]  /*29770*/  STL.64 [R1+0x220], R28 ;  /* 0x0002201c01007387 */ /* 0x000fe80000100a00 */
[----:B------:R-:W-:Y:S04]  /*29780*/  STL.64 [R1+0x228], R30 ;  /* 0x0002281e01007387 */ /* 0x000fe80000100a00 */
[----:B------:R0:W-:Y:S01]  /*29790*/  STL.64 [R1+0x258], R10 ;  /* 0x0002580a01007387 */ /* 0x0001e20000100a00 */
[----:B------:R-:W-:-:S02]  /*297a0*/  IMAD.MOV.U32 R21, RZ, RZ, R8 ;  /* 0x000000ffff157224 */ /* 0x000fc400078e0008 */
[----:B0-----:R-:W-:-:S15]  /*297b0*/  HMMA.16816.F32 R8, R12, R50, R56 ;  /* 0x000000320c08723c */ /* 0x001fde0000001838 */
[----:B------:R-:W-:-:S04]  /*297c0*/  NOP ;  /* 0x0000000000007918 */ /* 0x000fc80000000000 */
[----:B------:R-:W-:Y:S01]  /*297d0*/  IMAD.MOV.U32 R24, RZ, RZ, R8 ;  /* 0x000000ffff187224 */ /* 0x000fe200078e0008 */
[----:B------:R0:W-:Y:S01]  /*297e0*/  STL.64 [R1+0x278], R10 ;  /* 0x0002780a01007387 */ /* 0x0001e20000100a00 */
[----:B------:R-:W-:Y:S02]  /*297f0*/  IMAD.MOV.U32 R25, RZ, RZ, R9 ;  /* 0x000000ffff197224 */ /* 0x000fe400078e0009 */
[----:B0-----:R-:W-:Y:S01]  /*29800*/  HMMA.16816.F32 R8, R12, R6, R44 ;  /* 0x000000060c08723c */ /* 0x001fe2000000182c */
[----:B------:R-:W-:Y:S04]  /*29810*/  STL.64 [R1+0x1bc0], R26 ;  /* 0x001bc01a01007387 */ /* 0x000fe80000100a00 */
[----:B------:R-:W-:Y:S04]  /*29820*/  STL.64 [R1+0x1bb8], R24 ;  /* 0x001bb81801007387 */ /* 0x000fe80000100a00 */
[----:B------:R-:W-:Y:S10]  /*29830*/  STL.64 [R1+0x1b70], R50 ;  /* 0x001b703201007387 */ /* 0x000ff40000100a00 */
[----:B------:R-:W-:Y:S01]  /*29840*/  IMAD.MOV.U32 R41, RZ, RZ, R9 ;  /* 0x000000ffff297224 */ /* 0x000fe200078e0009 */
[----:B------:R0:W-:Y:S04]  /*29850*/  STL [R1+0x268], R10 ;  /* 0x0002680a01007387 */ /* 0x0001e80000100800 */
[----:B------:R-:W-:Y:S01]  /*29860*/  STL.64 [R1+0x1b80], R42 ;  /* 0x001b802a01007387 */ /* 0x000fe20000100a00 */
[----:B------:R-:W-:-:S03]  /*29870*/  IMAD.MOV.U32 R13, RZ, RZ, R8 ;  /* 0x000000ffff0d7224 */ /* 0x000fc600078e0008 */
[----:B------:R-:W-:Y:S04]  /*29880*/  STL.64 [R1+0x1b78], R40 ;  /* 0x001b782801007387 */ /* 0x000fe80000100a00 */
[----:B------:R-:W-:Y:S04]  /*29890*/  STL.64 [R1+0x1b68], R6 ;  /* 0x001b680601007387 */ /* 0x000fe80000100a00 */
[----:B------:R-:W2:Y:S04]  /*298a0*/  LDL.LU R8, [R1+0x30] ;  /* 0x0000300001087983 */ /* 0x000ea80000300800 */
[----:B------:R-:W2:Y:S01]  /*298b0*/  LDL.LU R9, [R1+0x34] ;  /* 0x0000340001097983 */ /* 0x000ea20000300800 */
[----:B------:R-:W-:-:S03]  /*298c0*/  IMAD.MOV.U32 R12, RZ, RZ, R11 ;  /* 0x000000ffff0c7224 */ /* 0x000fc600078e000b */
[----:B0-----:R-:W2:Y:S04]  /*298d0*/  LDL.LU R10, [R1+0x38] ;  /* 0x00003800010a7983 */ /* 0x001ea80000300800 */
[----:B------:R-:W2:Y:S04]  /*298e0*/  LDL.LU R11, [R1+0x3c] ;  /* 0x00003c00010b7983 */ /* 0x000ea80000300800 */
[----:B--2---:R-:W-:Y:S04]  /*298f0*/  STL.64 [R1+0x1b20], R10 ;  /* 0x001b200a01007387 */ /* 0x004fe80000100a00 */
[----:B------:R0:W-:Y:S04]  /*29900*/  STL.64 [R1+0x1b18], R8 ;  /* 0x001b180801007387 */ /* 0x0001e80000100a00 */
[----:B0-----:R-:W2:Y:S04]  /*29910*/  LDL.LU R8, [R1+0x40] ;  /* 0x0000400001087983 */ /* 0x001ea80000300800 */
[----:B------:R-:W2:Y:S04]  /*29920*/  LDL.LU R9, [R1+0x44] ;  /* 0x0000440001097983 */ /* 0x000ea80000300800 */
[----:B------:R-:W2:Y:S04]  /*29930*/  LDL.LU R10, [R1+0x48] ;  /* 0x00004800010a7983 */ /* 0x000ea80000300800 */
[----:B------:R-:W2:Y:S04]  /*29940*/  LDL.LU R11, [R1+0x4c] ;  /* 0x00004c00010b7983 */ /* 0x000ea80000300800 */
[----:B--2---:R-:W-:Y:S04]  /*29950*/  STL.64 [R1+0x1b30], R10 ;  /* 0x001b300a01007387 */ /* 0x004fe80000100a00 */
[----:B------:R0:W-:Y:S04]  /*29960*/  STL.64 [R1+0x1b28], R8 ;  /* 0x001b280801007387 */ /* 0x0001e80000100a00 */
[----:B0-----:R-:W2:Y:S04]  /*29970*/  LDL.LU R8, [R1+0x50] ;  /* 0x0000500001087983 */ /* 0x001ea80000300800 */
[----:B------:R-:W2:Y:S04]  /*29980*/  LDL.LU R9, [R1+0x54] ;  /* 0x0000540001097983 */ /* 0x000ea80000300800 */
[----:B------:R-:W2:Y:S04]  /*29990*/  LDL.LU R10, [R1+0x58] ;  /* 0x00005800010a7983 */ /* 0x000ea80000300800 */
[----:B------:R-:W2:Y:S04]  /*299a0*/  LDL.LU R11, [R1+0x5c] ;  /* 0x00005c00010b7983 */ /* 0x000ea80000300800 */
[----:B------:R-:W2:Y:S04]  /*299b0*/  LDL.LU R44, [R1+0xd0] ;  /* 0x0000d000012c7983 */ /* 0x000ea80000300800 */
[----:B------:R-:W2:Y:S04]  /*299c0*/  LDL.LU R45, [R1+0xd4] ;  /* 0x0000d400012d7983 */ /* 0x000ea80000300800 */
[----:B------:R-:W2:Y:S04]  /*299d0*/  LDL.LU R46, [R1+0xd8] ;  /* 0x0000d800012e7983 */ /* 0x000ea80000300800 */
[----:B------:R-:W2:Y:S04]  /*299e0*/  LDL.LU R47, [R1+0xdc] ;  /* 0x0000dc00012f7983 */ /* 0x000ea80000300800 */
[----:B--2---:R-:W-:Y:S04]  /*299f0*/  STL.64 [R1+0x1b90], R46 ;  /* 0x001b902e01007387 */ /* 0x004fe80000100a00 */
        /* <DEDUP_REMOVED lines=35> */
[----:B----4-:R-:W-:-:S02]  /*29c30*/  IMAD.MOV.U32 R55, RZ, RZ, R16 ;  /* 0x000000ffff377224 */ /* 0x010fc400078e0010 */
[----:B------:R-:W-:Y:S02]  /*29c40*/  IMAD.MOV.U32 R56, RZ, RZ, R17 ;  /* 0x000000ffff387224 */ /* 0x000fe400078e0011 */
[----:B---3--:R-:W-:Y:S02]  /*29c50*/  IMAD.MOV.U32 R57, RZ, RZ, R18 ;  /* 0x000000ffff397224 */ /* 0x008fe400078e0012 */
[----:B------:R-:W-:Y:S01]  /*29c60*/  IMAD.MOV.U32 R58, RZ, RZ, R19 ;  /* 0x000000ffff3a7224 */ /* 0x000fe200078e0013 */
[----:B--2---:R-:W-:Y:S04]  /*29c70*/  STL.64 [R1+0x1b50], R10 ;  /* 0x001b500a01007387 */ /* 0x004fe80000100a00 */
[----:B------:R0:W-:Y:S04]  /*29c80*/  STL.64 [R1+0x1b48], R8 ;  /* 0x001b480801007387 */ /* 0x0001e80000100a00 */
[----:B0-----:R-:W2:Y:S04]  /*29c90*/  LDL.LU R8, [R1+0xb0] ;  /* 0x0000b00001087983 */ /* 0x001ea80000300800 */
[----:B------:R-:W2:Y:S04]  /*29ca0*/  LDL.LU R9, [R1+0xb4] ;  /* 0x0000b40001097983 */ /* 0x000ea80000300800 */
[----:B------:R-:W2:Y:S04]  /*29cb0*/  LDL.LU R10, [R1+0xb8] ;  /* 0x0000b800010a7983 */ /* 0x000ea80000300800 */
[----:B------:R-:W2:Y:S04]  /*29cc0*/  LDL.LU R11, [R1+0xbc] ;  /* 0x0000bc00010b7983 */ /* 0x000ea80000300800 */
[----:B------:R-:W3:Y:S04]  /*29cd0*/  LDL.LU R52, [R1+0x10] ;  /* 0x0000100001347983 */ /* 0x000ee80000300800 */
[----:B------:R-:W3:Y:S04]  /*29ce0*/  LDL.LU R53, [R1+0x14] ;  /* 0x0000140001357983 */ /* 0x000ee80000300800 */
[----:B------:R-:W3:Y:S04]  /*29cf0*/  LDL.LU R54, [R1+0x18] ;  /* 0x0000180001367983 */ /* 0x000ee80000300800 */
[----:B------:R-:W4:Y:S04]  /*29d00*/  LDL.LU R16, [R1+0x1bd4] ;  /* 0x001bd40001107983 */ /* 0x000f280000300800 */
[----:B------:R-:W4:Y:S04]  /*29d10*/  LDL.LU R17, [R1+0x1bd0] ;  /* 0x001bd00001117983 */ /* 0x000f280000300800 */
[----:B------:R-:W4:Y:S04]  /*29d20*/  LDL.LU R18, [R1+0x1bcc] ;  /* 0x001bcc0001127983 */ /* 0x000f280000300800 */
[----:B------:R-:W4:Y:S04]  /*29d30*/  LDL.LU R19, [R1+0x1bc8] ;  /* 0x001bc80001137983 */ /* 0x000f280000300800 */
[----:B------:R0:W-:Y:S04]  /*29d40*/  STL.64 [R1+0x1ab0], R12 ;  /* 0x001ab00c01007387 */ /* 0x0001e80000100a00 */
[----:B0-----:R-:W2:Y:S04]  /*29d50*/  LDL.LU R12, [R1+0x20] ;  /* 0x00002000010c7983 */ /* 0x001ea80000300800 */
[----:B------:R-:W2:Y:S04]  /*29d60*/  LDL.LU R13, [R1+0x24] ;  /* 0x00002400010d7983 */ /* 0x000ea80000300800 */
[----:B------:R-:W2:Y:S04]  /*29d70*/  LDL.LU R14, [R1+0x28] ;  /* 0x00002800010e7983 */ /* 0x000ea80000300800 */
[----:B------:R-:W2:Y:S01]  /*29d80*/  LDL.LU R15, [R1+0x2c] ;  /* 0x00002c00010f7983 */ /* 0x000ea20000300800 */
[----:B----4-:R-:W-:-:S15]  /*29d90*/  HMMA.16816.F32 R24, R16, R22, R24 ;  /* 0x000000161018723c */ /* 0x010fde0000001818 */
[----:B------:R-:W-:-:S04]  /*29da0*/  NOP ;  /* 0x0000000000007918 */ /* 0x000fc80000000000 */
[----:B------:R0:W-:Y:S04]  /*29db0*/  STL.64 [R1+0x2d8], R26 ;  /* 0x0002d81a01007387 */ /* 0x0001e80000100a00 */
[----:B0-----:R-:W4:Y:S01]  /*29dc0*/  LDL.LU.64 R26, [R1+0x1bc0] ;  /* 0x001bc000011a7983 */ /* 0x001f220000300a00 */
[----:B------:R-:W-:Y:S02]  /*29dd0*/  IMAD.MOV.U32 R36, RZ, RZ, R24 ;  /* 0x000000ffff247224 */ /* 0x000fe400078e0018 */
[----:B------:R-:W-:Y:S02]  /*29de0*/  IMAD.MOV.U32 R37, RZ, RZ, R25 ;  /* 0x000000ffff257224 */ /* 0x000fe400078e0019 */
[----:B------:R-:W-:Y:S01]  /*29df0*/  IMAD.MOV.U32 R59, RZ, RZ, R20 ;  /* 0x000000ffff3b7224 */ /* 0x000fe200078e0014 */
[----:B------:R-:W2:Y:S01]  /*29e00*/  LDL.LU.64 R24, [R1+0x1bb8] ;  /* 0x001bb80001187983 */ /* 0x000ea20000300a00 */
[----:B----4-:R-:W-:-:S15]  /*29e10*/  HMMA.16816.F32 R28, R16, R26, R28 ;  /* 0x0000001a101c723c */ /* 0x010fde000000181c */
[----:B------:R-:W-:-:S04]  /*29e20*/  NOP ;  /* 0x0000000000007918 */ /* 0x000fc80000000000 */
[----:B------:R-:W-:Y:S04]  /*29e30*/  STL.64 [R1+0x2c0], R28 ;  /* 0x0002c01c01007387 */ /* 0x000fe80000100a00 */
[----:B------:R0:W-:Y:S01]  /*29e40*/  STL [R1+0x2c8], R30 ;  /* 0x0002c81e01007387 */ /* 0x0001e20000100800 */
[----:B------:R-:W-:-:S03]  /*29e50*/  IMAD.MOV.U32 R20, RZ, RZ, R31 ;  /* 0x000000ffff147224 */ /* 0x000fc600078e001f */
[----:B0-----:R-:W4:Y:S04]  /*29e60*/  LDL.LU.64 R30, [R1+0x1bb0] ;  /* 0x001bb000011e7983 */ /* 0x001f280000300a00 */
[----:B------:R-:W2:Y:S01]  /*29e70*/  LDL.LU.64 R28, [R1+0x1ba8] ;  /* 0x001ba800011c7983 */ /* 0x000ea20000300a00 */
[----:B----4-:R-:W-:-:S15]  /*29e80*/  HMMA.16816.F32 R32, R16, R30, R32 ;  /* 0x0000001e1020723c */ /* 0x010fde0000001820 */
[----:B------:R-:W-:-:S04]  /*29e90*/  NOP ;  /* 0x0000000000007918 */ /* 0x000fc80000000000 */
[----:B------:R-:W-:Y:S04]  /*29ea0*/  STL.64 [R1+0x2b0], R32 ;  /* 0x0002b02001007387 */ /* 0x000fe80000100a00 */
[----:B------:R0:W-:Y:S04]  /*29eb0*/  STL.64 [R1+0x2b8], R34 ;  /* 0x0002b82201007387 */ /* 0x0001e80000100a00 */
[----:B0-----:R-:W4:Y:S01]  /*29ec0*/  LDL.LU.64 R34, [R1+0x1ba0] ;  /* 0x001ba00001227983 */ /* 0x001f220000300a00 */
[C---:B------:R-:W-:Y:S03]  /*29ed0*/  HMMA.16816.F32 R40, R16.reuse, R38, R40 ;  /* 0x000000261028723c */ /* 0x040fe60000001828 */
[----:B------:R-:W2:Y:S05]  /*29ee0*/  LDL.LU.64 R32, [R1+0x1b98] ;  /* 0x001b980001207983 */ /* 0x000eaa0000300a00 */
[----:B----4-:R-:W-:-:S15]  /*29ef0*/  HMMA.16816.F32 R44, R16, R34, R44 ;  /* 0x00000022102c723c */ /* 0x010fde000000182c */
[----:B------:R-:W-:-:S04]  /*29f00*/  NOP ;  /* 0x0000000000007918 */ /* 0x000fc80000000000 */
[----:B------:R-:W-:Y:S04]  /*29f10*/  STL.64 [R1+0x2a0], R44 ;  /* 0x0002a02c01007387 */ /* 0x000fe80000100a00 */
[----:B------:R0:W-:Y:S04]  /*29f20*/  STL.64 [R1+0x2a8], R46 ;  /* 0x0002a82e01007387 */ /* 0x0001e80000100a00 */
[----:B0-----:R-:W4:Y:S04]  /*29f30*/  LDL.LU.64 R46, [R1+0x1b90] ;  /* 0x001b9000012e7983 */ /* 0x001f280000300a00 */
[----:B------:R-:W4:Y:S04]  /*29f40*/  LDL.LU.64 R44, [R1+0x1b88] ;  /* 0x001b8800012c7983 */ /* 0x000f280000300a00 */
[----:B------:R-:W-:Y:S04]  /*29f50*/  STL.64 [R1+0x290], R40 ;  /* 0x0002902801007387 */ /* 0x000fe80000100a00 */
[----:B------:R0:W-:Y:S04]  /*29f60*/  STL.64 [R1+0x298], R42 ;  /* 0x0002982a01007387 */ /* 0x0001e80000100a00 */
[----:B0-----:R-:W2:Y:S04]  /*29f70*/  LDL.LU.64 R42, [R1+0x1b80] ;  /* 0x001b8000012a7983 */ /* 0x001ea80000300a00 */
[----:B------:R-:W3:Y:S01]  /*29f80*/  LDL.LU.64 R40, [R1+0x1b78] ;  /* 0x001b780001287983 */ /* 0x000ee20000300a00 */
[----:B--2---:R-:W-:-:S15]  /*29f90*/  HMMA.16816.F32 R48, R16, R42, R48 ;  /* 0x0000002a1030723c */ /* 0x004fde0000001830 */
[----:B------:R-:W-:-:S04]  /*29fa0*/  NOP ;  /* 0x0000000000007918 */ /* 0x000fc80000000000 */
[----:B------:R-:W-:Y:S04]  /*29fb0*/  STL.64 [R1+0x140], R48 ;  /* 0x0001403001007387 */ /* 0x000fe80000100a00 */
[----:B------:R0:W-:Y:S04]  /*29fc0*/  STL.64 [R1+0x148], R50 ;  /* 0x0001483201007387 */ /* 0x0001e80000100a00 */
[----:B0-----:R-:W2:Y:S02]  /*29fd0*/  LDL.LU.64 R50, [R1+0x1b70] ;  /* 0x001b700001327983 */ /* 0x001ea40000300a00 */
[----:B--2---:R-:W-:-:S15]  /*29fe0*/  HMMA.16816.F32 R4, R16, R50, R4 ;  /* 0x000000321004723c */ /* 0x004fde0000001804 */
[----:B------:R-:W-:-:S04]  /*29ff0*/  NOP ;  /* 0x0000000000007918 */ /* 0x000fc80000000000 */
[----:B------:R-:W-:Y:S04]  /*2a000*/  STL.64 [R1+0x280], R4 ;  /* 0x0002800401007387 */ /* 0x000fe80000100a00 */
[----:B------:R0:W-:Y:S04]  /*2a010*/  STL.64 [R1+0x288], R6 ;  /* 0x0002880601007387 */ /* 0x0001e80000100a00 */
[----:B0-----:R-:W4:Y:S02]  /*2a020*/  LDL.LU.64 R6, [R1+0x1b68] ;  /* 0x001b680001067983 */ /* 0x001f240000300a00 */
[----:B----4-:R-:W-:Y:S02]  /*2a030*/  HMMA.16816.F32 R16, R16, R6, R44 ;  /* 0x000000061010723c */ /* 0x010fe4000000182c */
[----:B------:R-:W2:Y:S04]  /*2a040*/  LDL.LU.64 R46, [R1+0x1b60] ;  /* 0x001b6000012e7983 */ /* 0x000ea80000300a00 */
[----:B------:R-:W2:-:S13]  /*2a050*/  LDL.LU.64 R44, [R1+0x1b58] ;  /* 0x001b5800012c7983 */ /* 0x000e9a0000300a00 */
[----:B------:R0:W-:Y:S04]  /*2a060*/  STL.64 [R1+0x240], R16 ;  /* 0x0002401001007387 */ /* 0x0001e80000100a00 */
[----:B------:R1:W-:Y:S04]  /*2a070*/  STL.64 [R1+0x248], R18 ;  /* 0x0002481201007387 */ /* 0x0003e80000100a00 */
[----:B0-----:R-:W4:Y:S04]  /*2a080*/  LDL.LU R16, [R1+0x90] ;  /* 0x0000900001107983 */ /* 0x001f280000300800 */
[----:B------:R-:W4:Y:S04]  /*2a090*/  LDL.LU R17, [R1+0x94] ;  /* 0x0000940001117983 */ /* 0x000f280000300800 */
[----:B-1----:R-:W4:Y:S04]  /*2a0a0*/  LDL.LU R18, [R1+0x98] ;  /* 0x0000980001127983 */ /* 0x002f280000300800 */
[----:B------:R-:W4:Y:S01]  /*2a0b0*/  LDL.LU R19, [R1+0x9c] ;  /* 0x00009c0001137983 */ /* 0x000f220000300800 */
        /* <DEDUP_REMOVED lines=8> */
[----:B------:R0:W-:Y:S04]  /*2a140*/  STL.64 [R1+0x210], R16 ;  /* 0x0002101001007387 */ /* 0x0001e80000100a00 */
[----:B------:R-:W-:Y:S04]  /*2a150*/  STL.64 [R1+0x218], R18 ;  /* 0x0002181201007387 */ /* 0x000fe80000100a00 */
[----:B0-----:R-:W4:Y:S04]  /*2a160*/  LDL.LU R16, [R1+0xc0] ;  /* 0x0000c00001107983 */ /* 0x001f280000300800 */
[----:B------:R-:W4:Y:S01]  /*2a170*/  LDL.LU R17, [R1+0xc4] ;  /* 0x0000c40001117983 */ /* 0x000f220000300800 */
        /* <DEDUP_REMOVED lines=18> */
[----:B------:R-:W-:-:S02]  /*2a2a0*/  IMAD.MOV.U32 R18, RZ, RZ, R29 ;  /* 0x000000ffff127224 */ /* 0x000fc400078e001d */
[----:B------:R-:W0:Y:S01]  /*2a2b0*/  S2R R29, SR_TID.X ;  /* 0x00000000001d7919 */ /* 0x000e220000002100 */
[----:B------:R-:W-:Y:S01]  /*2a2c0*/  HMMA.16816.F32 R12, R44, R50, R12 ;  /* 0x000000322c0c723c */ /* 0x000fe2000000180c */
[----:B------:R-:W-:Y:S02]  /*2a2d0*/  IMAD.MOV.U32 R19, RZ, RZ, R28 ;  /* 0x000000ffff137224 */ /* 0x000fe400078e001c */
[----:B------:R-:W-:-:S05]  /*2a2e0*/  IMAD.MOV.U32 R28, RZ, RZ, R7 ;  /* 0x000000ffff1c7224 */ /* 0x000fca00078e0007 */
[C---:B--2---:R-:W-:Y:S08]  /*2a2f0*/  HMMA.16816.F32 R8, R44.reuse, R42, R8 ;  /* 0x0000002a2c08723c */ /* 0x044ff00000001808 */
[----:B---3--:R-:W-:Y:S11]  /*2a300*/  HMMA.16816.F32 R44, R44, R6, R52 ;  /* 0x000000062c2c723c */ /* 0x008ff60000001834 */
[----:B------:R-:W-:Y:S04]  /*2a310*/  STL.64 [R1+0x1d0], R8 ;  /* 0x0001d00801007387 */ /* 0x000fe80000100a00 */
[----:B------:R1:W-:Y:S04]  /*2a320*/  STL.64 [R1+0x1d8], R10 ;  /* 0x0001d80a01007387 */ /* 0x0003e80000100a00 */
[----:B-1----:R-:W2:Y:S04]  /*2a330*/  LDL.LU.64 R10, [R1+0x1b10] ;  /* 0x001b1000010a7983 */ /* 0x002ea80000300a00 */
[----:B------:R-:W3:Y:S04]  /*2a340*/  LDL.LU.64 R8, [R1+0x1b08] ;  /* 0x001b080001087983 */ /* 0x000ee80000300a00 */
[----:B------:R1:W-:Y:S04]  /*2a350*/  STL.64 [R1+0x1b0], R12 ;  /* 0x0001b00c01007387 */ /* 0x0003e80000100a00 */
[----:B------:R0:W-:Y:S01]  /*2a360*/  STL.64 [R1+0x1b8], R14 ;  /* 0x0001b80e01007387 */ /* 0x0001e20000100a00 */
[----:B-1----:R-:W-:Y:S01]  /*2a370*/  MOV R13, R50 ;  /* 0x00000032000d7202 */ /* 0x002fe20000000f00 */
[----:B------:R-:W-:-:S02]  /*2a380*/  IMAD.MOV.U32 R12, RZ, RZ, R51 ;  /* 0x000000ffff0c7224 */ /* 0x000fc400078e0033 */
[----:B------:R-:W2:Y:S04]  /*2a390*/  LDL.LU.64 R50, [R1+0x1b00] ;  /* 0x001b000001327983 */ /* 0x000ea80000300a00 */
[----:B------:R-:W2:Y:S04]  /*2a3a0*/  LDL.LU.64 R48, [R1+0x1af8] ;  /* 0x001af80001307983 */ /* 0x000ea80000300a00 */
[----:B------:R-:W2:Y:S04]  /*2a3b0*/  LDL.LU.64 R54, [R1+0x1af0] ;  /* 0x001af00001367983 */ /* 0x000ea80000300a00 */
[----:B------:R-:W2:Y:S01]  /*2a3c0*/  LDL.LU.64 R52, [R1+0x1ae8] ;  /* 0x001ae80001347983 */ /* 0x000ea20000300a00 */
[----:B0-----:R-:W-:-:S03]  /*2a3d0*/  LOP3.LUT R15, R29, 0x7, RZ, 0xc0, !PT ;  /* 0x000000071d0f7812 */ /* 0x001fc600078ec0ff */
[----:B------:R-:W-:Y:S01]  /*2a3e0*/  STL.64 [R1+0x180], R44 ;  /* 0x0001802c01007387 */ /* 0x000fe20000100a00 */
[----:B------:R-:W-:-:S03]  /*2a3f0*/  IMAD.MOV.U32 R29, RZ, RZ, R6 ;  /* 0x000000ffff1d7224 */ /* 0x000fc600078e0006 */
[----:B------:R-:W-:Y:S04]  /*2a400*/  STL.64 [R1+0x188], R46 ;  /* 0x0001882e01007387 */ /* 0x000fe80000100a00 */
[----:B------:R-:W2:Y:S04]  /*2a410*/  LDL.LU.64 R6, [R1+0x1ae0] ;  /* 0x001ae00001067983 */ /* 0x000ea80000300a00 */
[----:B------:R-:W2:Y:S01]  /*2a420*/  LDL.LU.64 R4, [R1+0x1ad8] ;  /* 0x001ad80001047983 */ /* 0x000ea20000300a00 */
[----:B------:R-:W0:Y:S01]  /*2a430*/  S2R R14, SR_TID.X ;  /* 0x00000000000e7919 */ /* 0x000e220000002100 */
[----:B--2---:R-:W-:-:S15]  /*2a440*/  HMMA.16816.F32 R56, R4, R22, R56 ;  /* 0x000000160438723c */ /* 0x004fde0000001838 */
[----:B------:R-:W-:-:S04]  /*2a450*/  NOP ;  /* 0x0000000000007918 */ /* 0x000fc80000000000 */
[----:B------:R-:W-:Y:S04]  /*2a460*/  STL.64 [R1+0x160], R56 ;  /* 0x0001603801007387 */ /* 0x000fe80000100a00 */
[----:B------:R1:W-:Y:S04]  /*2a470*/  STL.64 [R1+0x168], R58 ;  /* 0x0001683a01007387 */ /* 0x0003e80000100a00 */
[----:B-1----:R-:W2:Y:S04]  /*2a480*/  LDL.LU.64 R58, [R1+0x1ad0] ;  /* 0x001ad000013a7983 */ /* 0x002ea80000300a00 */
[----:B------:R-:W2:Y:S01]  /*2a490*/  LDL.LU.64 R56, [R1+0x1ac8] ;  /* 0x001ac80001387983 */ /* 0x000ea20000300a00 */
[----:B------:R-:W-:-:S02]  /*2a4a0*/  IMAD R15, R15, 0x110, RZ ;  /* 0x000001100f0f7824 */ /* 0x000fc400078e02ff */
[----:B0-----:R-:W-:Y:S02]  /*2a4b0*/  IMAD.SHL.U32 R14, R14, 0x2, RZ ;  /* 0x000000020e0e7824 */ /* 0x001fe400078e00ff */
[----:B------:R-:W-:Y:S02]  /*2a4c0*/  IMAD.MOV.U32 R46, RZ, RZ, R13 ;  /* 0x000000ffff2e7224 */ /* 0x000fe400078e000d */
[----:B------:R-:W-:Y:S02]  /*2a4d0*/  IMAD.MOV.U32 R47, RZ, RZ, R12 ;  /* 0x000000ffff2f7224 */ /* 0x000fe400078e000c */
[----:B------:R-:W-:Y:S02]  /*2a4e0*/  IMAD.MOV.U32 R12, RZ, RZ, R11 ;  /* 0x000000ffff0c7224 */ /* 0x000fe400078e000b */
[----:B------:R-:W-:Y:S01]  /*2a4f0*/  IMAD.MOV.U32 R13, RZ, RZ, R10 ;  /* 0x000000ffff0d7224 */ /* 0x000fe200078e000a */
[----:B--2---:R-:W-:Y:S01]  /*2a500*/  HMMA.16816.F32 R56, R4, R26, R56 ;  /* 0x0000001a0438723c */ /* 0x004fe20000001838 */
[----:B------:R-:W-:Y:S01]  /*2a510*/  LOP3.LUT R27, R15, 0x30, R14, 0x78, !PT ;  /* 0x000000300f1b7812 */ /* 0x000fe200078e780e */
[----:B---3--:R-:W-:-:S02]  /*2a520*/  IMAD.MOV.U32 R14, RZ, RZ, R9 ;  /* 0x000000ffff0e7224 */ /* 0x008fc400078e0009 */
[----:B------:R-:W-:-:S04]  /*2a530*/  IMAD.MOV.U32 R15, RZ, RZ, R8 ;  /* 0x000000ffff0f7224 */ /* 0x000fc800078e0008 */
[----:B------:R-:W-:Y:S01]  /*2a540*/  HMMA.16816.F32 R8, R4, R30, R52 ;  /* 0x0000001e0408723c */ /* 0x000fe20000001834 */
[----:B------:R-:W-:-:S10]  /*2a550*/  IMAD.MOV.U32 R52, RZ, RZ, R32 ;  /* 0x000000ffff347224 */ /* 0x000fd400078e0020 */
[----:B------:R-:W-:Y:S04]  /*2a560*/  STL.64 [R1+0x150], R56 ;  /* 0x0001503801007387 */ /* 0x000fe80000100a00 */
[----:B------:R-:W-:Y:S04]  /*2a570*/  STL.64 [R1+0x158], R58 ;  /* 0x0001583a01007387 */ /* 0x000fe80000100a00 */
[----:B------:R-:W2:Y:S01]  /*2a580*/  LDL.LU R32, [R1+0x1ac0] ;  /* 0x001ac00001207983 */ /* 0x000ea20000300800 */
[----:B------:R-:W-:-:S03]  /*2a590*/  IMAD.MOV.U32 R53, RZ, RZ, R33 ;  /* 0x000000ffff357224 */ /* 0x000fc600078e0021 */
[----:B------:R-:W-:Y:S04]  /*2a5a0*/  STL.64 [R1+0x130], R8 ;  /* 0x0001300801007387 */ /* 0x000fe80000100a00 */
[----:B------:R0:W-:Y:S04]  /*2a5b0*/  STL.64 [R1+0x138], R10 ;  /* 0x0001380a01007387 */ /* 0x0001e80000100a00 */
[----:B------:R-:W3:Y:S01]  /*2a5c0*/  LDL.LU R33, [R1+0x1abc] ;  /* 0x001abc0001217983 */ /* 0x000ee20000300800 */
[----:B------:R-:W-:-:S03]  /*2a5d0*/  IMAD.MOV.U32 R54, RZ, RZ, R0 ;  /* 0x000000ffff367224 */ /* 0x000fc600078e0000 */
[----:B------:R-:W1:Y:S04]  /*2a5e0*/  LDSM.16.M88.4 R56, [R27+UR5+0x4080] ;  /* 0x004080051b38783b */ /* 0x000e680008000200 */
[----:B------:R-:W3:Y:S04]  /*2a5f0*/  LDL.LU R0, [R1+0x1ab8] ;  /* 0x001ab80001007983 */ /* 0x000ee80000300800 */
[----:B------:R-:W3:Y:S01]  /*2a600*/  LDL.LU R55, [R1+0xfc] ;  /* 0x0000fc0001377983 */ /* 0x000ee20000300800 */
[----:B0-----:R-:W-:Y:S03]  /*2a610*/  HMMA.16816.F32 R8, R4, R34, R48 ;  /* 0x000000220408723c */ /* 0x001fe60000001830 */
[----:B------:R-:W3:-:S15]  /*2a620*/  LDL.LU R48, [R1+0xa0] ;  /* 0x0000a00001307983 */ /* 0x000ede0000300800 */
[----:B------:R-:W-:Y:S01]  /*2a630*/  NOP ;  /* 0x0000000000007918 */ /* 0x000fe20000000000 */
[----:B------:R-:W-:Y:S04]  /*2a640*/  STL.64 [R1+0x120], R8 ;  /* 0x0001200801007387 */ /* 0x000fe80000100a00 */
[----:B------:R-:W-:Y:S04]  /*2a650*/  STL.64 [R1+0x128], R10 ;  /* 0x0001280a01007387 */ /* 0x000fe80000100a00 */
[----:B------:R-:W3:Y:S01]  /*2a660*/  LDL.LU R49, [R1+0xa4] ;  /* 0x0000a40001317983 */ /* 0x000ee20000300800 */
[----:B----4-:R-:W-:Y:S03]  /*2a670*/  HMMA.16816.F32 R16, R4, R42, R16 ;  /* 0x0000002a0410723c */ /* 0x010fe60000001810 */
[----:B------:R-:W-:Y:S01]  /*2a680*/  STL.64 [R1+0x1aa0], R36 ;  /* 0x001aa02401007387 */ /* 0x000fe20000100a00 */
[----:B--2---:R-:W-:-:S02]  /*2a690*/  IMAD.MOV.U32 R51, RZ, RZ, R32 ;  /* 0x000000ffff337224 */ /* 0x004fc400078e0020 */
[----:B---3--:R-:W-:Y:S01]  /*2a6a0*/  IMAD.MOV.U32 R50, RZ, RZ, R33 ;  /* 0x000000ffff327224 */ /* 0x008fe200078e0021 */
[----:B------:R-:W-:Y:S06]  /*2a6b0*/  LDSM.16.MT88.4 R8, [R0+UR5+0x2000] ;  /* 0x002000050008783b */ /* 0x000fec0008004200 */
[----:B------:R-:W-:Y:S01]  /*2a6c0*/  HMMA.16816.F32 R32, R4, R38, R48 ;  /* 0x000000260420723c */ /* 0x000fe20000001830 */
[----:B------:R-:W-:Y:S02]  /*2a6d0*/  IMAD.MOV.U32 R38, RZ, RZ, R29 ;  /* 0x000000ffff267224 */ /* 0x000fe400078e001d */
[----:B------:R-:W-:-:S02]  /*2a6e0*/  IMAD.MOV.U32 R39, RZ, RZ, R28 ;  /* 0x000000ffff277224 */ /* 0x000fc400078e001c */
[----:B------:R-:W-:-:S14]  /*2a6f0*/  LDSM.16.M88.4 R28, [R27+UR5+0x5080] ;  /* 0x005080051b1c783b */ /* 0x000fdc0008000200 */
[----:B------:R-:W-:Y:S04]  /*2a700*/  STL.64 [R1+0x100], R32 ;  /* 0x0001002001007387 */ /* 0x000fe80000100a00 */
[----:B------:R-:W-:Y:S04]  /*2a710*/  STL.64 [R1+0x108], R34 ;  /* 0x0001082201007387 */ /* 0x000fe80000100a00 */
[----:B------:R-:W0:Y:S04]  /*2a720*/  LDSM.16.M88.4 R32, [R27+UR5+0x4880] ;  /* 0x004880051b20783b */ /* 0x000e280008000200 */
[----:B-1----:R-:W-:Y:S04]  /*2a730*/  STL.64 [R1+0x70], R56 ;  /* 0x0000703801007387 */ /* 0x002fe80000100a00 */
[----:B------:R-:W-:Y:S04]  /*2a740*/  STL.64 [R1+0x78], R58 ;  /* 0x0000783a01007387 */ /* 0x000fe80000100a00 */
[----:B------:R-:W-:Y:S04]  /*2a750*/  STL [R1+0x1aa8], R41 ;  /* 0x001aa82901007387 */ /* 0x000fe80000100800 */
[----:B------:R-:W-:Y:S04]  /*2a760*/  STL.64 [R1+0xe0], R16 ;  /* 0x0000e01001007387 */ /* 0x000fe80000100a00 */
[----:B------:R-:W-:Y:S04]  /*2a770*/  STL.64 [R1+0xe8], R18 ;  /* 0x0000e81201007387 */ /* 0x000fe80000100a00 */
[----:B------:R-:W1:Y:S01]  /*2a780*/  LDSM.16.M88.4 R16, [R27+UR5+0x5880] ;  /* 0x005880051b10783b */ /* 0x000e620008000200 */
[C---:B------:R-:W-:Y:S08]  /*2a790*/  HMMA.16816.F32 R44, R4.reuse, R46, R52 ;  /* 0x0000002e042c723c */ /* 0x040ff00000001834 */
[----:B------:R-:W-:Y:S01]  /*2a7a0*/  HMMA.16816.F32 R4, R4, R38, R12 ;  /* 0x000000260404723c */ /* 0x000fe2000000180c */
[----:B------:R-:W-:-:S02]  /*2a7b0*/  IMAD.MOV.U32 R52, RZ, RZ, R61 ;  /* 0x000000ffff347224 */ /* 0x000fc400078e003d */
[----:B------:R-:W-:Y:S02]  /*2a7c0*/  IMAD.MOV.U32 R53, RZ, RZ, R60 ;  /* 0x000000ffff357224 */ /* 0x000fe400078e003c */
[----:B------:R-:W-:Y:S02]  /*2a7d0*/  IMAD.MOV.U32 R54, RZ, RZ, R3 ;  /* 0x000000ffff367224 */ /* 0x000fe400078e0003 */
[----:B------:R-:W-:Y:S01]  /*2a7e0*/  IMAD.MOV.U32 R55, RZ, RZ, R2 ;  /* 0x000000ffff377224 */ /* 0x000fe200078e0002 */
[----:B------:R-:W-:Y:S04]  /*2a7f0*/  LDSM.16.M88.4 R36, [R27+UR5+0x6880] ;  /* 0x006880051b24783b */ /* 0x000fe80008000200 */
[----:B0-----:R-:W-:Y:S04]  /*2a800*/  STL.64 [R1+0x50], R32 ;  /* 0x0000502001007387 */ /* 0x001fe80000100a00 */
[----:B------:R-:W-:Y:S04]  /*2a810*/  STL.64 [R1+0x58], R34 ;  /* 0x0000582201007387 */ /* 0x000fe80000100a00 */
[----:B------:R-:W2:Y:S04]  /*2a820*/  LDL.LU R48, [R1+0x170] ;  /* 0x0001700001307983 */ /* 0x000ea80000300800 */
[----:B------:R-:W-:Y:S04]  /*2a830*/  STL.64 [R1+0xd0], R44 ;  /* 0x0000d02c01007387 */ /* 0x000fe80000100a00 */
[----:B------:R-:W-:Y:S04]  /*2a840*/  STL.64 [R1+0xd8], R46 ;  /* 0x0000d82e01007387 */ /* 0x000fe80000100a00 */
[----:B------:R-:W2:Y:S04]  /*2a850*/  LDL.LU R49, [R1+0x174] ;  /* 0x0001740001317983 */ /* 0x000ea80000300800 */
[----:B------:R-:W2:Y:S04]  /*2a860*/  LDL.LU R50, [R1+0x178] ;  /* 0x0001780001327983 */ /* 0x000ea80000300800 */
[----:B------:R-:W2:Y:S04]  /*2a870*/  LDL.LU R51, [R1+0x17c] ;  /* 0x00017c0001337983 */ /* 0x000ea80000300800 */
[----:B-1----:R-:W-:Y:S04]  /*2a880*/  STL.64 [R1+0x28], R18 ;  /* 0x0000281201007387 */ /* 0x002fe80000100a00 */
[----:B------:R-:W-:Y:S04]  /*2a890*/  STL.64 [R1+0x30], R28 ;  /* 0x0000301c01007387 */ /* 0x000fe80000100a00 */
[----:B------:R-:W-:Y:S04]  /*2a8a0*/  STL.64 [R1+0x38], R30 ;  /* 0x0000381e01007387 */ /* 0x000fe80000100a00 */
[----:B------:R-:W3:Y:S01]  /*2a8b0*/  LDL.LU.64 R12, [R1+0x1ab0] ;  /* 0x001ab000010c7983 */ /* 0x000ee20000300a00 */
[----:B------:R-:W-:-:S02]  /*2a8c0*/  IMAD.MOV.U32 R61, RZ, RZ, R4 ;  /* 0x000000ffff3d7224 */ /* 0x000fc400078e0004 */
[----:B------:R-:W-:Y:S01]  /*2a8d0*/  IMAD.MOV.U32 R60, RZ, RZ, R5 ;  /* 0x000000ffff3c7224 */ /* 0x000fe200078e0005 */
[----:B------:R-:W4:Y:S01]  /*2a8e0*/  LDL.LU R4, [R1+0x190] ;  /* 0x0001900001047983 */ /* 0x000f220000300800 */
[----:B------:R-:W-:-:S03]  /*2a8f0*/  MOV R3, R6 ;  /* 0x0000000600037202 */ /* 0x000fc60000000f00 */
[----:B------:R-:W4:Y:S01]  /*2a900*/  LDL.LU R5, [R1+0x194] ;  /* 0x0001940001057983 */ /* 0x000f220000300800 */
[----:B------:R-:W-:-:S03]  /*2a910*/  IMAD.MOV.U32 R2, RZ, RZ, R7 ;  /* 0x000000ffff027224 */ /* 0x000fc600078e0007 */
[----:B------:R-:W4:Y:S04]  /*2a920*/  LDL.LU R6, [R1+0x198] ;  /* 0x0001980001067983 */ /* 0x000f280000300800 */
[----:B------:R-:W4:Y:S04]  /*2a930*/  LDL.LU R7, [R1+0x19c] ;  /* 0x00019c0001077983 */ /* 0x000f280000300800 */
[----:B------:R-:W3:Y:S04]  /*2a940*/  LDL.LU R41, [R1+0x1c4] ;  /* 0x0001c40001297983 */ /* 0x000ee80000300800 */
[----:B------:R-:W3:Y:S04]  /*2a950*/  LDL.LU R42, [R1+0x1c8] ;  /* 0x0001c800012a7983 */ /* 0x000ee80000300800 */
[----:B------:R-:W3:Y:S04]  /*2a960*/  LDL.LU R43, [R1+0x1cc] ;  /* 0x0001cc00012b7983 */ /* 0x000ee80000300800 */
[----:B------:R-:W0:Y:S04]  /*2a970*/  LDSM.16.M88.4 R44, [R27+UR5+0x6080] ;  /* 0x006080051b2c783b */ /* 0x000e280008000200 */
[----:B0-----:R-:W-:Y:S04]  /*2a980*/  STL.64 [R1+0x10], R44 ;  /* 0x0000102c01007387 */ /* 0x001fe80000100a00 */
[----:B------:R-:W-:Y:S04]  /*2a990*/  STL.64 [R1+0x18], R46 ;  /* 0x0000182e01007387 */ /* 0x000fe80000100a00 */
[----:B------:R-:W-:Y:S04]  /*2a9a0*/  STL [R1+0x1a84], R2 ;  /* 0x001a840201007387 */ /* 0x000fe80000100800 */
[----:B------:R-:W-:Y:S04]  /*2a9b0*/  STL [R1+0x1a80], R3 ;  /* 0x001a800301007387 */ /* 0x000fe80000100800 */
[----:B------:R-:W-:Y:S04]  /*2a9c0*/  STL [R1+0x1a7c], R60 ;  /* 0x001a7c3c01007387 */ /* 0x000fe80000100800 */
[----:B------:R-:W-:Y:S04]  /*2a9d0*/  STL [R1+0x1a78], R61 ;  /* 0x001a783d01007387 */ /* 0x000fe80000100800 */
[----:B------:R0:W-:Y:S04]  /*2a9e0*/  STL.64 [R1], R36 ;  /* 0x0000002401007387 */ /* 0x0001e80000100a00 */
[----:B------:R1:W-:Y:S04]  /*2a9f0*/  STL.64 [R1+0x8], R38 ;  /* 0x0000082601007387 */ /* 0x0003e80000100a00 */
[----:B0-----:R-:W3:Y:S04]  /*2aa00*/  LDL.LU R36, [R1+0x220] ;  /* 0x0002200001247983 */ /* 0x001ee80000300800 */
[----:B------:R-:W3:Y:S04]  /*2aa10*/  LDL.LU R37, [R1+0x224] ;  /* 0x0002240001257983 */ /* 0x000ee80000300800 */
[----:B-1----:R-:W3:Y:S04]  /*2aa20*/  LDL.LU R38, [R1+0x228] ;  /* 0x0002280001267983 */ /* 0x002ee80000300800 */
[----:B------:R-:W3:Y:S01]  /*2aa30*/  LDL.LU R39, [R1+0x22c] ;  /* 0x00022c0001277983 */ /* 0x000ee20000300800 */
[----:B------:R-:W0:Y:S01]  /*2aa40*/  S2R R15, SR_TID.X ;  /* 0x00000000000f7919 */ /* 0x000e220000002100 */
[----:B------:R-:W-:Y:S01]  /*2aa50*/  HMMA.16816.F32 R52, R8, R28, R52 ;  /* 0x0000001c0834723c */ /* 0x000fe20000001834 */
[----:B------:R-:W-:-:S02]  /*2aa60*/  IMAD.MOV.U32 R31, RZ, RZ, R16 ;  /* 0x000000ffff1f7224 */ /* 0x000fc400078e0010 */
[----:B------:R-:W-:Y:S02]  /*2aa70*/  IMAD.MOV.U32 R30, RZ, RZ, R17 ;  /* 0x000000ffff1e7224 */ /* 0x000fe400078e0011 */
[C---:B0-----:R-:W-:Y:S02]  /*2aa80*/  IMAD.SHL.U32 R22, R15.reuse, 0x2, RZ ;  /* 0x000000020f167824 */ /* 0x041fe400078e00ff */
[----:B------:R-:W-:Y:S01]  /*2aa90*/  IMAD.SHL.U32 R23, R15, 0x40, RZ ;  /* 0x000000400f177824 */ /* 0x000fe200078e00ff */
[C---:B--2---:R-:W-:Y:S01]  /*2aaa0*/  HMMA.16816.F32 R56, R8.reuse, R56, R48 ;  /* 0x000000380838723c */ /* 0x044fe20000001830 */
[----:B------:R-:W-:Y:S02]  /*2aab0*/  IMAD.MOV.U32 R48, RZ, RZ, R21 ;  /* 0x000000ffff307224 */ /* 0x000fe400078e0015 */
[----:B------:R-:W0:Y:S05]  /*2aac0*/  S2R R21, SR_TID.X ;  /* 0x0000000000157919 */ /* 0x000e2a0000002100 */
[C---:B----4-:R-:W-:Y:S08]  /*2aad0*/  HMMA.16816.F32 R4, R8.reuse, R32, R4 ;  /* 0x000000200804723c */ /* 0x050ff00000001804 */
[----:B---3--:R-:W-:Y:S03]  /*2aae0*/  HMMA.16816.F32 R40, R8, R16, R40 ;  /* 0x000000100828723c */ /* 0x008fe60000001828 */
[----:B------:R-:W-:Y:S04]  /*2aaf0*/  STL.64 [R1+0xb0], R56 ;  /* 0x0000b03801007387 */ /* 0x000fe80000100a00 */
[----:B------:R-:W-:Y:S04]  /*2ab00*/  STL.64 [R1+0xb8], R58 ;  /* 0x0000b83a01007387 */ /* 0x000fe80000100a00 */
[----:B------:R-:W2:Y:S04]  /*2ab10*/  LDL.LU R49, [R1+0x254] ;  /* 0x0002540001317983 */ /* 0x000ea80000300800 */
[----:B------:R-:W2:Y:S04]  /*2ab20*/  LDL.LU R50, [R1+0x258] ;  /* 0x0002580001327983 */ /* 0x000ea80000300800 */
[----:B------:R-:W2:Y:S04]  /*2ab30*/  LDL.LU R51, [R1+0x25c] ;  /* 0x00025c0001337983 */ /* 0x000ea80000300800 */
[----:B------:R-:W-:Y:S04]  /*2ab40*/  LDSM.16.M88.4 R56, [R27+UR5+0x7080] ;  /* 0x007080051b38783b */ /* 0x000fe80008000200 */
[----:B------:R-:W-:Y:S04]  /*2ab50*/  STL.64 [R1+0xa0], R4 ;  /* 0x0000a00401007387 */ /* 0x000fe80000100a00 */
[----:B------:R-:W-:Y:S04]  /*2ab60*/  STL.64 [R1+0xa8], R6 ;  /* 0x0000a80601007387 */ /* 0x000fe80000100a00 */
[----:B------:R-:W-:Y:S04]  /*2ab70*/  STL.64 [R1+0x90], R52 ;  /* 0x0000903401007387 */ /* 0x000fe80000100a00 */
[----:B------:R-:W-:Y:S01]  /*2ab80*/  STL.64 [R1+0x98], R54 ;  /* 0x0000983601007387 */ /* 0x000fe20000100a00 */
[----:B0-----:R-:W-:-:S03]  /*2ab90*/  LOP3.LUT R14, R21, 0x7, RZ, 0xc0, !PT ;  /* 0x00000007150e7812 */ /* 0x001fc600078ec0ff */
[----:B------:R0:W-:Y:S04]  /*2aba0*/  LDSM.16.M88.4 R4, [R27+UR5+0x7880] ;  /* 0x007880051b04783b */ /* 0x0001e80008000200 */
[----:B------:R-:W3:Y:S01]  /*2abb0*/  LDL.LU R26, [R1+0x278] ;  /* 0x00027800011a7983 */ /* 0x000ee20000300800 */
[C---:B------:R-:W-:Y:S02]  /*2abc0*/  IMAD R21, R14.reuse, 0x90, RZ ;  /* 0x000000900e157824 */ /* 0x040fe400078e02ff */
[----:B------:R-:W-:Y:S01]  /*2abd0*/  IMAD R14, R14, 0x90, RZ ;  /* 0x000000900e0e7824 */ /* 0x000fe200078e02ff */
[----:B0-----:R-:W3:Y:S04]  /*2abe0*/  LDL.LU R27, [R1+0x27c] ;  /* 0x00027c00011b7983 */ /* 0x001ee80000300800 */
[----:B------:R0:W-:Y:S02]  /*2abf0*/  STL.64 [R1+0x80], R40 ;  /* 0x0000802801007387 */ /* 0x0001e40000100a00 */
[----:B0-----:R-:W-:-:S02]  /*2ac00*/  IMAD.MOV.U32 R40, RZ, RZ, R13 ;  /* 0x000000ffff287224 */ /* 0x001fc400078e000d */
[C---:B------:R-:W-:Y:S02]  /*2ac10*/  IMAD.SHL.U32 R13, R15.reuse, 0x2, RZ ;  /* 0x000000020f0d7824 */ /* 0x040fe400078e00ff */
[----:B------:R-:W-:-:S03]  /*2ac20*/  IMAD.SHL.U32 R15, R15, 0x40, RZ ;  /* 0x000000400f0f7824 */ /* 0x000fc600078e00ff */
[----:B------:R-:W-:-:S04]  /*2ac30*/  LOP3.LUT R19, R14, 0x10, R13, 0x78, !PT ;  /* 0x000000100e137812 */ /* 0x000fc800078e780d */
[----:B------:R-:W-:-:S04]  /*2ac40*/  LOP3.LUT R19, R19, 0x400, R15, 0xf8, !PT ;  /* 0x0000040013137812 */ /* 0x000fc800078ef80f */
[----:B------:R-:W-:-:S06]  /*2ac50*/  LOP3.LUT R19, R19, 0x40, RZ, 0x3c, !PT ;  /* 0x0000004013137812 */ /* 0x000fcc00078e3cff */
[----:B------:R-:W0:Y:S01]  /*2ac60*/  LDSM.16.MT88.4 R16, [R19+UR5+0x2000] ;  /* 0x002000051310783b */ /* 0x000e220008004200 */
[----:B------:R-:W-:Y:S03]  /*2ac70*/  HMMA.16816.F32 R36, R8, R44, R36 ;  /* 0x0000002c0824723c */ /* 0x000fe60000001824 */
[----:B------:R1:W-:Y:S04]  /*2ac80*/  STL.64 [R1+0x88], R42 ;  /* 0x0000882a01007387 */ /* 0x0003e80000100a00 */
[----:B------:R-:W4:Y:S04]  /*2ac90*/  LDL.LU R41, [R1+0x1aa8] ;  /* 0x001aa80001297983 */ /* 0x000f280000300800 */
[----:B-1----:R-:W4:Y:S08]  /*2aca0*/  LDL.LU R42, [R1+0x268] ;  /* 0x00026800012a7983 */ /* 0x002f300000300800 */
[----:B------:R1:W-:Y:S04]  /*2acb0*/  STL.64 [R1+0x60], R36 ;  /* 0x0000602401007387 */ /* 0x0003e80000100a00 */
[----:B------:R0:W-:Y:S04]  /*2acc0*/  STL.64 [R1+0x68], R38 ;  /* 0x0000682601007387 */ /* 0x0001e80000100a00 */
[----:B-1----:R-:W2:Y:S04]  /*2acd0*/  LDL.LU.64 R36, [R1+0x1aa0] ;  /* 0x001aa00001247983 */ /* 0x002ea80000300a00 */
[----:B0-----:R-:W2:Y:S04]  /*2ace0*/  LDL.LU R38, [R1+0x2d8] ;  /* 0x0002d80001267983 */ /* 0x001ea80000300800 */
[----:B------:R-:W2:Y:S04]  /*2acf0*/  LDL.LU R39, [R1+0x2dc] ;  /* 0x0002dc0001277983 */ /* 0x000ea80000300800 */
[----:B------:R-:W-:Y:S04]  /*2ad00*/  STL.64 [R1+0x1a90], R18 ;  /* 0x001a901201007387 */ /* 0x000fe80000100a00 */
[----:B------:R0:W-:Y:S04]  /*2ad10*/  STL.64 [R1+0x1a88], R16 ;  /* 0x001a881001007387 */ /* 0x0001e80000100a00 */
[----:B0-----:R-:W2:Y:S01]  /*2ad20*/  LDL.LU.64 R16, [R1] ;  /* 0x0000000001107983 */ /* 0x001ea20000300a00 */
[----:B------:R-:W-:-:S02]  /*2ad30*/  LOP3.LUT R55, R21, 0x10, R22, 0x78, !PT ;  /* 0x0000001015377812 */ /* 0x000fc400078e7816 */
[----:B------:R-:W-:-:S04]  /*2ad40*/  LOP3.LUT R21, R21, 0x10, R22, 0x78, !PT ;  /* 0x0000001015157812 */ /* 0x000fc800078e7816 */
[----:B------:R-:W-:-:S04]  /*2ad50*/  LOP3.LUT R21, R21, 0x400, R23, 0xf8, !PT ;  /* 0x0000040015157812 */ /* 0x000fc800078ef817 */
[----:B------:R-:W-:Y:S02]  /*2ad60*/  LOP3.LUT R21, R21, 0x60, RZ, 0x3c, !PT ;  /* 0x0000006015157812 */ /* 0x000fe400078e3cff */
[----:B------:R-:W-:Y:S01]  /*2ad70*/  LOP3.LUT R55, R55, 0x400, R23, 0xf8, !PT ;  /* 0x0000040037377812 */ /* 0x000fe200078ef817 */
[----:B------:R-:W-:-:S03]  /*2ad80*/  IMAD.MOV.U32 R19, RZ, RZ, R20 ;  /* 0x000000ffff137224 */ /* 0x000fc600078e0014 */
[----:B------:R-:W0:Y:S01]  /*2ad90*/  LDSM.16.MT88.4 R20, [R21+UR5+0x2000] ;  /* 0x002000051514783b */ /* 0x000e220008004200 */
[----:B------:R-:W-:Y:S01]  /*2ada0*/  LOP3.LUT R55, R55, 0x20, RZ, 0x3c, !PT ;  /* 0x0000002037377812 */ /* 0x000fe200078e3cff */
[----:B------:R-:W-:-:S04]  /*2adb0*/  IMAD.MOV.U32 R43, RZ, RZ, R12 ;  /* 0x000000ffff2b7224 */ /* 0x000fc800078e000c */
[----:B------:R-:W-:Y:S04]  /*2adc0*/  LDSM.16.MT88.4 R12, [R55+UR5+0x2000] ;  /* 0x00200005370c783b */ /* 0x000fe80008004200 */
[----:B------:R-:W-:Y:S01]  /*2add0*/  LDSM.16.MT88.4 R52, [R55+UR5+0x2800] ;  /* 0x002800053734783b */ /* 0x000fe20008004200 */
[----:B--2---:R-:W-:Y:S03]  /*2ade0*/  HMMA.16816.F32 R48, R8, R16, R48 ;  /* 0x000000100830723c */ /* 0x004fe60000001830 */
[----:B------:R1:W-:Y:S04]  /*2adf0*/  STL.64 [R1+0x1a98], R16 ;  /* 0x001a981001007387 */ /* 0x0003e80000100a00 */
[----:B-1----:R-:W2:Y:S04]  /*2ae00*/  LDL.LU R16, [R1+0x2c0] ;  /* 0x0002c00001107983 */ /* 0x002ea80000300800 */
[----:B------:R-:W2:Y:S04]  /*2ae10*/  LDL.LU R17, [R1+0x2c4] ;  /* 0x0002c40001117983 */ /* 0x000ea80000300800 */
[----:B------:R-:W2:Y:S04]  /*2ae20*/  LDL.LU R18, [R1+0x2c8] ;  /* 0x0002c80001127983 */ /* 0x000ea80000300800 */
[----:B0-----:R-:W-:Y:S04]  /*2ae30*/  STL.64 [R1+0x1a30], R22 ;  /* 0x001a301601007387 */ /* 0x001fe80000100a00 */
[----:B------:R0:W-:Y:S04]  /*2ae40*/  STL.64 [R1+0x1a28], R20 ;  /* 0x001a281401007387 */ /* 0x0001e80000100a00 */
[----:B0-----:R-:W2:Y:S01]  /*2ae50*/  LDL.LU.64 R20, [R1+0x70] ;  /* 0x0000700001147983 */ /* 0x001ea20000300a00 */
[----:B------:R-:W-:-:S02]  /*2ae60*/  IMAD.MOV.U32 R2, RZ, RZ, R48 ;  /* 0x000000ffff027224 */ /* 0x000fc400078e0030 */
[----:B------:R-:W-:Y:S02]  /*2ae70*/  IMAD.MOV.U32 R3, RZ, RZ, R49 ;  /* 0x000000ffff037224 */ /* 0x000fe400078e0031 */
[----:B------:R-:W-:Y:S02]  /*2ae80*/  IMAD.MOV.U32 R60, RZ, RZ, R50 ;  /* 0x000000ffff3c7224 */ /* 0x000fe400078e0032 */
[----:B------:R-:W-:Y:S02]  /*2ae90*/  IMAD.MOV.U32 R61, RZ, RZ, R51 ;  /* 0x000000ffff3d7224 */ /* 0x000fe400078e0033 */
[C---:B---3--:R-:W-:Y:S01]  /*2aea0*/  HMMA.16816.F32 R48, R8.reuse, R56, R24 ;  /* 0x000000380830723c */ /* 0x048fe20000001818 */
[----:B------:R-:W0:Y:S07]  /*2aeb0*/  LDSM.16.MT88.4 R24, [R0+UR5+0x2800] ;  /* 0x002800050018783b */ /* 0x000e2e0008004200 */
[----:B----4-:R-:W-:Y:S11]  /*2aec0*/  HMMA.16816.F32 R40, R8, R4, R40 ;  /* 0x000000040828723c */ /* 0x010ff60000001828 */
[----:B------:R-:W-:Y:S04]  /*2aed0*/  STL.64 [R1+0x1920], R50 ;  /* 0x0019203201007387 */ /* 0x000fe80000100a00 */
[----:B------:R-:W-:Y:S04]  /*2aee0*/  STL.64 [R1+0x1918], R48 ;  /* 0x0019183001007387 */ /* 0x000fe80000100a00 */
[----:B0-----:R-:W-:Y:S04]  /*2aef0*/  STL.64 [R1+0x19b0], R26 ;  /* 0x0019b01a01007387 */ /* 0x001fe80000100a00 */
[----:B------:R-:W-:Y:S04]  /*2af00*/  STL.64 [R1+0x19a8], R24 ;  /* 0x0019a81801007387 */ /* 0x000fe80000100a00 */
[----:B------:R-:W-:Y:S04]  /*2af10*/  STL.64 [R1+0x1930], R42 ;  /* 0x0019302a01007387 */ /* 0x000fe80000100a00 */
[----:B------:R-:W-:Y:S04]  /*2af20*/  STL.64 [R1+0x1928], R40 ;  /* 0x0019282801007387 */ /* 0x000fe80000100a00 */
[----:B------:R0:W-:Y:S04]  /*2af30*/  STL.64 [R1+0x1940], R54 ;  /* 0x0019403601007387 */ /* 0x0001e80000100a00 */
[----:B------:R1:W-:Y:S04]  /*2af40*/  STL.64 [R1+0x1938], R52 ;  /* 0x0019383401007387 */ /* 0x0003e80000100a00 */
[----:B0-----:R-:W3:Y:S04]  /*2af50*/  LDL R54, [R1+0x28] ;  /* 0x0000280001367983 */ /* 0x001ee80000100800 */
[----:B------:R-:W3:Y:S01]  /*2af60*/  LDL R55, [R1+0x2c] ;  /* 0x00002c0001377983 */ /* 0x000ee20000100800 */
[----:B-1----:R-:W-:-:S02]  /*2af70*/  IMAD.MOV.U32 R52, RZ, RZ, R31 ;  /* 0x000000ffff347224 */ /* 0x002fc400078e001f */
[----:B------:R-:W-:Y:S01]  /*2af80*/  IMAD.MOV.U32 R53, RZ, RZ, R30 ;  /* 0x000000ffff357224 */ /* 0x000fe200078e001e */
[----:B--2---:R-:W-:Y:S01]  /*2af90*/  HMMA.16816.F32 R36, R12, R20, R36 ;  /* 0x000000140c24723c */ /* 0x004fe20000001824 */
[----:B------:R-:W-:Y:S02]  /*2afa0*/  IMAD.MOV.U32 R31, RZ, RZ, R20 ;  /* 0x000000ffff1f7224 */ /* 0x000fe400078e0014 */
[----:B------:R-:W-:-:S15]  /*2afb0*/  IMAD.MOV.U32 R30, RZ, RZ, R21 ;  /* 0x000000ffff1e7224 */ /* 0x000fde00078e0015 */
[----:B------:R-:W-:Y:S01]  /*2afc0*/  NOP ;  /* 0x0000000000007918 */ /* 0x000fe20000000000 */
[----:B------:R-:W-:Y:S04]  /*2afd0*/  STL.64 [R1+0x1950], R38 ;  /* 0x0019502601007387 */ /* 0x000fe80000100a00 */
[----:B------:R0:W-:Y:S04]  /*2afe0*/  STL.64 [R1+0x1948], R36 ;  /* 0x0019482401007387 */ /* 0x0001e80000100a00 */
[----:B------:R-:W2:Y:S04]  /*2aff0*/  LDL.LU R8, [R1+0x2b0] ;  /* 0x0002b00001087983 */ /* 0x000ea80000300800 */
[----:B------:R-:W2:Y:S04]  /*2b000*/  LDL.LU R9, [R1+0x2b4] ;  /* 0x0002b40001097983 */ /* 0x000ea80000300800 */
[----:B------:R-:W2:Y:S04]  /*2b010*/  LDL.LU R10, [R1+0x2b8] ;  /* 0x0002b800010a7983 */ /* 0x000ea80000300800 */
[----:B------:R-:W2:Y:S04]  /*2b020*/  LDL.LU R11, [R1+0x2bc] ;  /* 0x0002bc00010b7983 */ /* 0x000ea80000300800 */
[----:B------:R-:W4:Y:S04]  /*2b030*/  LDL.LU R20, [R1+0x2a0] ;  /* 0x0002a00001147983 */ /* 0x000f280000300800 */
[----:B------:R-:W4:Y:S04]  /*2b040*/  LDL.LU R21, [R1+0x2a4] ;  /* 0x0002a40001157983 */ /* 0x000f280000300800 */
[----:B------:R-:W4:Y:S04]  /*2b050*/  LDL.LU R22, [R1+0x2a8] ;  /* 0x0002a80001167983 */ /* 0x000f280000300800 */
[----:B------:R-:W4:Y:S04]  /*2b060*/  LDL.LU R23, [R1+0x2ac] ;  /* 0x0002ac0001177983 */ /* 0x000f280000300800 */
[----:B------:R-:W3:Y:S04]  /*2b070*/  LDL.LU R48, [R1+0x210] ;  /* 0x0002100001307983 */ /* 0x000ee80000300800 */
[----:B------:R-:W3:Y:S04]  /*2b080*/  LDL.LU R49, [R1+0x214] ;  /* 0x0002140001317983 */ /* 0x000ee80000300800 */
[----:B------:R-:W3:Y:S04]  /*2b090*/  LDL.LU R50, [R1+0x218] ;  /* 0x0002180001327983 */ /* 0x000ee80000300800 */
[----:B------:R-:W3:Y:S04]  /*2b0a0*/  LDL.LU R51, [R1+0x21c] ;  /* 0x00021c0001337983 */ /* 0x000ee80000300800 */
[----:B------:R-:W3:Y:S04]  /*2b0b0*/  LDL.LU R40, [R1+0x240] ;  /* 0x0002400001287983 */ /* 0x000ee80000300800 */
[----:B------:R-:W3:Y:S04]  /*2b0c0*/  LDL.LU R41, [R1+0x244] ;  /* 0x0002440001297983 */ /* 0x000ee80000300800 */
[----:B------:R-:W3:Y:S01]  /*2b0d0*/  LDL.LU R42, [R1+0x248] ;  /* 0x00024800012a7983 */ /* 0x000ee20000300800 */
[----:B------:R-:W-:Y:S03]  /*2b0e0*/  HMMA.16816.F32 R32, R12, R32, R16 ;  /* 0x000000200c20723c */ /* 0x000fe60000001810 */
[----:B------:R-:W3:Y:S04]  /*2b0f0*/  LDL.LU R43, [R1+0x24c] ;  /* 0x00024c00012b7983 */ /* 0x000ee80000300800 */
[----:B------:R-:W3:Y:S04]  /*2b100*/  LDL.LU R16, [R1+0x290] ;  /* 0x0002900001107983 */ /* 0x000ee80000300800 */
[----:B------:R-:W3:Y:S04]  /*2b110*/  LDL.LU R17, [R1+0x294] ;  /* 0x0002940001117983 */ /* 0x000ee80000300800 */
[----:B------:R-:W3:Y:S04]  /*2b120*/  LDL.LU R18, [R1+0x298] ;  /* 0x0002980001127983 */ /* 0x000ee80000300800 */
[----:B------:R-:W3:Y:S04]  /*2b130*/  LDL.LU R19, [R1+0x29c] ;  /* 0x00029c0001137983 */ /* 0x000ee80000300800 */
        /* <DEDUP_REMOVED lines=8> */
[----:B------:R0:W-:Y:S04]  /*2b1c0*/  STL.64 [R1+0x1910], R34 ;  /* 0x0019102201007387 */ /* 0x0001e80000100a00 */
[----:B------:R1:W-:Y:S04]  /*2b1d0*/  STL.64 [R1+0x1908], R32 ;  /* 0x0019082001007387 */ /* 0x0003e80000100a00 */
[----:B0-----:R-:W3:Y:S01]  /*2b1e0*/  LDL R34, [R1+0x78] ;  /* 0x0000780001227983 */ /* 0x001ee20000100800 */
[----:B-1----:R-:W-:-:S02]  /*2b1f0*/  IMAD.MOV.U32 R32, RZ, RZ, R31 ;  /* 0x000000ffff207224 */ /* 0x002fc400078e001f */
[----:B------:R-:W-:Y:S01]  /*2b200*/  IMAD.MOV.U32 R33, RZ, RZ, R30 ;  /* 0x000000ffff217224 */ /* 0x000fe200078e001e */
[----:B------:R-:W3:Y:S01]  /*2b210*/  LDL R35, [R1+0x7c] ;  /* 0x00007c0001237983 */ /* 0x000ee20000100800 */
[C---:B--2---:R-:W-:Y:S08]  /*2b220*/  HMMA.16816.F32 R28, R12.reuse, R28, R8 ;  /* 0x0000001c0c1c723c */ /* 0x044ff00000001808 */
[C---:B----4-:R-:W-:Y:S11]  /*2b230*/  HMMA.16816.F32 R8, R12.reuse, R52, R20 ;  /* 0x000000340c08723c */ /* 0x050ff60000001814 */
[----:B------:R-:W-:Y:S04]  /*2b240*/  STL.64 [R1+0x1960], R30 ;  /* 0x0019601e01007387 */ /* 0x000fe80000100a00 */
[----:B------:R0:W-:Y:S01]  /*2b250*/  STL.64 [R1+0x1958], R28 ;  /* 0x0019581c01007387 */ /* 0x0001e20000100a00 */
[C---:B---3--:R-:W-:Y:S03]  /*2b260*/  HMMA.16816.F32 R44, R12.reuse, R44, R16 ;  /* 0x0000002c0c2c723c */ /* 0x048fe60000001810 */
[----:B0-----:R-:W2:Y:S04]  /*2b270*/  LDL.LU.64 R28, [R1+0x30] ;  /* 0x00003000011c7983 */ /* 0x001ea80000300a00 */
[----:B------:R-:W3:Y:S04]  /*2b280*/  LDL.64 R30, [R1+0x38] ;  /* 0x00003800011e7983 */ /* 0x000ee80000100a00 */
[----:B------:R-:W2:Y:S04]  /*2b290*/  LDL.LU R20, [R1+0x200] ;  /* 0x0002000001147983 */ /* 0x000ea80000300800 */
[----:B------:R-:W2:Y:S04]  /*2b2a0*/  LDL.LU R21, [R1+0x204] ;  /* 0x0002040001157983 */ /* 0x000ea80000300800 */
[----:B------:R-:W2:Y:S04]  /*2b2b0*/  LDL.LU R22, [R1+0x208] ;  /* 0x0002080001167983 */ /* 0x000ea80000300800 */
[----:B------:R-:W2:Y:S04]  /*2b2c0*/  LDL.LU R23, [R1+0x20c] ;  /* 0x00020c0001177983 */ /* 0x000ea80000300800 */
[----:B------:R-:W-:Y:S04]  /*2b2d0*/  STL.64 [R1+0x1970], R10 ;  /* 0x0019700a01007387 */ /* 0x000fe80000100a00 */
[----:B------:R0:W-:Y:S04]  /*2b2e0*/  STL.64 [R1+0x1968], R8 ;  /* 0x0019680801007387 */ /* 0x0001e80000100a00 */
[----:B0-----:R-:W4:Y:S04]  /*2b2f0*/  LDL.LU R8, [R1+0x140] ;  /* 0x0001400001087983 */ /* 0x001f280000300800 */
[----:B------:R-:W4:Y:S04]  /*2b300*/  LDL.LU R9, [R1+0x144] ;  /* 0x0001440001097983 */ /* 0x000f280000300800 */
[----:B------:R-:W4:Y:S04]  /*2b310*/  LDL.LU R10, [R1+0x148] ;  /* 0x00014800010a7983 */ /* 0x000f280000300800 */
[----:B------:R-:W4:Y:S04]  /*2b320*/  LDL.LU R11, [R1+0x14c] ;  /* 0x00014c00010b7983 */ /* 0x000f280000300800 */
[----:B------:R-:W4:Y:S04]  /*2b330*/  LDL.LU.64 R16, [R1+0x1a98] ;  /* 0x001a980001107983 */ /* 0x000f280000300a00 */
[----:B------:R-:W-:Y:S04]  /*2b340*/  STL.64 [R1+0x1980], R46 ;  /* 0x0019802e01007387 */ /* 0x000fe80000100a00 */
[----:B------:R0:W-:Y:S04]  /*2b350*/  STL.64 [R1+0x1978], R44 ;  /* 0x0019782c01007387 */ /* 0x0001e80000100a00 */
[----:B0-----:R-:W2:Y:S04]  /*2b360*/  LDL.LU.64 R44, [R1+0x50] ;  /* 0x00005000012c7983 */ /* 0x001ea80000300a00 */
[----:B------:R-:W2:Y:S01]  /*2b370*/  LDL.64 R46, [R1+0x58] ;  /* 0x00005800012e7983 */ /* 0x000ea20000100a00 */
[----:B----4-:R-:W-:-:S15]  /*2b380*/  HMMA.16816.F32 R8, R12, R16, R8 ;  /* 0x000000100c08723c */ /* 0x010fde0000001808 */
[----:B------:R-:W-:-:S04]  /*2b390*/  NOP ;  /* 0x0000000000007918 */ /* 0x000fc80000000000 */
[----:B------:R0:W-:Y:S04]  /*2b3a0*/  STL.64 [R1+0x140], R8 ;  /* 0x0001400801007387 */ /* 0x0001e80000100a00 */
[----:B------:R-:W-:Y:S04]  /*2b3b0*/  STL.64 [R1+0x148], R10 ;  /* 0x0001480a01007387 */ /* 0x000fe80000100a00 */
[----:B------:R-:W4:Y:S01]  /*2b3c0*/  LDL.LU.64 R18, [R1+0x1a90] ;  /* 0x001a900001127983 */ /* 0x000f220000300a00 */
[----:B0-----:R-:W-:Y:S02]  /*2b3d0*/  IMAD.MOV.U32 R9, RZ, RZ, R16 ;  /* 0x000000ffff097224 */ /* 0x001fe400078e0010 */
[----:B------:R-:W-:-:S02]  /*2b3e0*/  IMAD.MOV.U32 R8, RZ, RZ, R17 ;  /* 0x000000ffff087224 */ /* 0x000fc400078e0011 */
[----:B------:R-:W4:Y:S01]  /*2b3f0*/  LDL.LU.64 R16, [R1+0x1a88] ;  /* 0x001a880001107983 */ /* 0x000f220000300a00 */
[C---:B------:R-:W-:Y:S03]  /*2b400*/  HMMA.16816.F32 R36, R12.reuse, R56, R36 ;  /* 0x000000380c24723c */ /* 0x040fe60000001824 */
[----:B------:R-:W-:Y:S04]  /*2b410*/  STL.64 [R1+0x1a50], R58 ;  /* 0x001a503a01007387 */ /* 0x000fe80000100a00 */
[----:B------:R-:W-:Y:S01]  /*2b420*/  STL.64 [R1+0x1a48], R56 ;  /* 0x001a483801007387 */ /* 0x000fe20000100a00 */
[----:B------:R-:W-:Y:S11]  /*2b430*/  HMMA.16816.F32 R12, R12, R4, R40 ;  /* 0x000000040c0c723c */ /* 0x000ff60000001828 */
[----:B------:R-:W-:Y:S04]  /*2b440*/  STL.64 [R1+0x280], R36 ;  /* 0x0002802401007387 */ /* 0x000fe80000100a00 */
[----:B------:R-:W-:Y:S04]  /*2b450*/  STL.64 [R1+0x288], R38 ;  /* 0x0002882601007387 */ /* 0x000fe80000100a00 */
[----:B------:R-:W-:Y:S04]  /*2b460*/  STL.64 [R1+0x1a40], R6 ;  /* 0x001a400601007387 */ /* 0x000fe80000100a00 */
[----:B------:R4:W-:Y:S04]  /*2b470*/  STL.64 [R1+0x1a38], R4 ;  /* 0x001a380401007387 */ /* 0x0009e80000100a00 */
[----:B------:R-:W-:Y:S04]  /*2b480*/  STL.64 [R1+0x270], R12 ;  /* 0x0002700c01007387 */ /* 0x000fe80000100a00 */
[----:B------:R-:W-:Y:S04]  /*2b490*/  STL.64 [R1+0x278], R14 ;  /* 0x0002780e01007387 */ /* 0x000fe80000100a00 */
[----:B------:R-:W-:Y:S04]  /*2b4a0*/  STL.64 [R1+0x1a60], R34 ;  /* 0x001a602201007387 */ /* 0x000fe80000100a00 */
[----:B------:R-:W-:Y:S01]  /*2b4b0*/  STL.64 [R1+0x1a58], R32 ;  /* 0x001a582001007387 */ /* 0x000fe20000100a00 */
[----:B----4-:R-:W-:-:S15]  /*2b4c0*/  HMMA.16816.F32 R4, R16, R32, R24 ;  /* 0x000000201004723c */ /* 0x010fde0000001818 */
[----:B------:R-:W-:-:S04]  /*2b4d0*/  NOP ;  /* 0x0000000000007918 */ /* 0x000fc80000000000 */
[----:B------:R-:W-:Y:S04]  /*2b4e0*/  STL.64 [R1+0x2d0], R4 ;  /* 0x0002d00401007387 */ /* 0x000fe80000100a00 */
[----:B------:R2:W-:Y:S02]  /*2b4f0*/  STL.64 [R1+0x2d8], R6 ;  /* 0x0002d80601007387 */ /* 0x0005e40000100a00 */
[----:B--2---:R-:W-:Y:S02]  /*2b500*/  HMMA.16816.F32 R4, R16, R44, R48 ;  /* 0x0000002c1004723c */ /* 0x004fe40000001830 */
[----:B------:R-:W-:Y:S04]  /*2b510*/  STL.64 [R1+0x1a20], R46 ;  /* 0x001a202e01007387 */ /* 0x000fe80000100a00 */
[----:B------:R-:W-:-:S13]  /*2b520*/  STL.64 [R1+0x1a18], R44 ;  /* 0x001a182c01007387 */ /* 0x000fda0000100a00 */
[----:B------:R-:W-:Y:S01]  /*2b530*/  MOV R15, R4 ;  /* 0x00000004000f7202 */ /* 0x000fe20000000f00 */
[----:B------:R-:W-:Y:S02]  /*2b540*/  IMAD.MOV.U32 R14, RZ, RZ, R5 ;  /* 0x000000ffff0e7224 */ /* 0x000fe400078e0005 */
[----:B------:R-:W-:Y:S02]  /*2b550*/  IMAD.MOV.U32 R13, RZ, RZ, R6 ;  /* 0x000000ffff0d7224 */ /* 0x000fe400078e0006 */
[----:B------:R-:W-:Y:S01]  /*2b560*/  IMAD.MOV.U32 R12, RZ, RZ, R7 ;  /* 0x000000ffff0c7224 */ /* 0x000fe200078e0007 */
[----:B------:R-:W-:Y:S04]  /*2b570*/  STL.64 [R1+0x1900], R14 ;  /* 0x0019000e01007387 */ /* 0x000fe80000100a00 */
[----:B------:R0:W-:Y:S04]  /*2b580*/  STL.64 [R1+0x18f8], R12 ;  /* 0x0018f80c01007387 */ /* 0x0001e80000100a00 */
[----:B0-----:R-:W2:Y:S04]  /*2b590*/  LDL.LU.64 R12, [R1+0x10] ;  /* 0x00001000010c7983 */ /* 0x001ea80000300a00 */
[----:B------:R-:W4:Y:S01]  /*2b5a0*/  LDL.LU.64 R14, [R1+0x18] ;  /* 0x00001800010e7983 */ /* 0x000f220000300a00 */
[C---:B------:R-:W-:Y:S03]  /*2b5b0*/  HMMA.16816.F32 R4, R16.reuse, R28, R20 ;  /* 0x0000001c1004723c */ /* 0x040fe60000001814 */
[----:B----4-:R-:W-:Y:S04]  /*2b5c0*/  STL.64 [R1+0x1a70], R14 ;  /* 0x001a700e01007387 */ /* 0x010fe80000100a00 */
[----:B--2---:R-:W-:Y:S04]  /*2b5d0*/  STL.64 [R1+0x1a68], R12 ;  /* 0x001a680c01007387 */ /* 0x004fe80000100a00 */
[----:B---3--:R-:W-:Y:S04]  /*2b5e0*/  STL.64 [R1+0x1a10], R30 ;  /* 0x001a101e01007387 */ /* 0x008fe80000100a00 */
[----:B------:R-:W-:Y:S04]  /*2b5f0*/  STL.64 [R1+0x1a08], R28 ;  /* 0x001a081c01007387 */ /* 0x000fe80000100a00 */
[----:B------:R-:W-:Y:S04]  /*2b600*/  STL.64 [R1+0x2b0], R4 ;  /* 0x0002b00401007387 */ /* 0x000fe80000100a00 */
[----:B------:R-:W-:Y:S04]  /*2b610*/  STL.64 [R1+0x2b8], R6 ;  /* 0x0002b80601007387 */ /* 0x000fe80000100a00 */
[----:B------:R-:W2:Y:S04]  /*2b620*/  LDL.LU R40, [R1+0x60] ;  /* 0x0000600001287983 */ /* 0x000ea80000300800 */
[----:B------:R-:W2:Y:S04]  /*2b630*/  LDL.LU R41, [R1+0x64] ;  /* 0x0000640001297983 */ /* 0x000ea80000300800 */
[----:B------:R-:W3:Y:S04]  /*2b640*/  LDL.LU R42, [R1+0x68] ;  /* 0x00006800012a7983 */ /* 0x000ee80000300800 */
[----:B------:R-:W3:Y:S04]  /*2b650*/  LDL.LU R43, [R1+0x6c] ;  /* 0x00006c00012b7983 */ /* 0x000ee80000300800 */
[----:B---3--:R-:W-:Y:S04]  /*2b660*/  STL.64 [R1+0x1990], R42 ;  /* 0x0019902a01007387 */ /* 0x008fe80000100a00 */
[----:B--2---:R0:W-:Y:S04]  /*2b670*/  STL.64 [R1+0x1988], R40 ;  /* 0x0019882801007387 */ /* 0x0041e80000100a00 */
[----:B0-----:R-:W2:Y:S04]  /*2b680*/  LDL.LU R40, [R1+0xa0] ;  /* 0x0000a00001287983 */ /* 0x001ea80000300800 */
[----:B------:R-:W2:Y:S04]  /*2b690*/  LDL.LU R41, [R1+0xa4] ;  /* 0x0000a40001297983 */ /* 0x000ea80000300800 */
[----:B------:R-:W3:Y:S04]  /*2b6a0*/  LDL.LU R42, [R1+0xa8] ;  /* 0x0000a800012a7983 */ /* 0x000ee80000300800 */
[----:B------:R-:W3:Y:S04]  /*2b6b0*/  LDL.LU R43, [R1+0xac] ;  /* 0x0000ac00012b7983 */ /* 0x000ee80000300800 */
[----:B------:R-:W4:Y:S04]  /*2b6c0*/  LDL.LU R24, [R1+0xd0] ;  /* 0x0000d00001187983 */ /* 0x000f280000300800 */
[----:B------:R-:W4:Y:S04]  /*2b6d0*/  LDL.LU R25, [R1+0xd4] ;  /* 0x0000d40001197983 */ /* 0x000f280000300800 */
[----:B------:R-:W2:Y:S04]  /*2b6e0*/  LDL.LU R26, [R1+0xd8] ;  /* 0x0000d800011a7983 */ /* 0x000ea80000300800 */
[----:B------:R-:W2:Y:S04]  /*2b6f0*/  LDL.LU R27, [R1+0xdc] ;  /* 0x0000dc00011b7983 */ /* 0x000ea80000300800 */
[----:B--2---:R-:W-:Y:S04]  /*2b700*/  STL.64 [R1+0x19c0], R26 ;  /* 0x0019c01a01007387 */ /* 0x004fe80000100a00 */
[----:B----4-:R-:W-:Y:S04]  /*2b710*/  STL.64 [R1+0x19b8], R24 ;  /* 0x0019b81801007387 */ /* 0x010fe80000100a00 */
[----:B---3--:R-:W-:Y:S04]  /*2b720*/  STL.64 [R1+0x19a0], R42 ;  /* 0x0019a02a01007387 */ /* 0x008fe80000100a00 */
[----:B------:R0:W-:Y:S04]  /*2b730*/  STL.64 [R1+0x1998], R40 ;  /* 0x0019982801007387 */ /* 0x0001e80000100a00 */
[----:B0-----:R-:W2:Y:S04]  /*2b740*/  LDL.LU R40, [R1+0xb0] ;  /* 0x0000b00001287983 */ /* 0x001ea80000300800 */
        /* <DEDUP_REMOVED lines=43> */
[----:B---3--:R-:W-:Y:S04]  /*2ba00*/  STL.64 [R1+0x19f0], R42 ;  /* 0x0019f02a01007387 */ /* 0x008fe80000100a00 */
[----:B--2---:R0:W-:Y:S04]  /*2ba10*/  STL.64 [R1+0x19e8], R40 ;  /* 0x0019e82801007387 */ /* 0x0041e80000100a00 */
[----:B0-----:R-:W2:Y:S04]  /*2ba20*/  LDL.LU R40, [R1+0x120] ;  /* 0x0001200001287983 */ /* 0x001ea80000300800 */
[----:B------:R-:W2:Y:S04]  /*2ba30*/  LDL.LU R41, [R1+0x124] ;  /* 0x0001240001297983 */ /* 0x000ea80000300800 */
[----:B------:R-:W3:Y:S04]  /*2ba40*/  LDL.LU R42, [R1+0x128] ;  /* 0x00012800012a7983 */ /* 0x000ee80000300800 */
[----:B------:R-:W3:Y:S01]  /*2ba50*/  LDL.LU R43, [R1+0x12c] ;  /* 0x00012c00012b7983 */ /* 0x000ee20000300800 */
[----:B----4-:R-:W-:Y:S01]  /*2ba60*/  HMMA.16816.F32 R12, R16, R52, R12 ;  /* 0x00000034100c723c */ /* 0x010fe2000000180c */
[----:B------:R-:W-:-:S02]  /*2ba70*/  IMAD.MOV.U32 R25, RZ, RZ, R8 ;  /* 0x000000ffff197224 */ /* 0x000fc400078e0008 */
[----:B------:R-:W-:Y:S02]  /*2ba80*/  IMAD.MOV.U32 R24, RZ, RZ, R9 ;  /* 0x000000ffff187224 */ /* 0x000fe400078e0009 */
[----:B------:R-:W-:Y:S02]  /*2ba90*/  IMAD.MOV.U32 R48, RZ, RZ, R2 ;  /* 0x000000ffff307224 */ /* 0x000fe400078e0002 */
[----:B------:R-:W-:Y:S02]  /*2baa0*/  IMAD.MOV.U32 R49, RZ, RZ, R3 ;  /* 0x000000ffff317224 */ /* 0x000fe400078e0003 */
[----:B------:R-:W-:Y:S02]  /*2bab0*/  IMAD.MOV.U32 R50, RZ, RZ, R60 ;  /* 0x000000ffff327224 */ /* 0x000fe400078e003c */
[----:B------:R-:W-:Y:S01]  /*2bac0*/  IMAD.MOV.U32 R51, RZ, RZ, R61 ;  /* 0x000000ffff337224 */ /* 0x000fe200078e003d */
[----:B---3--:R-:W-:Y:S04]  /*2bad0*/  STL.64 [R1+0x1a00], R42 ;  /* 0x001a002a01007387 */ /* 0x008fe80000100a00 */
[----:B--2---:R0:W-:Y:S04]  /*2bae0*/  STL.64 [R1+0x19f8], R40 ;  /* 0x0019f82801007387 */ /* 0x0041e80000100a00 */
[----:B0-----:R-:W2:Y:S04]  /*2baf0*/  LDL.LU R40, [R1+0x130] ;  /* 0x0001300001287983 */ /* 0x001ea80000300800 */
[----:B------:R-:W2:Y:S04]  /*2bb00*/  LDL.LU R41, [R1+0x134] ;  /* 0x0001340001297983 */ /* 0x000ea80000300800 */
[----:B------:R-:W2:Y:S04]  /*2bb10*/  LDL.LU R42, [R1+0x138] ;  /* 0x00013800012a7983 */ /* 0x000ea80000300800 */
[----:B------:R-:W2:Y:S04]  /*2bb20*/  LDL.LU R43, [R1+0x13c] ;  /* 0x00013c00012b7983 */ /* 0x000ea80000300800 */
[----:B------:R-:W3:Y:S04]  /*2bb30*/  LDL.LU R8, [R1+0x90] ;  /* 0x0000900001087983 */ /* 0x000ee80000300800 */
[----:B------:R-:W3:Y:S04]  /*2bb40*/  LDL.LU R9, [R1+0x94] ;  /* 0x0000940001097983 */ /* 0x000ee80000300800 */
        /* <DEDUP_REMOVED lines=10> */
[----:B------:R-:W-:Y:S04]  /*2bbf0*/  STL.64 [R1+0x2a0], R12 ;  /* 0x0002a00c01007387 */ /* 0x000fe80000100a00 */
[----:B------:R0:W-:Y:S04]  /*2bc00*/  STL.64 [R1+0x2a8], R14 ;  /* 0x0002a80e01007387 */ /* 0x0001e80000100a00 */
[----:B0-----:R-:W2:Y:S04]  /*2bc10*/  LDL.LU.64 R14, [R1+0x1a70] ;  /* 0x001a7000010e7983 */ /* 0x001ea80000300a00 */
        /* <DEDUP_REMOVED lines=57> */
[----:B------:R0:W-:Y:S04]  /*2bfb0*/  STL.64 [R1+0x1e8], R26 ;  /* 0x0001e81a01007387 */ /* 0x0001e80000100a00 */
[----:B0-----:R-:W2:Y:S04]  /*2bfc0*/  LDL.LU.64 R26, [R1+0x19c0] ;  /* 0x0019c000011a7983 */ /* 0x001ea80000300a00 */
[----:B------:R-:W2:Y:S01]  /*2bfd0*/  LDL.LU.64 R24, [R1+0x19b8] ;  /* 0x0019b80001187983 */ /* 0x000ea20000300a00 */
[----:B------:R-:W-:Y:S01]  /*2bfe0*/  IMAD.MOV.U32 R16, RZ, RZ, R61 ;  /* 0x000000ffff107224 */ /* 0x000fe200078e003d */
[----:B--2---:R-:W-:-:S15]  /*2bff0*/  HMMA.16816.F32 R24, R20, R56, R24 ;  /* 0x000000381418723c */ /* 0x004fde0000001818 */
[----:B------:R-:W-:-:S04]  /*2c000*/  NOP ;  /* 0x0000000000007918 */ /* 0x000fc80000000000 */
[----:B------:R-:W-:Y:S04]  /*2c010*/  STL.64 [R1+0x1d0], R24 ;  /* 0x0001d01801007387 */ /* 0x000fe80000100a00 */
[----:B------:R0:W-:Y:S01]  /*2c020*/  STL [R1+0x1d8], R26 ;  /* 0x0001d81a01007387 */ /* 0x0001e20000100800 */
[----:B------:R-:W-:-:S03]  /*2c030*/  IMAD.MOV.U32 R61, RZ, RZ, R27 ;  /* 0x000000ffff3d7224 */ /* 0x000fc600078e001b */
[----:B0-----:R-:W2:Y:S04]  /*2c040*/  LDL.LU.64 R26, [R1+0x19b0] ;  /* 0x0019b000011a7983 */ /* 0x001ea80000300a00 */
[----:B------:R-:W2:Y:S01]  /*2c050*/  LDL.LU.64 R24, [R1+0x19a8] ;  /* 0x0019a80001187983 */ /* 0x000ea20000300a00 */
[----:B------:R-:W-:Y:S02]  /*2c060*/  IMAD.MOV.U32 R17, RZ, RZ, R60 ;  /* 0x000000ffff117224 */ /* 0x000fe400078e003c */
[----:B------:R-:W-:Y:S02]  /*2c070*/  IMAD.MOV.U32 R18, RZ, RZ, R3 ;  /* 0x000000ffff127224 */ /* 0x000fe400078e0003 */
[----:B------:R-:W-:-:S07]  /*2c080*/  IMAD.MOV.U32 R19, RZ, RZ, R2 ;  /* 0x000000ffff137224 */ /* 0x000fce00078e0002 */
[----:B------:R-:W-:Y:S01]  /*2c090*/  HMMA.16816.F32 R16, R20, R4, R16 ;  /* 0x000000041410723c */ /* 0x000fe20000001810 */
[----:B------:R-:W3:Y:S07]  /*2c0a0*/  LDL.LU.64 R22, [R1+0x8] ;  /* 0x0000080001167983 */ /* 0x000eee0000300a00 */
        /* <DEDUP_REMOVED lines=12> */
[C---:B---3--:R-:W-:Y:S08]  /*2c170*/  HMMA.16816.F32 R8, R24.reuse, R30, R8 ;  /* 0x0000001e1808723c */ /* 0x048ff00000001808 */
[----:B----4-:R-:W-:Y:S01]  /*2c180*/  HMMA.16816.F32 R52, R24, R54, R36 ;  /* 0x000000361834723c */ /* 0x010fe20000001824 */
[----:B------:R-:W-:-:S02]  /*2c190*/  IMAD.MOV.U32 R12, RZ, RZ, R46 ;  /* 0x000000ffff0c7224 */ /* 0x000fc400078e002e */
[----:B------:R-:W-:-:S05]  /*2c1a0*/  IMAD.MOV.U32 R5, RZ, RZ, R47 ;  /* 0x000000ffff057224 */ /* 0x000fca00078e002f */
[C---:B------:R-:W-:Y:S01]  /*2c1b0*/  HMMA.16816.F32 R48, R24.reuse, R22, R48 ;  /* 0x000000161830723c */ /* 0x040fe20000001830 */
[----:B------:R-:W3:Y:S04]  /*2c1c0*/  LDL.LU.64 R46, [R1+0x1980] ;  /* 0x00198000012e7983 */ /* 0x000ee80000300a00 */
[----:B------:R-:W3:Y:S01]  /*2c1d0*/  LDL.LU.64 R44, [R1+0x1978] ;  /* 0x00197800012c7983 */ /* 0x000ee20000300a00 */
[----:B------:R-:W-:Y:S02]  /*2c1e0*/  IMAD.MOV.U32 R60, RZ, RZ, R16 ;  /* 0x000000ffff3c7224 */ /* 0x000fe400078e0010 */
[----:B------:R-:W-:Y:S02]  /*2c1f0*/  IMAD.MOV.U32 R16, RZ, RZ, R30 ;  /* 0x000000ffff107224 */ /* 0x000fe400078e001e */
[----:B------:R-:W-:Y:S01]  /*2c200*/  IMAD.MOV.U32 R13, RZ, RZ, R31 ;  /* 0x000000ffff0d7224 */ /* 0x000fe200078e001f */
[----:B------:R-:W-:Y:S04]  /*2c210*/  STL.64 [R1+0x190], R8 ;  /* 0x0001900801007387 */ /* 0x000fe80000100a00 */
[----:B------:R0:W-:Y:S04]  /*2c220*/  STL.64 [R1+0x198], R10 ;  /* 0x0001980a01007387 */ /* 0x0001e80000100a00 */
[----:B0-----:R-:W4:Y:S04]  /*2c230*/  LDL.LU.64 R10, [R1+0x1970] ;  /* 0x00197000010a7983 */ /* 0x001f280000300a00 */
[----:B------:R-:W4:Y:S04]  /*2c240*/  LDL.LU.64 R8, [R1+0x1968] ;  /* 0x0019680001087983 */ /* 0x000f280000300a00 */
[----:B------:R-:W3:Y:S04]  /*2c250*/  LDL.LU.64 R30, [R1+0x1960] ;  /* 0x00196000011e7983 */ /* 0x000ee80000300a00 */
[----:B------:R-:W3:Y:S04]  /*2c260*/  LDL.LU.64 R28, [R1+0x1958] ;  /* 0x00195800011c7983 */ /* 0x000ee80000300a00 */
[----:B------:R-:W3:Y:S04]  /*2c270*/  LDL.LU.64 R38, [R1+0x1950] ;  /* 0x0019500001267983 */ /* 0x000ee80000300a00 */
[----:B------:R-:W3:Y:S04]  /*2c280*/  LDL.LU.64 R36, [R1+0x1948] ;  /* 0x0019480001247983 */ /* 0x000ee80000300a00 */
[----:B------:R-:W-:Y:S04]  /*2c290*/  STL.64 [R1+0x180], R52 ;  /* 0x0001803401007387 */ /* 0x000fe80000100a00 */
[----:B------:R0:W-:Y:S04]  /*2c2a0*/  STL.64 [R1+0x188], R54 ;  /* 0x0001883601007387 */ /* 0x0001e80000100a00 */
[----:B0-----:R-:W3:Y:S04]  /*2c2b0*/  LDL.LU.64 R54, [R1+0x1940] ;  /* 0x0019400001367983 */ /* 0x001ee80000300a00 */
[----:B------:R-:W3:Y:S01]  /*2c2c0*/  LDL.LU.64 R52, [R1+0x1938] ;  /* 0x0019380001347983 */ /* 0x000ee20000300a00 */
        /* <DEDUP_REMOVED lines=9> */
[----:B------:R-:W2:Y:S01]  /*2c360*/  LDL.LU.64 R48, [R1+0x1918] ;  /* 0x0019180001307983 */ /* 0x000ea20000300a00 */
[----:B---3--:R-:W-:Y:S08]  /*2c370*/  HMMA.16816.F32 R36, R52, R34, R36 ;  /* 0x000000223424723c */ /* 0x008ff00000001824 */
[C---:B--2---:R-:W-:Y:S08]  /*2c380*/  HMMA.16816.F32 R48, R24.reuse, R58, R48 ;  /* 0x0000003a1830723c */ /* 0x044ff00000001830 */
[----:B------:R-:W-:Y:S11]  /*2c390*/  HMMA.16816.F32 R24, R24, R6, R40 ;  /* 0x000000061818723c */ /* 0x000ff60000001828 */
[----:B------:R-:W-:Y:S04]  /*2c3a0*/  STL.64 [R1+0x150], R48 ;  /* 0x0001503001007387 */ /* 0x000fe80000100a00 */
[----:B------:R0:W-:Y:S04]  /*2c3b0*/  STL.64 [R1+0x158], R50 ;  /* 0x0001583201007387 */ /* 0x0001e80000100a00 */
[----:B0-----:R-:W4:Y:S04]  /*2c3c0*/  LDL.LU.64 R50, [R1+0x28] ;  /* 0x0000280001327983 */ /* 0x001f280000300a00 */
[----:B------:R0:W-:Y:S04]  /*2c3d0*/  STL.64 [R1+0x130], R24 ;  /* 0x0001301801007387 */ /* 0x0001e80000100a00 */
[----:B------:R1:W-:Y:S04]  /*2c3e0*/  STL.64 [R1+0x138], R26 ;  /* 0x0001381a01007387 */ /* 0x0003e80000100a00 */
[----:B0-----:R-:W2:Y:S04]  /*2c3f0*/  LDL.LU R24, [R1+0x140] ;  /* 0x0001400001187983 */ /* 0x001ea80000300800 */
[----:B------:R-:W2:Y:S04]  /*2c400*/  LDL.LU R25, [R1+0x144] ;  /* 0x0001440001197983 */ /* 0x000ea80000300800 */
[----:B-1----:R-:W2:Y:S04]  /*2c410*/  LDL.LU R26, [R1+0x148] ;  /* 0x00014800011a7983 */ /* 0x002ea80000300800 */
[----:B------:R-:W2:Y:S04]  /*2c420*/  LDL.LU R27, [R1+0x14c] ;  /* 0x00014c00011b7983 */ /* 0x000ea80000300800 */
[----:B------:R-:W3:Y:S04]  /*2c430*/  LDL.LU.64 R34, [R1+0x1910] ;  /* 0x0019100001227983 */ /* 0x000ee80000300a00 */
[----:B------:R-:W3:Y:S01]  /*2c440*/  LDL.LU.64 R32, [R1+0x1908] ;  /* 0x0019080001207983 */ /* 0x000ee20000300a00 */
[----:B------:R-:W-:-:S02]  /*2c450*/  IMAD.MOV.U32 R57, RZ, RZ, R17 ;  /* 0x000000ffff397224 */ /* 0x000fc400078e0011 */
[----:B------:R-:W0:Y:S01]  /*2c460*/  S2R R17, SR_TID.X ;  /* 0x0000000000117919 */ /* 0x000e220000002100 */
[----:B------:R-:W-:Y:S02]  /*2c470*/  IMAD.MOV.U32 R56, RZ, RZ, R18 ;  /* 0x000000ffff387224 */ /* 0x000fe400078e0012 */
[----:B------:R-:W1:Y:S01]  /*2c480*/  S2R R18, SR_TID.X ;  /* 0x0000000000127919 */ /* 0x000e620000002100 */
[----:B------:R-:W-:Y:S04]  /*2c490*/  STL.64 [R1+0x120], R36 ;  /* 0x0001202401007387 */ /* 0x000fe80000100a00 */
[----:B------:R0:W-:Y:S01]  /*2c4a0*/  STL.64 [R1+0x128], R38 ;  /* 0x0001282601007387 */ /* 0x0001e20000100a00 */
[----:B------:R-:W-:Y:S01]  /*2c4b0*/  IMAD.MOV.U32 R42, RZ, RZ, R16 ;  /* 0x000000ffff2a7224 */ /* 0x000fe200078e0010 */
[----:B------:R-:W-:Y:S01]  /*2c4c0*/  MOV R43, R13 ;  /* 0x0000000d002b7202 */ /* 0x000fe20000000f00 */
[----:B0-----:R-:W-:-:S02]  /*2c4d0*/  IMAD.MOV.U32 R38, RZ, RZ, R12 ;  /* 0x000000ffff267224 */ /* 0x001fc400078e000c */
[----:B------:R-:W-:-:S04]  /*2c4e0*/  IMAD.MOV.U32 R39, RZ, RZ, R5 ;  /* 0x000000ffff277224 */ /* 0x000fc800078e0005 */
[----:B------:R-:W-:Y:S01]  /*2c4f0*/  HMMA.16816.F32 R28, R52, R42, R28 ;  /* 0x0000002a341c723c */ /* 0x000fe2000000181c */
[----:B------:R-:W-:Y:S01]  /*2c500*/  IMAD.MOV.U32 R3, RZ, RZ, R19 ;  /* 0x000000ffff037224 */ /* 0x000fe200078e0013 */
[----:B------:R-:W-:Y:S01]  /*2c510*/  LDSM.16.MT88.4 R40, [R0+UR5+0x3000] ;  /* 0x003000050028783b */ /* 0x000fe20008004200 */
[----:B------:R-:W-:Y:S01]  /*2c520*/  LOP3.LUT R17, R17, 0x7, RZ, 0xc0, !PT ;  /* 0x0000000711117812 */ /* 0x000fe200078ec0ff */
[C---:B-1----:R-:W-:Y:S01]  /*2c530*/  IMAD.SHL.U32 R12, R18.reuse, 0x2, RZ ;  /* 0x00000002120c7824 */ /* 0x042fe200078e00ff */
[----:B------:R-:W-:-:S03]  /*2c540*/  LOP3.LUT R2, R18, 0x7, RZ, 0xc0, !PT ;  /* 0x0000000712027812 */ /* 0x000fc600078ec0ff */
[----:B------:R-:W-:Y:S02]  /*2c550*/  IMAD R13, R17, 0x90, RZ ;  /* 0x00000090110d7824 */ /* 0x000fe400078e02ff */
[C---:B------:R-:W-:Y:S02]  /*2c560*/  IMAD.SHL.U32 R16, R18.reuse, 0x40, RZ ;  /* 0x0000004012107824 */ /* 0x040fe400078e00ff */
[----:B------:R-:W-:Y:S02]  /*2c570*/  IMAD.SHL.U32 R19, R18, 0x2, RZ ;  /* 0x0000000212137824 */ /* 0x000fe400078e00ff */
[C---:B------:R-:W-:Y:S01]  /*2c580*/  IMAD R4, R2.reuse, 0x90, RZ ;  /* 0x0000009002047824 */ /* 0x040fe200078e02ff */
[----:B------:R-:W-:Y:S01]  /*2c590*/  LOP3.LUT R21, R13, 0x10, R12, 0x78, !PT ;  /* 0x000000100d157812 */ /* 0x000fe200078e780c */
[----:B------:R-:W-:-:S03]  /*2c5a0*/  IMAD R2, R2, 0x110, RZ ;  /* 0x0000011002027824 */ /* 0x000fc600078e02ff */
[----:B------:R-:W-:-:S04]  /*2c5b0*/  LOP3.LUT R21, R21, 0x400, R16, 0xf8, !PT ;  /* 0x0000040015157812 */ /* 0x000fc800078ef810 */
[----:B------:R-:W-:Y:S02]  /*2c5c0*/  LOP3.LUT R21, R21, 0x60, RZ, 0x3c, !PT ;  /* 0x0000006015157812 */ /* 0x000fe400078e3cff */
[----:B------:R-:W-:-:S04]  /*2c5d0*/  LOP3.LUT R5, R4, 0x10, R19, 0x78, !PT ;  /* 0x0000001004057812 */ /* 0x000fc800078e7813 */
[----:B------:R-:W-:Y:S01]  /*2c5e0*/  LOP3.LUT R5, R5, 0x400, R16, 0xf8, !PT ;  /* 0x0000040005057812 */ /* 0x000fe200078ef810 */
[----:B------:R-:W-:Y:S01]  /*2c5f0*/  IMAD.MOV.U32 R16, RZ, RZ, R15 ;  /* 0x000000ffff107224 */ /* 0x000fe200078e000f */
[C---:B----4-:R-:W-:Y:S08]  /*2c600*/  HMMA.16816.F32 R8, R52.reuse, R50, R8 ;  /* 0x000000323408723c */ /* 0x050ff00000001808 */
[----:B---3--:R-:W-:-:S15]  /*2c610*/  HMMA.16816.F32 R32, R52, R38, R32 ;  /* 0x000000263420723c */ /* 0x008fde0000001820 */
[----:B------:R-:W-:-:S04]  /*2c620*/  NOP ;  /* 0x0000000000007918 */ /* 0x000fc80000000000 */
[----:B------:R-:W-:Y:S04]  /*2c630*/  STL.64 [R1+0x110], R32 ;  /* 0x0001102001007387 */ /* 0x000fe80000100a00 */
[----:B------:R-:W-:Y:S04]  /*2c640*/  STL.64 [R1+0x118], R34 ;  /* 0x0001182201007387 */ /* 0x000fe80000100a00 */
[----:B------:R-:W-:Y:S04]  /*2c650*/  STL.64 [R1+0xf0], R28 ;  /* 0x0000f01c01007387 */ /* 0x000fe80000100a00 */
[----:B------:R0:W-:Y:S04]  /*2c660*/  STL.64 [R1+0xf8], R30 ;  /* 0x0000f81e01007387 */ /* 0x0001e80000100a00 */
[----:B------:R-:W-:Y:S01]  /*2c670*/  STL.64 [R1+0xe0], R8 ;  /* 0x0000e00801007387 */ /* 0x000fe20000100a00 */
[----:B0-----:R-:W-:Y:S03]  /*2c680*/  HMMA.16816.F32 R28, R52, R14, R44 ;  /* 0x0000000e341c723c */ /* 0x001fe6000000182c */
[----:B------:R0:W-:Y:S04]  /*2c690*/  STL.64 [R1+0xe8], R10 ;  /* 0x0000e80a01007387 */ /* 0x0001e80000100a00 */
[----:B------:R-:W1:Y:S01]  /*2c6a0*/  LDSM.16.MT88.4 R44, [R21+UR5+0x2800] ;  /* 0x00280005152c783b */ /* 0x000e620008004200 */
[----:B0-----:R-:W-:-:S04]  /*2c6b0*/  LOP3.LUT R11, R2, 0x30, R19, 0x78, !PT ;  /* 0x00000030020b7812 */ /* 0x001fc800078e7813 */
[----:B------:R-:W-:-:S07]  /*2c6c0*/  LOP3.LUT R11, R11, 0x40, RZ, 0x3c, !PT ;  /* 0x000000400b0b7812 */ /* 0x000fce00078e3cff */
[----:B------:R-:W-:Y:S04]  /*2c6d0*/  STL.64 [R1+0xd0], R28 ;  /* 0x0000d01c01007387 */ /* 0x000fe80000100a00 */
[----:B------:R-:W-:Y:S04]  /*2c6e0*/  STL.64 [R1+0xd8], R30 ;  /* 0x0000d81e01007387 */ /* 0x000fe80000100a00 */
[----:B------:R-:W0:Y:S04]  /*2c6f0*/  LDSM.16.M88.4 R28, [R11+UR5+0x4080] ;  /* 0x004080050b1c783b */ /* 0x000e280008000200 */
[----:B------:R-:W3:Y:S01]  /*2c700*/  LDSM.16.M88.4 R32, [R11+UR5+0x4880] ;  /* 0x004880050b20783b */ /* 0x000ee20008000200 */
[----:B------:R-:W-:-:S03]  /*2c710*/  IMAD.MOV.U32 R10, RZ, RZ, R14 ;  /* 0x000000ffff0a7224 */ /* 0x000fc600078e000e */
[----:B------:R-:W4:Y:S04]  /*2c720*/  LDL.LU.64 R14, [R1+0x1900] ;  /* 0x00190000010e7983 */ /* 0x000f280000300a00 */
[----:B------:R-:W4:Y:S01]  /*2c730*/  LDL.LU.64 R12, [R1+0x18f8] ;  /* 0x0018f800010c7983 */ /* 0x000f220000300a00 */
[----:B--2---:R-:W-:Y:S03]  /*2c740*/  HMMA.16816.F32 R24, R52, R22, R24 ;  /* 0x000000163418723c */ /* 0x004fe60000001818 */
[----:B-1----:R-:W-:Y:S04]  /*2c750*/  STL.64 [R1+0x18e0], R46 ;  /* 0x0018e02e01007387 */ /* 0x002fe80000100a00 */
[----:B------:R-:W-:Y:S04]  /*2c760*/  STL.64 [R1+0x18d8], R44 ;  /* 0x0018d82c01007387 */ /* 0x000fe80000100a00 */
[----:B------:R-:W-:Y:S04]  /*2c770*/  STL.64 [R1+0x1868], R42 ;  /* 0x0018682a01007387 */ /* 0x000fe80000100a00 */
[----:B------:R1:W-:Y:S04]  /*2c780*/  STL.64 [R1+0x1860], R40 ;  /* 0x0018602801007387 */ /* 0x0003e80000100a00 */
[----:B0-----:R-:W-:Y:S04]  /*2c790*/  STL.64 [R1+0x40], R28 ;  /* 0x0000401c01007387 */ /* 0x001fe80000100a00 */
[----:B------:R-:W-:Y:S04]  /*2c7a0*/  STL.64 [R1+0x48], R30 ;  /* 0x0000481e01007387 */ /* 0x000fe80000100a00 */
[----:B------:R-:W-:Y:S04]  /*2c7b0*/  STL.64 [R1+0xc0], R24 ;  /* 0x0000c01801007387 */ /* 0x000fe80000100a00 */
[----:B------:R-:W-:Y:S04]  /*2c7c0*/  STL.64 [R1+0xc8], R26 ;  /* 0x0000c81a01007387 */ /* 0x000fe80000100a00 */
[----:B---3--:R0:W-:Y:S04]  /*2c7d0*/  STL [R1+0x1760], R34 ;  /* 0x0017602201007387 */ /* 0x0081e80000100800 */
[----:B------:R2:W-:Y:S04]  /*2c7e0*/  STL [R1+0x1748], R35 ;  /* 0x0017482301007387 */ /* 0x0005e80000100800 */
[----:B------:R3:W-:Y:S04]  /*2c7f0*/  STL.64 [R1+0x1870], R32 ;  /* 0x0018702001007387 */ /* 0x0007e80000100a00 */
[----:B-1----:R-:W4:Y:S04]  /*2c800*/  LDL.LU R40, [R1+0x2b0] ;  /* 0x0002b00001287983 */ /* 0x002f280000300800 */
[----:B------:R-:W4:Y:S04]  /*2c810*/  LDL.LU R41, [R1+0x2b4] ;  /* 0x0002b40001297983 */ /* 0x000f280000300800 */
[----:B------:R-:W4:Y:S04]  /*2c820*/  LDL.LU R42, [R1+0x2b8] ;  /* 0x0002b800012a7983 */ /* 0x000f280000300800 */
[----:B------:R-:W4:Y:S04]  /*2c830*/  LDL.LU R43, [R1+0x2bc] ;  /* 0x0002bc00012b7983 */ /* 0x000f280000300800 */
[----:B------:R-:W4:Y:S04]  /*2c840*/  LDL.LU R36, [R1+0x280] ;  /* 0x0002800001247983 */ /* 0x000f280000300800 */
[----:B------:R-:W4:Y:S04]  /*2c850*/  LDL.LU R37, [R1+0x284] ;  /* 0x0002840001257983 */ /* 0x000f280000300800 */
[----:B------:R-:W4:Y:S04]  /*2c860*/  LDL.LU R38, [R1+0x288] ;  /* 0x0002880001267983 */ /* 0x000f280000300800 */
[----:B------:R-:W4:Y:S01]  /*2c870*/  LDL.LU R39, [R1+0x28c] ;  /* 0x00028c0001277983 */ /* 0x000f220000300800 */
[----:B------:R-:W-:-:S02]  /*2c880*/  IMAD.MOV.U32 R2, RZ, RZ, R28 ;  /* 0x000000ffff027224 */ /* 0x000fc400078e001c */
[----:B------:R-:W-:Y:S01]  /*2c890*/  IMAD.MOV.U32 R0, RZ, RZ, R29 ;  /* 0x000000ffff007224 */ /* 0x000fe200078e001d */
[----:B------:R-:W-:Y:S04]  /*2c8a0*/  LDSM.16.M88.4 R24, [R11+UR5+0x5880] ;  /* 0x005880050b18783b */ /* 0x000fe80008000200 */
[----:B------:R-:W1:Y:S01]  /*2c8b0*/  LDSM.16.M88.4 R28, [R11+UR5+0x5080] ;  /* 0x005080050b1c783b */ /* 0x000e620008000200 */
[----:B------:R-:W-:Y:S02]  /*2c8c0*/  IMAD.MOV.U32 R18, RZ, RZ, R50 ;  /* 0x000000ffff127224 */ /* 0x000fe400078e0032 */
[----:B------:R-:W-:Y:S02]  /*2c8d0*/  IMAD.MOV.U32 R17, RZ, RZ, R51 ;  /* 0x000000ffff117224 */ /* 0x000fe400078e0033 */
[----:B------:R-:W-:-:S02]  /*2c8e0*/  IMAD.MOV.U32 R9, RZ, RZ, R22 ;  /* 0x000000ffff097224 */ /* 0x000fc400078e0016 */
[----:B------:R-:W-:Y:S02]  /*2c8f0*/  IMAD.MOV.U32 R8, RZ, RZ, R23 ;  /* 0x000000ffff087224 */ /* 0x000fe400078e0017 */
[----:B------:R-:W-:Y:S01]  /*2c900*/  IMAD.MOV.U32 R45, RZ, RZ, R16 ;  /* 0x000000ffff2d7224 */ /* 0x000fe200078e0010 */
[----:B------:R-:W1:Y:S01]  /*2c910*/  LDSM.16.M88.4 R20, [R11+UR5+0x6080] ;  /* 0x006080050b14783b */ /* 0x000e620008000200 */
[----:B0-----:R-:W-:Y:S02]  /*2c920*/  IMAD.MOV.U32 R34, RZ, RZ, R18 ;  /* 0x000000ffff227224 */ /* 0x001fe400078e0012 */
[----:B--2---:R-:W-:Y:S01]  /*2c930*/  IMAD.MOV.U32 R35, RZ, RZ, R17 ;  /* 0x000000ffff237224 */ /* 0x004fe200078e0011 */
[----:B------:R-:W2:Y:S04]  /*2c940*/  LDL.LU.64 R46, [R1+0x38] ;  /* 0x00003800012e7983 */ /* 0x000ea80000300a00 */
[----:B------:R-:W0:Y:S01]  /*2c950*/  LDSM.16.M88.4 R16, [R11+UR5+0x6880] ;  /* 0x006880050b10783b */ /* 0x000e220008000200 */
[----:B---3--:R-:W3:Y:S01]  /*2c960*/  S2R R33, SR_TID.X ;  /* 0x0000000000217919 */ /* 0x008ee20000002100 */
[----:B------:R-:W-:-:S02]  /*2c970*/  IMAD.MOV.U32 R44, RZ, RZ, R10 ;  /* 0x000000ffff2c7224 */ /* 0x000fc400078e000a */
[----:B-1----:R-:W-:Y:S04]  /*2c980*/  STL [R1+0x1724], R30 ;  /* 0x0017241e01007387 */ /* 0x002fe80000100800 */
[----:B------:R1:W-:Y:S04]  /*2c990*/  STL [R1+0x1720], R31 ;  /* 0x0017201f01007387 */ /* 0x0003e80000100800 */
[----:B------:R-:W-:Y:S04]  /*2c9a0*/  STL.64 [R1+0x1850], R28 ;  /* 0x0018501c01007387 */ /* 0x000fe80000100a00 */
[----:B-1----:R-:W2:Y:S04]  /*2c9b0*/  LDL.LU.64 R30, [R1+0x58] ;  /* 0x00005800011e7983 */ /* 0x002ea80000300a00 */
[----:B------:R-:W-:Y:S04]  /*2c9c0*/  STL [R1+0x17e8], R26 ;  /* 0x0017e81a01007387 */ /* 0x000fe80000100800 */
[----:B------:R-:W-:Y:S04]  /*2c9d0*/  STL [R1+0x1764], R27 ;  /* 0x0017641b01007387 */ /* 0x000fe80000100800 */
[----:B------:R-:W-:Y:S04]  /*2c9e0*/  STL.64 [R1+0x18f0], R24 ;  /* 0x0018f01801007387 */ /* 0x000fe80000100a00 */
[----:B------:R-:W-:Y:S04]  /*2c9f0*/  STL [R1+0x1714], R22 ;  /* 0x0017141601007387 */ /* 0x000fe80000100800 */
[----:B------:R1:W-:Y:S04]  /*2ca00*/  STL [R1+0x1710], R23 ;  /* 0x0017101701007387 */ /* 0x0003e80000100800 */
[----:B------:R-:W-:Y:S04]  /*2ca10*/  STL.64 [R1+0x1840], R20 ;  /* 0x0018401401007387 */ /* 0x000fe80000100a00 */
[----:B-1----:R-:W2:Y:S04]  /*2ca20*/  LDL.LU.64 R22, [R1+0x78] ;  /* 0x0000780001167983 */ /* 0x002ea80000300a00 */
[----:B0-----:R0:W-:Y:S04]  /*2ca30*/  STL [R1+0x171c], R18 ;  /* 0x00171c1201007387 */ /* 0x0011e80000100800 */
[----:B------:R1:W-:Y:S01]  /*2ca40*/  STL [R1+0x1718], R19 ;  /* 0x0017181301007387 */ /* 0x0003e20000100800 */
[----:B0-----:R-:W-:-:S02]  /*2ca50*/  IMAD.MOV.U32 R18, RZ, RZ, R9 ;  /* 0x000000ffff127224 */ /* 0x001fc400078e0009 */
[----:B-1----:R-:W-:Y:S01]  /*2ca60*/  IMAD.MOV.U32 R19, RZ, RZ, R8 ;  /* 0x000000ffff137224 */ /* 0x002fe200078e0008 */
[C---:B---3--:R-:W-:Y:S01]  /*2ca70*/  SHF.L.U32 R32, R33.reuse, 0x1, RZ ;  /* 0x0000000121207819 */ /* 0x048fe200000006ff */
[----:B------:R-:W-:Y:S01]  /*2ca80*/  IMAD.SHL.U32 R33, R33, 0x40, RZ ;  /* 0x0000004021217824 */ /* 0x000fe200078e00ff */
[----:B------:R-:W-:Y:S02]  /*2ca90*/  STL.64 [R1+0x1838], R16 ;  /* 0x0018381001007387 */ /* 0x000fe40000100a00 */
[----:B------:R-:W-:-:S04]  /*2caa0*/  LOP3.LUT R4, R4, 0x10, R32, 0x78, !PT ;  /* 0x0000001004047812 */ /* 0x000fc800078e7820 */
[----:B------:R-:W-:-:S04]  /*2cab0*/  LOP3.LUT R4, R4, 0x400, R33, 0xf8, !PT ;  /* 0x0000040004047812 */ /* 0x000fc800078ef821 */
[----:B------:R-:W-:Y:S01]  /*2cac0*/  LOP3.LUT R4, R4, 0x20, RZ, 0x3c, !PT ;  /* 0x0000002004047812 */ /* 0x000fe200078e3cff */
[----:B----4-:R-:W-:Y:S02]  /*2cad0*/  IMAD.MOV.U32 R24, RZ, RZ, R15 ;  /* 0x000000ffff187224 */ /* 0x010fe400078e000f */
[----:B------:R-:W-:Y:S02]  /*2cae0*/  IMAD.MOV.U32 R25, RZ, RZ, R14 ;  /* 0x000000ffff197224 */ /* 0x000fe400078e000e */
[----:B------:R-:W-:Y:S02]  /*2caf0*/  IMAD.MOV.U32 R26, RZ, RZ, R13 ;  /* 0x000000ffff1a7224 */ /* 0x000fe400078e000d */
[----:B------:R-:W-:Y:S02]  /*2cb00*/  IMAD.MOV.U32 R27, RZ, RZ, R12 ;  /* 0x000000ffff1b7224 */ /* 0x000fe400078e000c */
[----:B------:R-:W0:Y:S04]  /*2cb10*/  LDSM.16.M88.4 R12, [R11+UR5+0x7080] ;  /* 0x007080050b0c783b */ /* 0x000e280008000200 */
[----:B------:R-:W1:Y:S01]  /*2cb20*/  LDSM.16.M88.4 R8, [R11+UR5+0x7880] ;  /* 0x007880050b08783b */ /* 0x000e620008000200 */
[----:B------:R-:W-:Y:S03]  /*2cb30*/  HMMA.16816.F32 R36, R52, R58, R36 ;  /* 0x0000003a3424723c */ /* 0x000fe60000001824 */
[----:B0-----:R-:W-:Y:S04]  /*2cb40*/  STL [R1+0x16e4], R14 ;  /* 0x0016e40e01007387 */ /* 0x001fe80000100800 */
[----:B------:R-:W-:Y:S04]  /*2cb50*/  STL [R1+0x16e0], R15 ;  /* 0x0016e00f01007387 */ /* 0x000fe80000100800 */
[----:B------:R0:W-:Y:S04]  /*2cb60*/  STL.64 [R1+0x1848], R12 ;  /* 0x0018480c01007387 */ /* 0x0001e80000100a00 */
[----:B0-----:R-:W2:Y:S04]  /*2cb70*/  LDL.LU R12, [R1+0x2d0] ;  /* 0x0002d000010c7983 */ /* 0x001ea80000300800 */
[----:B------:R-:W2:Y:S04]  /*2cb80*/  LDL.LU R13, [R1+0x2d4] ;  /* 0x0002d400010d7983 */ /* 0x000ea80000300800 */
[----:B------:R-:W2:Y:S04]  /*2cb90*/  LDL.LU R14, [R1+0x2d8] ;  /* 0x0002d800010e7983 */ /* 0x000ea80000300800 */
[----:B------:R-:W2:Y:S04]  /*2cba0*/  LDL.LU R15, [R1+0x2dc] ;  /* 0x0002dc00010f7983 */ /* 0x000ea80000300800 */
[----:B-1----:R-:W-:Y:S04]  /*2cbb0*/  STL [R1+0x16e8], R10 ;  /* 0x0016e80a01007387 */ /* 0x002fe80000100800 */
[----:B------:R-:W-:Y:S04]  /*2cbc0*/  STL [R1+0x16c8], R11 ;  /* 0x0016c80b01007387 */ /* 0x000fe80000100800 */
[----:B------:R-:W-:Y:S04]  /*2cbd0*/  STL.64 [R1+0x1858], R8 ;  /* 0x0018580801007387 */ /* 0x000fe80000100a00 */
[----:B------:R-:W-:Y:S04]  /*2cbe0*/  STL.64 [R1+0xb0], R36 ;  /* 0x0000b02401007387 */ /* 0x000fe80000100a00 */
[----:B------:R-:W-:Y:S04]  /*2cbf0*/  STL.64 [R1+0xb8], R38 ;  /* 0x0000b82601007387 */ /* 0x000fe80000100a00 */
[----:B------:R-:W0:Y:S04]  /*2cc00*/  LDSM.16.MT88.4 R36, [R4+UR5+0x3000] ;  /* 0x003000050424783b */ /* 0x000e280008004200 */
[----:B0-----:R-:W-:Y:S04]  /*2cc10*/  STL.64 [R1+0x1880], R38 ;  /* 0x0018802601007387 */ /* 0x001fe80000100a00 */
[----:B------:R0:W-:Y:S04]  /*2cc20*/  STL.64 [R1+0x1878], R36 ;  /* 0x0018782401007387 */ /* 0x0001e80000100a00 */
[----:B0-----:R-:W3:Y:S04]  /*2cc30*/  LDL.LU R36, [R1+0x270] ;  /* 0x0002700001247983 */ /* 0x001ee80000300800 */
[----:B------:R-:W3:Y:S04]  /*2cc40*/  LDL.LU R37, [R1+0x274] ;  /* 0x0002740001257983 */ /* 0x000ee80000300800 */
[----:B------:R-:W3:Y:S04]  /*2cc50*/  LDL.LU R38, [R1+0x278] ;  /* 0x0002780001267983 */ /* 0x000ee80000300800 */
[----:B------:R-:W3:Y:S01]  /*2cc60*/  LDL.LU R39, [R1+0x27c] ;  /* 0x00027c0001277983 */ /* 0x000ee20000300800 */
[----:B------:R-:W-:-:S05]  /*2cc70*/  LOP3.LUT R5, R5, 0x40, RZ, 0x3c, !PT ;  /* 0x0000004005057812 */ /* 0x000fca00078e3cff */
[----:B------:R-:W2:Y:S02]  /*2cc80*/  LDSM.16.MT88.4 R48, [R5+UR5+0x2800] ;  /* 0x002800050530783b */ /* 0x000ea40008004200 */
[----:B--2---:R-:W-:Y:S08]  /*2cc90*/  HMMA.16816.F32 R12, R48, R22, R12 ;  /* 0x00000016300c723c */ /* 0x004ff0000000180c */
[----:B---3--:R-:W-:Y:S01]  /*2cca0*/  HMMA.16816.F32 R36, R52, R6, R36 ;  /* 0x000000063424723c */ /* 0x008fe20000001824 */
[----:B------:R-:W0:Y:S04]  /*2ccb0*/  LDSM.16.MT88.4 R52, [R5+UR5+0x3000] ;  /* 0x003000050534783b */ /* 0x000e280008004200 */
[----:B0-----:R-:W-:-:S14]  /*2ccc0*/  STL.64 [R1+0x17f8], R54 ;  /* 0x0017f83601007387 */ /* 0x001fdc0000100a00 */
[----:B------:R-:W-:Y:S04]  /*2ccd0*/  STL.64 [R1+0xa0], R36 ;  /* 0x0000a02401007387 */ /* 0x000fe80000100a00 */
[----:B------:R-:W-:Y:S04]  /*2cce0*/  STL.64 [R1+0xa8], R38 ;  /* 0x0000a82601007387 */ /* 0x000fe80000100a00 */
[----:B------:R-:W-:Y:S04]  /*2ccf0*/  STL.64 [R1+0x17f0], R52 ;  /* 0x0017f03401007387 */ /* 0x000fe80000100a00 */
[----:B------:R-:W-:Y:S04]  /*2cd00*/  STL [R1+0x17a8], R5 ;  /* 0x0017a80501007387 */ /* 0x000fe80000100800 */
[----:B------:R-:W-:Y:S04]  /*2cd10*/  STL.64 [R1+0x18e8], R6 ;  /* 0x0018e80601007387 */ /* 0x000fe80000100a00 */
[----:B------:R-:W-:Y:S04]  /*2cd20*/  STL.64 [R1+0x90], R12 ;  /* 0x0000900c01007387 */ /* 0x000fe80000100a00 */
[----:B------:R0:W-:Y:S02]  /*2cd30*/  STL.64 [R1+0x98], R14 ;  /* 0x0000980e01007387 */ /* 0x0001e40000100a00 */
[----:B0-----:R-:W-:-:S15]  /*2cd40*/  HMMA.16816.F32 R12, R48, R30, R24 ;  /* 0x0000001e300c723c */ /* 0x001fde0000001818 */
[----:B------:R-:W-:-:S04]  /*2cd50*/  NOP ;  /* 0x0000000000007918 */ /* 0x000fc80000000000 */
[----:B------:R-:W-:Y:S04]  /*2cd60*/  STL.64 [R1+0x80], R12 ;  /* 0x0000800c01007387 */ /* 0x000fe80000100a00 */
[----:B------:R0:W-:Y:S02]  /*2cd70*/  STL.64 [R1+0x88], R14 ;  /* 0x0000880e01007387 */ /* 0x0001e40000100a00 */
[----:B0-----:R-:W-:-:S15]  /*2cd80*/  HMMA.16816.F32 R12, R48, R46, R40 ;  /* 0x0000002e300c723c */ /* 0x001fde0000001828 */
[----:B------:R-:W-:-:S04]  /*2cd90*/  NOP ;  /* 0x0000000000007918 */ /* 0x000fc80000000000 */
[----:B------:R-:W-:Y:S02]  /*2cda0*/  IMAD.MOV.U32 R55, RZ, RZ, R12 ;  /* 0x000000ffff377224 */ /* 0x000fe400078e000c */
[----:B------:R-:W-:Y:S02]  /*2cdb0*/  IMAD.MOV.U32 R54, RZ, RZ, R13 ;  /* 0x000000ffff367224 */ /* 0x000fe400078e000d */
[----:B------:R-:W-:Y:S02]  /*2cdc0*/  IMAD.MOV.U32 R53, RZ, RZ, R14 ;  /* 0x000000ffff357224 */ /* 0x000fe400078e000e */
[----:B------:R-:W-:Y:S01]  /*2cdd0*/  IMAD.MOV.U32 R52, RZ, RZ, R15 ;  /* 0x000000ffff347224 */ /* 0x000fe200078e000f */
[----:B------:R0:W-:Y:S04]  /*2cde0*/  STL.64 [R1+0x1890], R54 ;  /* 0x0018903601007387 */ /* 0x0001e80000100a00 */
[----:B------:R-:W-:Y:S04]  /*2cdf0*/  STL.64 [R1+0x1888], R52 ;  /* 0x0018883401007387 */ /* 0x000fe80000100a00 */
[----:B------:R-:W2:Y:S04]  /*2ce00*/  LDL.LU R36, [R1+0x200] ;  /* 0x0002000001247983 */ /* 0x000ea80000300800 */
[----:B------:R-:W2:Y:S04]  /*2ce10*/  LDL.LU R37, [R1+0x204] ;  /* 0x0002040001257983 */ /* 0x000ea80000300800 */
[----:B------:R-:W3:Y:S04]  /*2ce20*/  LDL.LU R38, [R1+0x208] ;  /* 0x0002080001267983 */ /* 0x000ee80000300800 */
[----:B------:R-:W3:Y:S01]  /*2ce30*/  LDL.LU R39, [R1+0x20c] ;  /* 0x00020c0001277983 */ /* 0x000ee20000300800 */
[----:B------:R-:W-:-:S02]  /*2ce40*/  IMAD.MOV.U32 R9, RZ, RZ, R46 ;  /* 0x000000ffff097224 */ /* 0x000fc400078e002e */
[----:B------:R-:W-:Y:S02]  /*2ce50*/  IMAD.MOV.U32 R8, RZ, RZ, R47 ;  /* 0x000000ffff087224 */ /* 0x000fe400078e002f */
[----:B------:R-:W-:Y:S02]  /*2ce60*/  IMAD.MOV.U32 R7, RZ, RZ, R30 ;  /* 0x000000ffff077224 */ /* 0x000fe400078e001e */
[----:B------:R-:W-:Y:S02]  /*2ce70*/  IMAD.MOV.U32 R6, RZ, RZ, R31 ;  /* 0x000000ffff067224 */ /* 0x000fe400078e001f */
[----:B0-----:R-:W-:Y:S02]  /*2ce80*/  IMAD.MOV.U32 R54, RZ, RZ, R9 ;  /* 0x000000ffff367224 */ /* 0x001fe400078e0009 */
[----:B------:R-:W-:Y:S01]  /*2ce90*/  IMAD.MOV.U32 R55, RZ, RZ, R8 ;  /* 0x000000ffff377224 */ /* 0x000fe200078e0008 */
[----:B---3--:R-:W-:Y:S04]  /*2cea0*/  STL.64 [R1+0x18a0], R38 ;  /* 0x0018a02601007387 */ /* 0x008fe80000100a00 */
[----:B--2---:R-:W-:Y:S04]  /*2ceb0*/  STL.64 [R1+0x1898], R36 ;  /* 0x0018982401007387 */ /* 0x004fe80000100a00 */
[----:B------:R0:W-:Y:S02]  /*2cec0*/  STL.64 [R1+0x18a8], R54 ;  /* 0x0018a83601007387 */ /* 0x0001e40000100a00 */
[----:B0-----:R-:W-:-:S02]  /*2ced0*/  IMAD.MOV.U32 R54, RZ, RZ, R7 ;  /* 0x000000ffff367224 */ /* 0x001fc400078e0007 */
[----:B------:R-:W-:-:S05]  /*2cee0*/  IMAD.MOV.U32 R55, RZ, RZ, R6 ;  /* 0x000000ffff377224 */ /* 0x000fca00078e0006 */
[----:B------:R0:W-:Y:S04]  /*2cef0*/  STL.64 [R1+0x18c0], R54 ;  /* 0x0018c03601007387 */ /* 0x0001e80000100a00 */
[----:B------:R-:W2:Y:S04]  /*2cf00*/  LDL.LU R36, [R1+0x220] ;  /* 0x0002200001247983 */ /* 0x000ea80000300800 */
[----:B------:R-:W2:Y:S04]  /*2cf10*/  LDL.LU R37, [R1+0x224] ;  /* 0x0002240001257983 */ /* 0x000ea80000300800 */
[----:B------:R-:W3:Y:S04]  /*2cf20*/  LDL.LU R38, [R1+0x228] ;  /* 0x0002280001267983 */ /* 0x000ee80000300800 */
[----:B------:R-:W3:Y:S04]  /*2cf30*/  LDL.LU R39, [R1+0x22c] ;  /* 0x00022c0001277983 */ /* 0x000ee80000300800 */
[----:B------:R-:W4:Y:S04]  /*2cf40*/  LDL.LU R28, [R1+0x210] ;  /* 0x00021000011c7983 */ /* 0x000f280000300800 */
[----:B------:R-:W4:Y:S04]  /*2cf50*/  LDL.LU R29, [R1+0x214] ;  /* 0x00021400011d7983 */ /* 0x000f280000300800 */
[----:B------:R-:W4:Y:S04]  /*2cf60*/  LDL.LU R30, [R1+0x218] ;  /* 0x00021800011e7983 */ /* 0x000f280000300800 */
[----:B------:R-:W4:Y:S04]  /*2cf70*/  LDL.LU R31, [R1+0x21c] ;  /* 0x00021c00011f7983 */ /* 0x000f280000300800 */
[----:B------:R-:W4:Y:S01]  /*2cf80*/  LDL.LU R20, [R1+0x2a0] ;  /* 0x0002a00001147983 */ /* 0x000f220000300800 */
[----:B------:R-:W-:-:S03]  /*2cf90*/  IMAD.MOV.U32 R5, RZ, RZ, R22 ;  /* 0x000000ffff057224 */ /* 0x000fc600078e0016 */
[----:B------:R-:W4:Y:S01]  /*2cfa0*/  LDL.LU R21, [R1+0x2a4] ;  /* 0x0002a40001157983 */ /* 0x000f220000300800 */
[----:B------:R-:W-:-:S03]  /*2cfb0*/  IMAD.MOV.U32 R4, RZ, RZ, R23 ;  /* 0x000000ffff047224 */ /* 0x000fc600078e0017 */
[----:B------:R-:W4:Y:S01]  /*2cfc0*/  LDL.LU R22, [R1+0x2a8] ;  /* 0x0002a80001167983 */ /* 0x000f220000300800 */
[----:B------:R-:W-:-:S03]  /*2cfd0*/  IMAD.MOV.U32 R10, RZ, RZ, R44 ;  /* 0x000000ffff0a7224 */ /* 0x000fc600078e002c */
[----:B------:R-:W4:Y:S01]  /*2cfe0*/  LDL.LU R23, [R1+0x2ac] ;  /* 0x0002ac0001177983 */ /* 0x000f220000300800 */
[----:B------:R-:W-:-:S03]  /*2cff0*/  IMAD.MOV.U32 R11, RZ, RZ, R45 ;  /* 0x000000ffff0b7224 */ /* 0x000fc600078e002d */
[----:B------:R-:W4:Y:S04]  /*2d000*/  LDL.LU R44, [R1+0x250] ;  /* 0x00025000012c7983 */ /* 0x000f280000300800 */
[----:B------:R-:W4:Y:S04]  /*2d010*/  LDL.LU R45, [R1+0x254] ;  /* 0x00025400012d7983 */ /* 0x000f280000300800 */
[----:B------:R-:W4:Y:S01]  /*2d020*/  LDL.LU R46, [R1+0x258] ;  /* 0x00025800012e7983 */ /* 0x000f220000300800 */
[----:B0-----:R-:W-:-:S03]  /*2d030*/  IMAD.MOV.U32 R55, RZ, RZ, R4 ;  /* 0x000000ffff377224 */ /* 0x001fc600078e0004 */
[----:B------:R-:W4:Y:S01]  /*2d040*/  LDL.LU R47, [R1+0x25c] ;  /* 0x00025c00012f7983 */ /* 0x000f220000300800 */
[----:B------:R-:W-:-:S03]  /*2d050*/  IMAD.MOV.U32 R54, RZ, RZ, R5 ;  /* 0x000000ffff367224 */ /* 0x000fc600078e0005 */
        /* <DEDUP_REMOVED lines=14> */
[C---:B----4-:R-:W-:Y:S08]  /*2d140*/  HMMA.16816.F32 R12, R48.reuse, R34, R20 ;  /* 0x00000022300c723c */ /* 0x050ff00000001814 */
[C---:B------:R-:W-:Y:S08]  /*2d150*/  HMMA.16816.F32 R20, R48.reuse, R10, R28 ;  /* 0x0000000a3014723c */ /* 0x040ff0000000181c */
[C---:B------:R-:W-:Y:S08]  /*2d160*/  HMMA.16816.F32 R4, R48.reuse, R58, R4 ;  /* 0x0000003a3004723c */ /* 0x040ff00000001804 */
[----:B------:R-:W-:Y:S01]  /*2d170*/  HMMA.16816.F32 R24, R48, R18, R24 ;  /* 0x000000123018723c */ /* 0x000fe20000001818 */
        /* <DEDUP_REMOVED lines=10> */
[----:B------:R0:W-:Y:S04]  /*2d220*/  STL.64 [R1+0x100], R12 ;  /* 0x0001000c01007387 */ /* 0x0001e80000100a00 */
[----:B------:R1:W-:Y:S04]  /*2d230*/  STL.64 [R1+0x108], R14 ;  /* 0x0001080e01007387 */ /* 0x0003e80000100a00 */
[----:B0-----:R-:W4:Y:S04]  /*2d240*/  LDL.LU R12, [R1+0x1e0] ;  /* 0x0001e000010c7983 */ /* 0x001f280000300800 */
[----:B------:R0:W-:Y:S04]  /*2d250*/  STL.64 [R1+0x210], R20 ;  /* 0x0002101401007387 */ /* 0x0001e80000100a00 */
[----:B------:R0:W-:Y:S04]  /*2d260*/  STL.64 [R1+0x218], R22 ;  /* 0x0002181601007387 */ /* 0x0001e80000100a00 */
[----:B------:R-:W4:Y:S04]  /*2d270*/  LDL.LU R13, [R1+0x1e4] ;  /* 0x0001e400010d7983 */ /* 0x000f280000300800 */
[----:B-1----:R-:W4:Y:S04]  /*2d280*/  LDL.LU R14, [R1+0x1e8] ;  /* 0x0001e800010e7983 */ /* 0x002f280000300800 */
[----:B------:R-:W4:Y:S04]  /*2d290*/  LDL.LU R15, [R1+0x1ec] ;  /* 0x0001ec00010f7983 */ /* 0x000f280000300800 */
[----:B0-----:R-:W2:Y:S04]  /*2d2a0*/  LDL.LU R20, [R1+0x1d0] ;  /* 0x0001d00001147983 */ /* 0x001ea80000300800 */
[----:B------:R-:W2:Y:S04]  /*2d2b0*/  LDL.LU R21, [R1+0x1d4] ;  /* 0x0001d40001157983 */ /* 0x000ea80000300800 */
[----:B------:R-:W2:Y:S04]  /*2d2c0*/  LDL.LU R22, [R1+0x1d8] ;  /* 0x0001d80001167983 */ /* 0x000ea80000300800 */
[----:B------:R0:W-:Y:S04]  /*2d2d0*/  STL.64 [R1+0x270], R24 ;  /* 0x0002701801007387 */ /* 0x0001e80000100a00 */
[----:B------:R-:W-:Y:S04]  /*2d2e0*/  STL [R1+0x278], R26 ;  /* 0x0002781a01007387 */ /* 0x000fe80000100800 */
[----:B0-----:R-:W2:Y:S04]  /*2d2f0*/  LDL.LU.64 R24, [R1+0x18f0] ;  /* 0x0018f00001187983 */ /* 0x001ea80000300a00 */
[----:B------:R0:W-:Y:S04]  /*2d300*/  STL.64 [R1+0x290], R4 ;  /* 0x0002900401007387 */ /* 0x0001e80000100a00 */
[----:B------:R1:W-:Y:S01]  /*2d310*/  STL [R1+0x298], R6 ;  /* 0x0002980601007387 */ /* 0x0003e20000100800 */
[----:B0-----:R-:W-:-:S03]  /*2d320*/  IMAD.MOV.U32 R5, RZ, RZ, R7 ;  /* 0x000000ffff057224 */ /* 0x001fc600078e0007 */
[----:B-1----:R-:W2:Y:S02]  /*2d330*/  LDL.LU.64 R6, [R1+0x18e8] ;  /* 0x0018e80001067983 */ /* 0x002ea40000300a00 */
[----:B--2---:R-:W-:Y:S02]  /*2d340*/  HMMA.16816.F32 R48, R48, R6, R44 ;  /* 0x000000063030723c */ /* 0x004fe4000000182c */
[----:B------:R-:W2:Y:S04]  /*2d350*/  LDL.LU.64 R46, [R1+0x18e0] ;  /* 0x0018e000012e7983 */ /* 0x000ea80000300a00 */
[----:B------:R-:W2:-:S13]  /*2d360*/  LDL.LU.64 R44, [R1+0x18d8] ;  /* 0x0018d800012c7983 */ /* 0x000e9a0000300a00 */
[----:B------:R-:W-:Y:S01]  /*2d370*/  STL [R1+0x1794], R51 ;  /* 0x0017943301007387 */ /* 0x000fe20000100800 */
[----:B--2---:R-:W-:Y:S03]  /*2d380*/  HMMA.16816.F32 R52, R44, R54, R36 ;  /* 0x000000362c34723c */ /* 0x004fe60000001824 */
[----:B------:R-:W2:Y:S04]  /*2d390*/  LDL.LU.64 R38, [R1+0x18d0] ;  /* 0x0018d00001267983 */ /* 0x000ea80000300a00 */
[----:B------:R-:W2:-:S12]  /*2d3a0*/  LDL.LU.64 R36, [R1+0x18c8] ;  /* 0x0018c80001247983 */ /* 0x000e980000300a00 */
[----:B------:R-:W-:Y:S04]  /*2d3b0*/  STL.64 [R1+0x280], R52 ;  /* 0x0002803401007387 */ /* 0x000fe80000100a00 */
[----:B------:R0:W-:Y:S04]  /*2d3c0*/  STL.64 [R1+0x288], R54 ;  /* 0x0002883601007387 */ /* 0x0001e80000100a00 */
[----:B0-----:R-:W2:Y:S02]  /*2d3d0*/  LDL.LU.64 R54, [R1+0x18c0] ;  /* 0x0018c00001367983 */ /* 0x001ea40000300a00 */
[----:B--2---:R-:W-:Y:S02]  /*2d3e0*/  HMMA.16816.F32 R52, R44, R54, R36 ;  /* 0x000000362c34723c */ /* 0x004fe40000001824 */
[----:B------:R-:W2:Y:S04]  /*2d3f0*/  LDL.LU.64 R38, [R1+0x18b8] ;  /* 0x0018b80001267983 */ /* 0x000ea80000300a00 */
[----:B------:R-:W2:-:S13]  /*2d400*/  LDL.LU.64 R36, [R1+0x18b0] ;  /* 0x0018b00001247983 */ /* 0x000e9a0000300a00 */
[----:B------:R-:W-:Y:S04]  /*2d410*/  STL [R1+0x264], R53 ;  /* 0x0002643501007387 */ /* 0x000fe80000100800 */
[----:B------:R0:W-:Y:S01]  /*2d420*/  STL [R1+0x268], R54 ;  /* 0x0002683601007387 */ /* 0x0001e20000100800 */
[----:B------:R-:W-:-:S03]  /*2d430*/  IMAD.MOV.U32 R4, RZ, RZ, R55 ;  /* 0x000000ffff047224 */ /* 0x000fc600078e0037 */
[----:B0-----:R-:W2:Y:S01]  /*2d440*/  LDL.LU.64 R54, [R1+0x18a8] ;  /* 0x0018a80001367983 */ /* 0x001ea20000300a00 */
[----:B------:R-:W-:-:S05]  /*2d450*/  IMAD.MOV.U32 R51, RZ, RZ, R52 ;  /* 0x000000ffff337224 */ /* 0x000fca00078e0034 */
[----:B------:R-:W-:Y:S04]  /*2d460*/  STL.64 [R1+0x17a0], R50 ;  /* 0x0017a03201007387 */ /* 0x000fe80000100a00 */
[----:B------:R0:W-:Y:S01]  /*2d470*/  STL.64 [R1+0x1798], R48 ;  /* 0x0017983001007387 */ /* 0x0001e20000100a00 */
[C---:B--2---:R-:W-:Y:S03]  /*2d480*/  HMMA.16816.F32 R52, R44.reuse, R54, R36 ;  /* 0x000000362c34723c */ /* 0x044fe60000001824 */
[----:B------:R-:W2:Y:S04]  /*2d490*/  LDL.LU.64 R38, [R1+0x18a0] ;  /* 0x0018a00001267983 */ /* 0x000ea80000300a00 */
[----:B------:R-:W2:Y:S01]  /*2d4a0*/  LDL.LU.64 R36, [R1+0x1898] ;  /* 0x0018980001247983 */ /* 0x000ea20000300a00 */
[----:B---3--:R-:W-:Y:S01]  /*2d4b0*/  HMMA.16816.F32 R8, R44, R10, R40 ;  /* 0x0000000a2c08723c */ /* 0x008fe20000001828 */
[----:B------:R-:W-:Y:S01]  /*2d4c0*/  IMAD.MOV.U32 R28, RZ, RZ, R60 ;  /* 0x000000ffff1c7224 */ /* 0x000fe200078e003c */
[----:B------:R-:W-:Y:S01]  /*2d4d0*/  MOV R31, R3 ;  /* 0x00000003001f7202 */ /* 0x000fe20000000f00 */
[----:B0-----:R-:W-:-:S08]  /*2d4e0*/  IMAD.MOV.U32 R48, RZ, RZ, R2 ;  /* 0x000000ffff307224 */ /* 0x001fd000078e0002 */
[----:B------:R-:W-:Y:S04]  /*2d4f0*/  STL.64 [R1+0x250], R52 ;  /* 0x0002503401007387 */ /* 0x000fe80000100a00 */
[----:B------:R0:W-:Y:S04]  /*2d500*/  STL.64 [R1+0x258], R54 ;  /* 0x0002583601007387 */ /* 0x0001e80000100a00 */
[----:B------:R-:W-:Y:S02]  /*2d510*/  IMAD.MOV.U32 R60, RZ, RZ, R9 ;  /* 0x000000ffff3c7224 */ /* 0x000fe400078e0009 */
[----:B------:R-:W-:-:S02]  /*2d520*/  IMAD.MOV.U32 R3, RZ, RZ, R10 ;  /* 0x000000ffff037224 */ /* 0x000fc400078e000a */
[----:B------:R-:W-:Y:S01]  /*2d530*/  IMAD.MOV.U32 R2, RZ, RZ, R11 ;  /* 0x000000ffff027224 */ /* 0x000fe200078e000b */
[----:B0-----:R-:W3:Y:S04]  /*2d540*/  LDL.LU.64 R54, [R1+0x1890] ;  /* 0x0018900001367983 */ /* 0x001ee80000300a00 */
[----:B------:R-:W3:Y:S01]  /*2d550*/  LDL.LU.64 R52, [R1+0x1888] ;  /* 0x0018880001347983 */ /* 0x000ee20000300a00 */
[----:B------:R-:W-:Y:S02]  /*2d560*/  IMAD.MOV.U32 R23, RZ, RZ, R61 ;  /* 0x000000ffff177224 */ /* 0x000fe400078e003d */
[----:B------:R-:W-:Y:S02]  /*2d570*/  IMAD.MOV.U32 R29, RZ, RZ, R57 ;  /* 0x000000ffff1d7224 */ /* 0x000fe400078e0039 */
[----:B------:R-:W-:-:S02]  /*2d580*/  IMAD.MOV.U32 R30, RZ, RZ, R56 ;  /* 0x000000ffff1e7224 */ /* 0x000fc400078e0038 */
[----:B------:R-:W-:Y:S02]  /*2d590*/  IMAD.MOV.U32 R26, RZ, RZ, R27 ;  /* 0x000000ffff1a7224 */ /* 0x000fe400078e001b */
[----:B------:R-:W-:Y:S01]  /*2d5a0*/  IMAD.MOV.U32 R49, RZ, RZ, R0 ;  /* 0x000000ffff317224 */ /* 0x000fe200078e0000 */
[----:B--2---:R-:W-:Y:S01]  /*2d5b0*/  HMMA.16816.F32 R32, R44, R34, R36 ;  /* 0x000000222c20723c */ /* 0x004fe20000001824 */
[----:B------:R-:W2:Y:S04]  /*2d5c0*/  LDL.LU.64 R38, [R1+0x1880] ;  /* 0x0018800001267983 */ /* 0x000ea80000300a00 */
[----:B------:R-:W2:-:S14]  /*2d5d0*/  LDL.LU.64 R36, [R1+0x1878] ;  /* 0x0018780001247983 */ /* 0x000e9c0000300a00 */
[----:B------:R0:W-:Y:S04]  /*2d5e0*/  STL.64 [R1+0x240], R32 ;  /* 0x0002402001007387 */ /* 0x0001e80000100a00 */
[----:B------:R1:W-:Y:S04]  /*2d5f0*/  STL.64 [R1+0x248], R34 ;  /* 0x0002482201007387 */ /* 0x0003e80000100a00 */
[----:B0-----:R-:W2:Y:S01]  /*2d600*/  LDL.LU.64 R32, [R1+0x1870] ;  /* 0x0018700001207983 */ /* 0x001ea20000300a00 */
[----:B-1----:R-:W-:-:S03]  /*2d610*/  IMAD.MOV.U32 R35, RZ, RZ, R8 ;  /* 0x000000ffff237224 */ /* 0x002fc600078e0008 */
[----:B------:R-:W2:Y:S01]  /*2d620*/  LDL.LU.64 R42, [R1+0x1868] ;  /* 0x00186800012a7983 */ /* 0x000ea20000300a00 */
[C---:B----4-:R-:W-:Y:S03]  /*2d630*/  HMMA.16816.F32 R8, R44.reuse, R18, R12 ;  /* 0x000000122c08723c */ /* 0x050fe6000000180c */
[----:B------:R-:W2:Y:S04]  /*2d640*/  LDL.LU.64 R40, [R1+0x1860] ;  /* 0x0018600001287983 */ /* 0x000ea80000300a00 */
[----:B------:R-:W-:Y:S04]  /*2d650*/  STL [R1+0x1784], R2 ;  /* 0x0017840201007387 */ /* 0x000fe80000100800 */
[----:B------:R-:W-:Y:S04]  /*2d660*/  STL [R1+0x1780], R3 ;  /* 0x0017800301007387 */ /* 0x000fe80000100800 */
[----:B------:R-:W-:Y:S04]  /*2d670*/  STL [R1+0x177c], R60 ;  /* 0x00177c3c01007387 */ /* 0x000fe80000100800 */
[----:B------:R-:W-:Y:S01]  /*2d680*/  STL [R1+0x1778], R35 ;  /* 0x0017782301007387 */ /* 0x000fe20000100800 */
[----:B------:R-:W-:Y:S01]  /*2d690*/  HMMA.16816.F32 R12, R44, R58, R20 ;  /* 0x0000003a2c0c723c */ /* 0x000fe20000001814 */
[----:B------:R-:W-:-:S02]  /*2d6a0*/  IMAD.MOV.U32 R56, RZ, RZ, R8 ;  /* 0x000000ffff387224 */ /* 0x000fc400078e0008 */
[----:B------:R0:W-:Y:S01]  /*2d6b0*/  STL.64 [R1+0x228], R10 ;  /* 0x0002280a01007387 */ /* 0x0001e20000100a00 */
[----:B------:R-:W-:-:S04]  /*2d6c0*/  IMAD.MOV.U32 R57, RZ, RZ, R9 ;  /* 0x000000ffff397224 */ /* 0x000fc800078e0009 */
[----:B0-----:R-:W-:Y:S01]  /*2d6d0*/  HMMA.16816.F32 R8, R44, R6, R28 ;  /* 0x000000062c08723c */ /* 0x001fe2000000181c */
[----:B------:R-:W-:Y:S10]  /*2d6e0*/  STL.64 [R1+0x17b0], R56 ;  /* 0x0017b03801007387 */ /* 0x000ff40000100a00 */
[----:B------:R0:W-:Y:S04]  /*2d6f0*/  STL.64 [R1+0x200], R12 ;  /* 0x0002000c01007387 */ /* 0x0001e80000100a00 */
[----:B------:R1:W-:Y:S04]  /*2d700*/  STL.64 [R1+0x208], R14 ;  /* 0x0002080e01007387 */ /* 0x0003e80000100a00 */
[----:B------:R-:W-:-:S02]  /*2d710*/  IMAD.MOV.U32 R27, RZ, RZ, R8 ;  /* 0x000000ffff1b7224 */ /* 0x000fc400078e0008 */
[----:B------:R-:W-:Y:S01]  /*2d720*/  IMAD.MOV.U32 R34, RZ, RZ, R9 ;  /* 0x000000ffff227224 */ /* 0x000fe200078e0009 */
[----:B------:R-:W2:Y:S01]  /*2d730*/  LDL.LU R8, [R1+0x1b0] ;  /* 0x0001b00001087983 */ /* 0x000ea20000300800 */
[----:B------:R-:W-:-:S03]  /*2d740*/  IMAD.MOV.U32 R61, RZ, RZ, R10 ;  /* 0x000000ffff3d7224 */ /* 0x000fc600078e000a */
[----:B------:R-:W2:Y:S01]  /*2d750*/  LDL.LU R9, [R1+0x1b4] ;  /* 0x0001b40001097983 */ /* 0x000ea20000300800 */
[----:B------:R-:W-:-:S03]  /*2d760*/  IMAD.MOV.U32 R0, RZ, RZ, R11 ;  /* 0x000000ffff007224 */ /* 0x000fc600078e000b */
[----:B------:R-:W2:Y:S04]  /*2d770*/  LDL.LU R10, [R1+0x1b8] ;  /* 0x0001b800010a7983 */ /* 0x000ea80000300800 */
[----:B------:R-:W2:Y:S04]  /*2d780*/  LDL.LU R11, [R1+0x1bc] ;  /* 0x0001bc00010b7983 */ /* 0x000ea80000300800 */
[----:B------:R-:W4:Y:S04]  /*2d790*/  LDL.LU R28, [R1+0x1a0] ;  /* 0x0001a000011c7983 */ /* 0x000f280000300800 */
[----:B------:R-:W4:Y:S04]  /*2d7a0*/  LDL.LU R29, [R1+0x1a4] ;  /* 0x0001a400011d7983 */ /* 0x000f280000300800 */
[----:B------:R-:W4:Y:S04]  /*2d7b0*/  LDL.LU R30, [R1+0x1a8] ;  /* 0x0001a800011e7983 */ /* 0x000f280000300800 */
[----:B------:R-:W4:Y:S04]  /*2d7c0*/  LDL.LU R31, [R1+0x1ac] ;  /* 0x0001ac00011f7983 */ /* 0x000f280000300800 */
[----:B0-----:R-:W3:Y:S04]  /*2d7d0*/  LDL.LU R12, [R1+0x190] ;  /* 0x00019000010c7983 */ /* 0x001ee80000300800 */
[----:B------:R-:W3:Y:S04]  /*2d7e0*/  LDL.LU R13, [R1+0x194] ;  /* 0x00019400010d7983 */ /* 0x000ee80000300800 */
        /* <DEDUP_REMOVED lines=19> */
[----:B0-----:R-:W3:Y:S04]  /*2d920*/  LDL.LU R4, [R1+0x150] ;  /* 0x0001500001047983 */ /* 0x001ee80000300800 */
[----:B------:R-:W3:Y:S04]  /*2d930*/  LDL.LU R5, [R1+0x154] ;  /* 0x0001540001057983 */ /* 0x000ee80000300800 */
[----:B------:R-:W3:Y:S04]  /*2d940*/  LDL.LU R6, [R1+0x158] ;  /* 0x0001580001067983 */ /* 0x000ee80000300800 */
[----:B------:R-:W3:Y:S04]  /*2d950*/  LDL.LU R7, [R1+0x15c] ;  /* 0x00015c0001077983 */ /* 0x000ee80000300800 */
[----:B------:R0:W-:Y:S04]  /*2d960*/  STL [R1+0x1790], R0 ;  /* 0x0017900001007387 */ /* 0x0001e80000100800 */
[----:B------:R-:W-:Y:S04]  /*2d970*/  STL [R1+0x178c], R61 ;  /* 0x00178c3d01007387 */ /* 0x000fe80000100800 */
[----:B------:R-:W-:Y:S01]  /*2d980*/  STL [R1+0x1788], R34 ;  /* 0x0017882201007387 */ /* 0x000fe20000100800 */
[C---:B--2---:R-:W-:Y:S08]  /*2d990*/  HMMA.16816.F32 R8, R40.reuse, R48, R8 ;  /* 0x000000302808723c */ /* 0x044ff00000001808 */
[----:B----4-:R-:W-:Y:S11]  /*2d9a0*/  HMMA.16816.F32 R28, R40, R32, R28 ;  /* 0x00000020281c723c */ /* 0x010ff6000000181c */
[----:B------:R-:W-:-:S02]  /*2d9b0*/  IMAD.MOV.U32 R2, RZ, RZ, R8 ;  /* 0x000000ffff027224 */ /* 0x000fc400078e0008 */
[----:B------:R-:W-:-:S06]  /*2d9c0*/  IMAD.MOV.U32 R3, RZ, RZ, R9 ;  /* 0x000000ffff037224 */ /* 0x000fcc00078e0009 */
[----:B0-----:R-:W-:Y:S01]  /*2d9d0*/  IMAD.MOV.U32 R0, RZ, RZ, R29 ;  /* 0x000000ffff007224 */ /* 0x001fe200078e001d */
[----:B------:R-:W2:Y:S04]  /*2d9e0*/  LDL.LU.64 R8, [R1+0x1858] ;  /* 0x0018580001087983 */ /* 0x000ea80000300a00 */
[----:B------:R0:W-:Y:S04]  /*2d9f0*/  STL [R1+0x1d0], R28 ;  /* 0x0001d01c01007387 */ /* 0x0001e80000100800 */
[----:B0-----:R-:W4:Y:S01]  /*2da00*/  LDL.LU.64 R28, [R1+0x1850] ;  /* 0x00185000011c7983 */ /* 0x001f220000300a00 */
[C---:B---3--:R-:W-:Y:S08]  /*2da10*/  HMMA.16816.F32 R20, R40.reuse, R24, R20 ;  /* 0x000000182814723c */ /* 0x048ff00000001814 */
[----:B----4-:R-:W-:-:S15]  /*2da20*/  HMMA.16816.F32 R12, R40, R28, R12 ;  /* 0x0000001c280c723c */ /* 0x010fde000000180c */
[----:B------:R-:W-:-:S04]  /*2da30*/  NOP ;  /* 0x0000000000007918 */ /* 0x000fc80000000000 */
[----:B------:R0:W-:Y:S04]  /*2da40*/  STL.64 [R1+0x1c0], R12 ;  /* 0x0001c00c01007387 */ /* 0x0001e80000100a00 */
[----:B------:R-:W-:Y:S04]  /*2da50*/  STL.64 [R1+0x1c8], R14 ;  /* 0x0001c80e01007387 */ /* 0x000fe80000100a00 */
[----:B0-----:R-:W3:Y:S04]  /*2da60*/  LDL.LU.64 R12, [R1+0x1848] ;  /* 0x00184800010c7983 */ /* 0x001ee80000300a00 */
[----:B------:R0:W-:Y:S04]  /*2da70*/  STL.64 [R1+0x1b0], R20 ;  /* 0x0001b01401007387 */ /* 0x0001e80000100a00 */
[----:B------:R-:W-:Y:S04]  /*2da80*/  STL.64 [R1+0x1b8], R22 ;  /* 0x0001b81601007387 */ /* 0x000fe80000100a00 */
[----:B0-----:R-:W4:Y:S04]  /*2da90*/  LDL.LU.64 R20, [R1+0x1840] ;  /* 0x0018400001147983 */ /* 0x001f280000300a00 */
[----:B------:R-:W-:Y:S04]  /*2daa0*/  STL.64 [R1+0x1830], R26 ;  /* 0x0018301a01007387 */ /* 0x000fe80000100a00 */
        /* <DEDUP_REMOVED lines=8> */
[----:B------:R1:W-:Y:S04]  /*2db30*/  STL.64 [R1+0x1a8], R18 ;  /* 0x0001a81201007387 */ /* 0x0003e80000100a00 */
[----:B0-----:R-:W4:Y:S01]  /*2db40*/  LDL.LU.64 R16, [R1+0x1838] ;  /* 0x0018380001107983 */ /* 0x001f220000300a00 */
[----:B---3--:R-:W-:Y:S01]  /*2db50*/  HMMA.16816.F32 R4, R40, R12, R4 ;  /* 0x0000000c2804723c */ /* 0x008fe20000001804 */
[----:B------:R-:W-:-:S02]  /*2db60*/  IMAD.MOV.U32 R61, RZ, RZ, R30 ;  /* 0x000000ffff3d7224 */ /* 0x000fc400078e001e */
[----:B------:R-:W-:-:S15]  /*2db70*/  IMAD.MOV.U32 R34, RZ, RZ, R31 ;  /* 0x000000ffff227224 */ /* 0x000fde00078e001f */
[----:B------:R-:W-:Y:S01]  /*2db80*/  NOP ;  /* 0x0000000000007918 */ /* 0x000fe20000000000 */
[----:B-1----:R-:W-:Y:S02]  /*2db90*/  IMAD.MOV.U32 R18, RZ, RZ, R4 ;  /* 0x000000ffff127224 */ /* 0x002fe400078e0004 */
[----:B------:R-:W-:Y:S02]  /*2dba0*/  IMAD.MOV.U32 R19, RZ, RZ, R5 ;  /* 0x000000ffff137224 */ /* 0x000fe400078e0005 */
[----:B------:R-:W-:Y:S02]  /*2dbb0*/  IMAD.MOV.U32 R22, RZ, RZ, R6 ;  /* 0x000000ffff167224 */ /* 0x000fe400078e0006 */
[----:B------:R-:W-:Y:S02]  /*2dbc0*/  IMAD.MOV.U32 R23, RZ, RZ, R7 ;  /* 0x000000ffff177224 */ /* 0x000fe400078e0007 */
[----:B--2---:R-:W-:Y:S01]  /*2dbd0*/  HMMA.16816.F32 R4, R40, R8, R44 ;  /* 0x000000082804723c */ /* 0x004fe2000000182c */
[----:B------:R-:W-:-:S15]  /*2dbe0*/  IMAD.MOV.U32 R35, RZ, RZ, R11 ;  /* 0x000000ffff237224 */ /* 0x000fde00078e000b */
[----:B------:R-:W-:-:S03]  /*2dbf0*/  NOP ;  /* 0x0000000000007918 */ /* 0x000fc60000000000 */
[----:B------:R-:W-:Y:S01]  /*2dc00*/  IMAD.MOV.U32 R11, RZ, RZ, R4 ;  /* 0x000000ffff0b7224 */ /* 0x000fe200078e0004 */
[----:B----4-:R-:W-:-:S15]  /*2dc10*/  HMMA.16816.F32 R24, R40, R16, R24 ;  /* 0x000000102818723c */ /* 0x010fde0000001818 */
[----:B------:R-:W-:-:S04]  /*2dc20*/  NOP ;  /* 0x0000000000007918 */ /* 0x000fc80000000000 */
[----:B------:R-:W-:Y:S01]  /*2dc30*/  MOV R30, R26 ;  /* 0x0000001a001e7202 */ /* 0x000fe20000000f00 */
[----:B------:R-:W-:Y:S01]  /*2dc40*/  IMAD.MOV.U32 R31, RZ, RZ, R27 ;  /* 0x000000ffff1f7224 */ /* 0x000fe200078e001b */
[----:B------:R-:W-:Y:S04]  /*2dc50*/  STL.64 [R1+0x190], R24 ;  /* 0x0001901801007387 */ /* 0x000fe80000100a00 */
[----:B------:R-:W-:Y:S04]  /*2dc60*/  STL [R1+0x1734], R30 ;  /* 0x0017341e01007387 */ /* 0x000fe80000100800 */
[----:B------:R-:W-:Y:S04]  /*2dc70*/  STL [R1+0x1730], R31 ;  /* 0x0017301f01007387 */ /* 0x000fe80000100800 */
[----:B------:R-:W-:Y:S04]  /*2dc80*/  STL [R1+0x173c], R23 ;  /* 0x00173c1701007387 */ /* 0x000fe80000100800 */
[----:B------:R-:W-:Y:S04]  /*2dc90*/  STL [R1+0x1738], R22 ;  /* 0x0017381601007387 */ /* 0x000fe80000100800 */
[----:B------:R-:W-:Y:S04]  /*2dca0*/  STL [R1+0x172c], R18 ;  /* 0x00172c1201007387 */ /* 0x000fe80000100800 */
[----:B------:R-:W-:Y:S04]  /*2dcb0*/  STL [R1+0x1728], R19 ;  /* 0x0017281301007387 */ /* 0x000fe80000100800 */
[----:B------:R-:W-:Y:S04]  /*2dcc0*/  STL [R1+0x174], R5 ;  /* 0x0001740501007387 */ /* 0x000fe80000100800 */
[----:B------:R0:W-:Y:S02]  /*2dcd0*/  STL.64 [R1+0x178], R6 ;  /* 0x0001780601007387 */ /* 0x0001e40000100a00 */
[----:B0-----:R-:W-:Y:S02]  /*2dce0*/  HMMA.16816.F32 R4, R36, R48, R56 ;  /* 0x000000302404723c */ /* 0x001fe40000001838 */
[----:B------:R-:W-:-:S15]  /*2dcf0*/  STL [R1+0x1740], R11 ;  /* 0x0017400b01007387 */ /* 0x000fde0000100800 */
[----:B------:R-:W-:Y:S02]  /*2dd00*/  NOP ;  /* 0x0000000000007918 */ /* 0x000fe40000000000 */
[----:B------:R-:W-:Y:S02]  /*2dd10*/  IMAD.MOV.U32 R14, RZ, RZ, R6 ;  /* 0x000000ffff0e7224 */ /* 0x000fe400078e0006 */
[----:B------:R-:W-:Y:S01]  /*2dd20*/  IMAD.MOV.U32 R15, RZ, RZ, R7 ;  /* 0x000000ffff0f7224 */ /* 0x000fe200078e0007 */
[----:B------:R-:W-:Y:S04]  /*2dd30*/  STL [R1+0x160], R4 ;  /* 0x0001600401007387 */ /* 0x000fe80000100800 */
[----:B------:R-:W-:Y:S04]  /*2dd40*/  STL.64 [R1+0x1810], R14 ;  /* 0x0018100e01007387 */ /* 0x000fe80000100a00 */
[----:B------:R0:W-:Y:S04]  /*2dd50*/  STL.64 [R1+0x1808], R12 ;  /* 0x0018080c01007387 */ /* 0x0001e80000100a00 */
[----:B------:R-:W2:Y:S04]  /*2dd60*/  LDL.LU R44, [R1+0x100] ;  /* 0x00010000012c7983 */ /* 0x000ea80000300800 */
[----:B------:R-:W2:Y:S04]  /*2dd70*/  LDL.LU R45, [R1+0x104] ;  /* 0x00010400012d7983 */ /* 0x000ea80000300800 */
[----:B------:R-:W3:Y:S04]  /*2dd80*/  LDL.LU R46, [R1+0x108] ;  /* 0x00010800012e7983 */ /* 0x000ee80000300800 */
[----:B------:R-:W3:Y:S04]  /*2dd90*/  LDL.LU R47, [R1+0x10c] ;  /* 0x00010c00012f7983 */ /* 0x000ee80000300800 */
[----:B---3--:R-:W-:Y:S04]  /*2dda0*/  STL.64 [R1+0x17c0], R46 ;  /* 0x0017c02e01007387 */ /* 0x008fe80000100a00 */
[----:B--2---:R-:W-:Y:S04]  /*2ddb0*/  STL.64 [R1+0x17b8], R44 ;  /* 0x0017b82c01007387 */ /* 0x004fe80000100a00 */
        /* <DEDUP_REMOVED lines=20> */
[----:B0-----:R-:W4:Y:S04]  /*2df00*/  LDL.LU R12, [R1+0xd0] ;  /* 0x0000d000010c7983 */ /* 0x001f280000300800 */
[----:B------:R-:W4:Y:S04]  /*2df10*/  LDL.LU R13, [R1+0xd4] ;  /* 0x0000d400010d7983 */ /* 0x000f280000300800 */
[----:B------:R-:W4:Y:S04]  /*2df20*/  LDL.LU R14, [R1+0xd8] ;  /* 0x0000d800010e7983 */ /* 0x000f280000300800 */
[----:B------:R-:W4:Y:S04]  /*2df30*/  LDL.LU R15, [R1+0xdc] ;  /* 0x0000dc00010f7983 */ /* 0x000f280000300800 */
[----:B------:R-:W2:Y:S04]  /*2df40*/  LDL.LU R24, [R1+0xf0] ;  /* 0x0000f00001187983 */ /* 0x000ea80000300800 */
[----:B------:R-:W2:Y:S04]  /*2df50*/  LDL.LU R25, [R1+0xf4] ;  /* 0x0000f40001197983 */ /* 0x000ea80000300800 */
[----:B------:R-:W2:Y:S04]  /*2df60*/  LDL.LU R26, [R1+0xf8] ;  /* 0x0000f800011a7983 */ /* 0x000ea80000300800 */
[----:B------:R-:W2:Y:S04]  /*2df70*/  LDL.LU R27, [R1+0xfc] ;  /* 0x0000fc00011b7983 */ /* 0x000ea80000300800 */
        /* <DEDUP_REMOVED lines=8> */
[----:B------:R-:W-:Y:S04]  /*2e000*/  STL.64 [R1+0x17d0], R58 ;  /* 0x0017d03a01007387 */ /* 0x000fe80000100a00 */
[----:B------:R0:W-:Y:S04]  /*2e010*/  STL.64 [R1+0x17c8], R56 ;  /* 0x0017c83801007387 */ /* 0x0001e80000100a00 */
[----:B0-----:R-:W4:Y:S04]  /*2e020*/  LDL.LU.64 R56, [R1+0x40] ;  /* 0x0000400001387983 */ /* 0x001f280000300a00 */
[----:B------:R-:W4:Y:S04]  /*2e030*/  LDL.LU R44, [R1+0x80] ;  /* 0x00008000012c7983 */ /* 0x000f280000300800 */
[----:B------:R-:W4:Y:S04]  /*2e040*/  LDL.LU R45, [R1+0x84] ;  /* 0x00008400012d7983 */ /* 0x000f280000300800 */
[----:B------:R-:W4:Y:S04]  /*2e050*/  LDL.LU R46, [R1+0x88] ;  /* 0x00008800012e7983 */ /* 0x000f280000300800 */
[----:B------:R-:W4:Y:S01]  /*2e060*/  LDL.LU R47, [R1+0x8c] ;  /* 0x00008c00012f7983 */ /* 0x000f220000300800 */
[C---:B---3--:R-:W-:Y:S08]  /*2e070*/  HMMA.16816.F32 R48, R36.reuse, R32, R48 ;  /* 0x000000202430723c */ /* 0x048ff00000001830 */
[----:B--2---:R-:W-:Y:S11]  /*2e080*/  HMMA.16816.F32 R24, R36, R28, R24 ;  /* 0x0000001c2418723c */ /* 0x004ff60000001818 */
[----:B------:R-:W-:-:S02]  /*2e090*/  IMAD.MOV.U32 R30, RZ, RZ, R48 ;  /* 0x000000ffff1e7224 */ /* 0x000fc400078e0030 */
[----:B------:R-:W-:Y:S02]  /*2e0a0*/  IMAD.MOV.U32 R31, RZ, RZ, R49 ;  /* 0x000000ffff1f7224 */ /* 0x000fe400078e0031 */
[----:B------:R-:W-:Y:S02]  /*2e0b0*/  IMAD.MOV.U32 R18, RZ, RZ, R50 ;  /* 0x000000ffff127224 */ /* 0x000fe400078e0032 */
[----:B------:R-:W-:Y:S01]  /*2e0c0*/  IMAD.MOV.U32 R19, RZ, RZ, R51 ;  /* 0x000000ffff137224 */ /* 0x000fe200078e0033 */
[----:B----4-:R-:W-:Y:S04]  /*2e0d0*/  STL.64 [R1+0x17e0], R46 ;  /* 0x0017e02e01007387 */ /* 0x010fe80000100a00 */
[----:B------:R0:W-:Y:S01]  /*2e0e0*/  STL.64 [R1+0x17d8], R44 ;  /* 0x0017d82c01007387 */ /* 0x0001e20000100a00 */
[----:B------:R-:W-:-:S02]  /*2e0f0*/  IMAD.MOV.U32 R23, RZ, RZ, R26 ;  /* 0x000000ffff177224 */ /* 0x000fc400078e001a */
[----:B------:R-:W-:Y:S02]  /*2e100*/  IMAD.MOV.U32 R22, RZ, RZ, R27 ;  /* 0x000000ffff167224 */ /* 0x000fe400078e001b */
[----:B------:R-:W-:Y:S01]  /*2e110*/  IMAD.MOV.U32 R11, RZ, RZ, R25 ;  /* 0x000000ffff0b7224 */ /* 0x000fe200078e0019 */
[----:B0-----:R-:W2:Y:S04]  /*2e120*/  LDL.LU R44, [R1+0x90] ;  /* 0x00009000012c7983 */ /* 0x001ea80000300800 */
[----:B------:R-:W2:Y:S04]  /*2e130*/  LDL.LU R45, [R1+0x94] ;  /* 0x00009400012d7983 */ /* 0x000ea80000300800 */
[----:B------:R-:W2:Y:S04]  /*2e140*/  LDL.LU R46, [R1+0x98] ;  /* 0x00009800012e7983 */ /* 0x000ea80000300800 */
[----:B------:R-:W2:Y:S04]  /*2e150*/  LDL.LU R47, [R1+0x9c] ;  /* 0x00009c00012f7983 */ /* 0x000ea80000300800 */
[----:B------:R0:W-:Y:S04]  /*2e160*/  STL [R1+0x1744], R10 ;  /* 0x0017440a01007387 */ /* 0x0001e80000100800 */
[----:B------:R-:W3:Y:S04]  /*2e170*/  LDL.LU R48, [R1+0x210] ;  /* 0x0002100001307983 */ /* 0x000ee80000300800 */
[----:B------:R-:W3:Y:S04]  /*2e180*/  LDL.LU R49, [R1+0x214] ;  /* 0x0002140001317983 */ /* 0x000ee80000300800 */
[----:B------:R-:W3:Y:S04]  /*2e190*/  LDL.LU R50, [R1+0x218] ;  /* 0x0002180001327983 */ /* 0x000ee80000300800 */
[----:B------:R-:W3:Y:S04]  /*2e1a0*/  LDL.LU R51, [R1+0x21c] ;  /* 0x00021c0001337983 */ /* 0x000ee80000300800 */
[----:B------:R-:W4:Y:S01]  /*2e1b0*/  LDL.LU.64 R26, [R1+0x1830] ;  /* 0x00183000011a7983 */ /* 0x000f220000300a00 */
[----:B0-----:R-:W-:-:S03]  /*2e1c0*/  IMAD.MOV.U32 R10, RZ, RZ, R24 ;  /* 0x000000ffff0a7224 */ /* 0x001fc600078e0018 */
        /* <DEDUP_REMOVED lines=12> */
[----:B------:R-:W-:-:S15]  /*2e290*/  HMMA.16816.F32 R4, R36, R16, R4 ;  /* 0x000000102404723c */ /* 0x000fde0000001804 */
[----:B------:R-:W-:-:S04]  /*2e2a0*/  NOP ;  /* 0x0000000000007918 */ /* 0x000fc80000000000 */
[----:B------:R0:W-:Y:S04]  /*2e2b0*/  STL.64 [R1+0x110], R4 ;  /* 0x0001100401007387 */ /* 0x0001e80000100a00 */
[----:B------:R-:W-:Y:S04]  /*2e2c0*/  STL.64 [R1+0x118], R6 ;  /* 0x0001180601007387 */ /* 0x000fe80000100a00 */
[----:B0-----:R-:W3:Y:S01]  /*2e2d0*/  LDL.LU.64 R4, [R1+0x1800] ;  /* 0x0018000001047983 */ /* 0x001ee20000300a00 */
[----:B--2---:R-:W-:-:S15]  /*2e2e0*/  HMMA.16816.F32 R52, R36, R12, R52 ;  /* 0x0000000c2434723c */ /* 0x004fde0000001834 */
[----:B------:R-:W-:-:S04]  /*2e2f0*/  NOP ;  /* 0x0000000000007918 */ /* 0x000fc80000000000 */
[----:B------:R-:W-:Y:S04]  /*2e300*/  STL.64 [R1+0xf0], R52 ;  /* 0x0000f03401007387 */ /* 0x000fe80000100a00 */
[----:B------:R0:W-:Y:S04]  /*2e310*/  STL.64 [R1+0xf8], R54 ;  /* 0x0000f83601007387 */ /* 0x0001e80000100a00 */
[----:B0-----:R-:W2:Y:S04]  /*2e320*/  LDL.LU.64 R54, [R1+0x17f8] ;  /* 0x0017f80001367983 */ /* 0x001ea80000300a00 */
[----:B------:R-:W2:Y:S01]  /*2e330*/  LDL.LU.64 R52, [R1+0x17f0] ;  /* 0x0017f00001347983 */ /* 0x000ea20000300a00 */
[----:B------:R-:W-:Y:S03]  /*2e340*/  HMMA.16816.F32 R40, R36, R8, R40 ;  /* 0x000000082428723c */ /* 0x000fe60000001828 */
[----:B------:R-:W3:Y:S01]  /*2e350*/  LDL.LU R36, [R1+0x270] ;  /* 0x0002700001247983 */ /* 0x000ee20000300800 */
[----:B----4-:R-:W-:-:S15]  /*2e360*/  IMAD.MOV.U32 R39, RZ, RZ, R26 ;  /* 0x000000ffff277224 */ /* 0x010fde00078e001a */
[----:B------:R-:W-:Y:S04]  /*2e370*/  STL.64 [R1+0xe0], R40 ;  /* 0x0000e02801007387 */ /* 0x000fe80000100a00 */
[----:B------:R-:W-:Y:S04]  /*2e380*/  STL.64 [R1+0xe8], R42 ;  /* 0x0000e82a01007387 */ /* 0x000fe80000100a00 */
[----:B------:R-:W4:Y:S04]  /*2e390*/  LDL.LU R37, [R1+0x274] ;  /* 0x0002740001257983 */ /* 0x000f280000300800 */
[----:B------:R-:W4:Y:S04]  /*2e3a0*/  LDL.LU R38, [R1+0x278] ;  /* 0x0002780001267983 */ /* 0x000f280000300800 */
[----:B------:R-:W3:Y:S01]  /*2e3b0*/  LDL.LU R26, [R1+0x17e8] ;  /* 0x0017e800011a7983 */ /* 0x000ee20000300800 */
[----:B--2---:R-:W-:-:S15]  /*2e3c0*/  HMMA.16816.F32 R44, R52, R56, R44 ;  /* 0x00000038342c723c */ /* 0x004fde000000182c */
[----:B------:R-:W-:-:S04]  /*2e3d0*/  NOP ;  /* 0x0000000000007918 */ /* 0x000fc80000000000 */
[----:B------:R-:W-:Y:S04]  /*2e3e0*/  STL.64 [R1+0xd0], R44 ;  /* 0x0000d02c01007387 */ /* 0x000fe80000100a00 */
[----:B------:R0:W-:Y:S04]  /*2e3f0*/  STL.64 [R1+0xd8], R46 ;  /* 0x0000d82e01007387 */ /* 0x0001e80000100a00 */
[----:B0-----:R-:W2:Y:S04]  /*2e400*/  LDL.LU.64 R46, [R1+0x17e0] ;  /* 0x0017e000012e7983 */ /* 0x001ea80000300a00 */
[----:B------:R-:W2:Y:S01]  /*2e410*/  LDL.LU.64 R44, [R1+0x17d8] ;  /* 0x0017d800012c7983 */ /* 0x000ea20000300a00 */
[----:B------:R-:W-:Y:S01]  /*2e420*/  IMAD.MOV.U32 R40, RZ, RZ, R56 ;  /* 0x000000ffff287224 */ /* 0x000fe200078e0038 */
[----:B------:R-:W-:-:S02]  /*2e430*/  MOV R6, R57 ;  /* 0x0000003900067202 */ /* 0x000fc40000000f00 */
[----:B------:R-:W3:Y:S04]  /*2e440*/  LDL.LU.64 R58, [R1+0x17d0] ;  /* 0x0017d000013a7983 */ /* 0x000ee80000300a00 */
        /* <DEDUP_REMOVED lines=8> */
[C---:B------:R-:W-:Y:S11]  /*2e4d0*/  HMMA.16816.F32 R48, R52.reuse, R20, R48 ;  /* 0x000000143430723c */ /* 0x040ff60000001830 */
[----:B------:R0:W-:Y:S04]  /*2e4e0*/  STL.64 [R1+0xb0], R56 ;  /* 0x0000b03801007387 */ /* 0x0001e80000100a00 */
[----:B------:R-:W-:Y:S04]  /*2e4f0*/  STL.64 [R1+0xb8], R58 ;  /* 0x0000b83a01007387 */ /* 0x000fe80000100a00 */
[----:B0-----:R-:W3:Y:S04]  /*2e500*/  LDL.LU.64 R56, [R1+0x17b0] ;  /* 0x0017b00001387983 */ /* 0x001ee80000300a00 */
[----:B------:R0:W-:Y:S04]  /*2e510*/  STL.64 [R1+0x1770], R26 ;  /* 0x0017701a01007387 */ /* 0x0001e80000100a00 */
[----:B------:R1:W-:Y:S01]  /*2e520*/  STL.64 [R1+0x1768], R24 ;  /* 0x0017681801007387 */ /* 0x0003e20000100a00 */
[----:B0-----:R-:W-:Y:S01]  /*2e530*/  IMAD.MOV.U32 R27, RZ, RZ, R5 ;  /* 0x000000ffff1b7224 */ /* 0x001fe200078e0005 */
[----:B------:R-:W0:Y:S01]  /*2e540*/  S2R R7, SR_TID.X ;  /* 0x0000000000077919 */ /* 0x000e220000002100 */
[----:B------:R-:W0:Y:S01]  /*2e550*/  S2R R43, SR_TID.X ;  /* 0x00000000002b7919 */ /* 0x000e220000002100 */
[----:B--2---:R-:W-:-:S15]  /*2e560*/  HMMA.16816.F32 R44, R52, R24, R44 ;  /* 0x00000018342c723c */ /* 0x004fde000000182c */
[----:B------:R-:W-:-:S04]  /*2e570*/  NOP ;  /* 0x0000000000007918 */ /* 0x000fc80000000000 */
[----:B------:R-:W-:Y:S04]  /*2e580*/  STL.64 [R1+0xa0], R44 ;  /* 0x0000a02c01007387 */ /* 0x000fe80000100a00 */
[----:B------:R-:W-:Y:S04]  /*2e590*/  STL.64 [R1+0xa8], R46 ;  /* 0x0000a82e01007387 */ /* 0x000fe80000100a00 */
[----:B-1----:R-:W2:Y:S04]  /*2e5a0*/  LDL.LU R24, [R1+0x290] ;  /* 0x0002900001187983 */ /* 0x002ea80000300800 */
[----:B------:R-:W2:Y:S04]  /*2e5b0*/  LDL.LU R25, [R1+0x294] ;  /* 0x0002940001197983 */ /* 0x000ea80000300800 */
[----:B------:R-:W2:Y:S04]  /*2e5c0*/  LDL.LU R26, [R1+0x298] ;  /* 0x00029800011a7983 */ /* 0x000ea80000300800 */
[----:B------:R-:W2:Y:S04]  /*2e5d0*/  LDL.LU R5, [R1+0x17a8] ;  /* 0x0017a80001057983 */ /* 0x000ea80000300800 */
[----:B------:R-:W-:Y:S04]  /*2e5e0*/  STL.64 [R1+0x90], R48 ;  /* 0x0000903001007387 */ /* 0x000fe80000100a00 */
[----:B------:R1:W-:Y:S04]  /*2e5f0*/  STL.64 [R1+0x98], R50 ;  /* 0x0000983201007387 */ /* 0x0003e80000100a00 */
[----:B-1----:R-:W2:Y:S01]  /*2e600*/  LDL.LU.64 R50, [R1+0x17a0] ;  /* 0x0017a00001327983 */ /* 0x002ea20000300a00 */
[----:B0-----:R-:W-:Y:S01]  /*2e610*/  LOP3.LUT R7, R7, 0x7, RZ, 0xc0, !PT ;  /* 0x0000000707077812 */ /* 0x001fe200078ec0ff */
[----:B----4-:R-:W-:Y:S01]  /*2e620*/  HMMA.16816.F32 R36, R52, R16, R36 ;  /* 0x000000103424723c */ /* 0x010fe20000001824 */
[----:B------:R-:W-:Y:S01]  /*2e630*/  IMAD.SHL.U32 R42, R43, 0x2, RZ ;  /* 0x000000022b2a7824 */ /* 0x000fe200078e00ff */
[----:B------:R-:W4:Y:S02]  /*2e640*/  LDL.LU.64 R48, [R1+0x1798] ;  /* 0x0017980001307983 */ /* 0x000f240000300a00 */
[----:B------:R-:W-:-:S02]  /*2e650*/  IMAD R7, R7, 0x90, RZ ;  /* 0x0000009007077824 */ /* 0x000fc400078e02ff */
[----:B------:R-:W-:-:S03]  /*2e660*/  IMAD.SHL.U32 R43, R43, 0x40, RZ ;  /* 0x000000402b2b7824 */ /* 0x000fc600078e00ff */
[----:B------:R-:W-:-:S04]  /*2e670*/  LOP3.LUT R58, R7, 0x10, R42, 0x78, !PT ;  /* 0x00000010073a7812 */ /* 0x000fc800078e782a */
[----:B------:R-:W-:Y:S01]  /*2e680*/  LOP3.LUT R58, R58, 0x400, R43, 0xf8, !PT ;  /* 0x000004003a3a7812 */ /* 0x000fe200078ef82b */
[----:B------:R-:W-:Y:S04]  /*2e690*/  STL.64 [R1+0x1758], R22 ;  /* 0x0017581601007387 */ /* 0x000fe80000100a00 */
[----:B------:R-:W-:Y:S01]  /*2e6a0*/  STL.64 [R1+0x1750], R20 ;  /* 0x0017501401007387 */ /* 0x000fe20000100a00 */
[----:B------:R-:W-:-:S03]  /*2e6b0*/  LOP3.LUT R58, R58, 0x20, RZ, 0x3c, !PT ;  /* 0x000000203a3a7812 */ /* 0x000fc600078e3cff */
[----:B------:R-:W-:Y:S04]  /*2e6c0*/  STL.64 [R1+0x80], R36 ;  /* 0x0000802401007387 */ /* 0x000fe80000100a00 */
[----:B------:R-:W-:Y:S04]  /*2e6d0*/  STL.64 [R1+0x88], R38 ;  /* 0x0000882601007387 */ /* 0x000fe80000100a00 */
[----:B------:R-:W0:Y:S04]  /*2e6e0*/  LDSM.16.MT88.4 R36, [R58+UR5+0x3800] ;  /* 0x003800053a24783b */ /* 0x000e280008004200 */
[----:B0-----:R-:W-:Y:S04]  /*2e6f0*/  STL.64 [R1+0x16c0], R38 ;  /* 0x0016c02601007387 */ /* 0x001fe80000100a00 */
[----:B------:R2:W-:Y:S02]  /*2e700*/  STL.64 [R1+0x16b8], R36 ;  /* 0x0016b82401007387 */ /* 0x0005e40000100a00 */
[----:B--2---:R-:W-:-:S02]  /*2e710*/  IMAD.MOV.U32 R36, RZ, RZ, R51 ;  /* 0x000000ffff247224 */ /* 0x004fc400078e0033 */
[----:B------:R-:W4:Y:S01]  /*2e720*/  LDL.LU R51, [R1+0x1794] ;  /* 0x0017940001337983 */ /* 0x000f220000300800 */
[C-C-:B------:R-:W-:Y:S02]  /*2e730*/  LOP3.LUT R59, R7.reuse, 0x10, R42.reuse, 0x78, !PT ;  /* 0x00000010073b7812 */ /* 0x140fe400078e782a */
[----:B------:R-:W-:Y:S01]  /*2e740*/  LOP3.LUT R7, R7, 0x10, R42, 0x78, !PT ;  /* 0x0000001007077812 */ /* 0x000fe200078e782a */
[----:B------:R-:W-:Y:S02]  /*2e750*/  IMAD.MOV.U32 R20, RZ, RZ, R40 ;  /* 0x000000ffff147224 */ /* 0x000fe400078e0028 */
[----:B------:R-:W-:Y:S02]  /*2e760*/  IMAD.MOV.U32 R21, RZ, RZ, R6 ;  /* 0x000000ffff157224 */ /* 0x000fe400078e0006 */
[----:B------:R-:W-:Y:S01]  /*2e770*/  IMAD.MOV.U32 R39, RZ, RZ, R4 ;  /* 0x000000ffff277224 */ /* 0x000fe200078e0004 */
[--C-:B------:R-:W-:Y:S02]  /*2e780*/  LOP3.LUT R7, R7, 0x400, R43.reuse, 0xf8, !PT ;  /* 0x0000040007077812 */ /* 0x100fe400078ef82b */
[----:B------:R-:W-:Y:S01]  /*2e790*/  LOP3.LUT R59, R59, 0x400, R43, 0xf8, !PT ;  /* 0x000004003b3b7812 */ /* 0x000fe200078ef82b */
[C---:B------:R-:W-:Y:S01]  /*2e7a0*/  HMMA.16816.F32 R24, R52.reuse, R12, R24 ;  /* 0x0000000c3418723c */ /* 0x040fe20000001818 */
[----:B------:R-:W2:Y:S04]  /*2e7b0*/  LDL.LU R37, [R1+0x264] ;  /* 0x0002640001257983 */ /* 0x000ea80000300800 */
[----:B------:R-:W-:Y:S04]  /*2e7c0*/  LDSM.16.MT88.4 R40, [R7+UR5+0x3800] ;  /* 0x003800050728783b */ /* 0x000fe80008004200 */
[----:B------:R-:W0:Y:S04]  /*2e7d0*/  LDSM.16.MT88.4 R4, [R5+UR5+0x3800] ;  /* 0x003800050504783b */ /* 0x000e280008004200 */
[----:B------:R-:W2:Y:S04]  /*2e7e0*/  LDL.LU R38, [R1+0x268] ;  /* 0x0002680001267983 */ /* 0x000ea80000300800 */
[----:B0-----:R-:W-:Y:S04]  /*2e7f0*/  STL.64 [R1+0x1670], R6 ;  /* 0x0016700601007387 */ /* 0x001fe80000100a00 */
[----:B------:R-:W-:Y:S04]  /*2e800*/  STL.64 [R1+0x70], R24 ;  /* 0x0000701801007387 */ /* 0x000fe80000100a00 */
[----:B------:R4:W-:Y:S04]  /*2e810*/  STL.64 [R1+0x78], R26 ;  /* 0x0000781a01007387 */ /* 0x0009e80000100a00 */
[----:B------:R0:W-:Y:S01]  /*2e820*/  STL.64 [R1+0x1668], R4 ;  /* 0x0016680401007387 */ /* 0x0001e20000100a00 */
[----:B----4-:R-:W-:Y:S03]  /*2e830*/  HMMA.16816.F32 R24, R52, R8, R48 ;  /* 0x000000083418723c */ /* 0x010fe60000001830 */
[----:B------:R-:W4:Y:S04]  /*2e840*/  LDL.LU R52, [R1+0x280] ;  /* 0x0002800001347983 */ /* 0x000f280000300800 */
[----:B------:R-:W4:Y:S04]  /*2e850*/  LDL.LU R53, [R1+0x284] ;  /* 0x0002840001357983 */ /* 0x000f280000300800 */
[----:B------:R-:W4:Y:S04]  /*2e860*/  LDL.LU R54, [R1+0x288] ;  /* 0x0002880001367983 */ /* 0x000f280000300800 */
[----:B------:R-:W4:Y:S04]  /*2e870*/  LDL.LU R55, [R1+0x28c] ;  /* 0x00028c0001377983 */ /* 0x000f280000300800 */
[----:B0-----:R-:W-:-:S02]  /*2e880*/  IMAD.MOV.U32 R4, RZ, RZ, R27 ;  /* 0x000000ffff047224 */ /* 0x001fc400078e001b */
[----:B------:R-:W-:Y:S02]  /*2e890*/  IMAD.MOV.U32 R5, RZ, RZ, R26 ;  /* 0x000000ffff057224 */ /* 0x000fe400078e001a */
[----:B------:R-:W-:Y:S02]  /*2e8a0*/  IMAD.MOV.U32 R7, RZ, RZ, R24 ;  /* 0x000000ffff077224 */ /* 0x000fe400078e0018 */
[----:B------:R-:W-:Y:S01]  /*2e8b0*/  IMAD.MOV.U32 R6, RZ, RZ, R25 ;  /* 0x000000ffff067224 */ /* 0x000fe200078e0019 */
[----:B------:R-:W-:Y:S04]  /*2e8c0*/  STL [R1+0x16b4], R4 ;  /* 0x0016b40401007387 */ /* 0x000fe80000100800 */
[----:B------:R-:W-:Y:S04]  /*2e8d0*/  STL [R1+0x16b0], R5 ;  /* 0x0016b00501007387 */ /* 0x000fe80000100800 */
[----:B------:R-:W-:Y:S04]  /*2e8e0*/  STL [R1+0x16ac], R7 ;  /* 0x0016ac0701007387 */ /* 0x000fe80000100800 */
[----:B------:R-:W-:Y:S04]  /*2e8f0*/  STL [R1+0x16a8], R6 ;  /* 0x0016a80601007387 */ /* 0x000fe80000100800 */
[----:B------:R-:W2:Y:S04]  /*2e900*/  LDL.LU R24, [R1+0x250] ;  /* 0x0002500001187983 */ /* 0x000ea80000300800 */
[----:B------:R-:W2:Y:S04]  /*2e910*/  LDL.LU R25, [R1+0x254] ;  /* 0x0002540001197983 */ /* 0x000ea80000300800 */
[----:B------:R-:W2:Y:S04]  /*2e920*/  LDL.LU R26, [R1+0x258] ;  /* 0x00025800011a7983 */ /* 0x000ea80000300800 */
[----:B------:R-:W2:Y:S01]  /*2e930*/  LDL.LU R27, [R1+0x25c] ;  /* 0x00025c00011b7983 */ /* 0x000ea20000300800 */
[----:B------:R-:W-:-:S05]  /*2e940*/  LOP3.LUT R59, R59, 0x60, RZ, 0x3c, !PT ;  /* 0x000000603b3b7812 */ /* 0x000fca00078e3cff */
[----:B------:R-:W-:Y:S04]  /*2e950*/  LDSM.16.MT88.4 R44, [R59+UR5+0x3000] ;  /* 0x003000053b2c783b */ /* 0x000fe80008004200 */
[----:B------:R-:W0:Y:S04]  /*2e960*/  LDSM.16.MT88.4 R48, [R59+UR5+0x3800] ;  /* 0x003800053b30783b */ /* 0x000e280008004200 */
[----:B0-----:R-:W-:Y:S04]  /*2e970*/  STL.64 [R1+0x15f0], R50 ;  /* 0x0015f03201007387 */ /* 0x001fe80000100a00 */
[----:B------:R-:W-:Y:S01]  /*2e980*/  STL.64 [R1+0x15e8], R48 ;  /* 0x0015e83001007387 */ /* 0x000fe20000100a00 */
[----:B----4-:R-:W-:Y:S03]  /*2e990*/  HMMA.16816.F32 R4, R44, R20, R52 ;  /* 0x000000142c04723c */ /* 0x010fe60000001834 */
[----:B------:R-:W4:-:S15]  /*2e9a0*/  LDL.LU R20, [R1+0x240] ;  /* 0x0002400001147983 */ /* 0x000f1e0000300800 */
[----:B------:R-:W-:Y:S01]  /*2e9b0*/  NOP ;  /* 0x0000000000007918 */ /* 0x000fe20000000000 */
[----:B------:R-:W-:Y:S04]  /*2e9c0*/  STL.64 [R1+0x50], R4 ;  /* 0x0000500401007387 */ /* 0x000fe80000100a00 */
[----:B------:R0:W-:Y:S04]  /*2e9d0*/  STL.64 [R1+0x58], R6 ;  /* 0x0000580601007387 */ /* 0x0001e80000100a00 */
[----:B------:R-:W4:Y:S04]  /*2e9e0*/  LDL.LU R21, [R1+0x244] ;  /* 0x0002440001157983 */ /* 0x000f280000300800 */
[----:B------:R-:W4:Y:S04]  /*2e9f0*/  LDL.LU R22, [R1+0x248] ;  /* 0x0002480001167983 */ /* 0x000f280000300800 */
[----:B------:R-:W4:Y:S04]  /*2ea00*/  LDL.LU R23, [R1+0x24c] ;  /* 0x00024c0001177983 */ /* 0x000f280000300800 */
[----:B------:R-:W3:Y:S04]  /*2ea10*/  LDL.LU R58, [R1+0x228] ;  /* 0x00022800013a7983 */ /* 0x000ee80000300800 */
[----:B------:R-:W3:Y:S04]  /*2ea20*/  LDL.LU R59, [R1+0x22c] ;  /* 0x00022c00013b7983 */ /* 0x000ee80000300800 */
[----:B------:R-:W3:Y:S01]  /*2ea30*/  LDL.LU R52, [R1+0x200] ;  /* 0x0002000001347983 */ /* 0x000ee20000300800 */
[C---:B--2---:R-:W-:Y:S08]  /*2ea40*/  HMMA.16816.F32 R24, R44.reuse, R28, R24 ;  /* 0x0000001c2c18723c */ /* 0x044ff00000001818 */
[----:B0-----:R-:W-:Y:S01]  /*2ea50*/  HMMA.16816.F32 R4, R44, R32, R36 ;  /* 0x000000202c04723c */ /* 0x001fe20000001824 */
[----:B------:R-:W2:Y:S04]  /*2ea60*/  LDL.LU R53, [R1+0x204] ;  /* 0x0002040001357983 */ /* 0x000ea80000300800 */
[----:B------:R-:W2:Y:S04]  /*2ea70*/  LDL.LU R54, [R1+0x208] ;  /* 0x0002080001367983 */ /* 0x000ea80000300800 */
[----:B------:R-:W2:Y:S04]  /*2ea80*/  LDL.LU R55, [R1+0x20c] ;  /* 0x00020c0001377983 */ /* 0x000ea80000300800 */
[----:B------:R-:W2:Y:S01]  /*2ea90*/  LDL.LU R36, [R1+0x1d0] ;  /* 0x0001d00001247983 */ /* 0x000ea20000300800 */
[----:B------:R-:W-:-:S02]  /*2eaa0*/  IMAD.MOV.U32 R37, RZ, RZ, R0 ;  /* 0x000000ffff257224 */ /* 0x000fc400078e0000 */
[----:B------:R-:W-:Y:S01]  /*2eab0*/  IMAD.MOV.U32 R38, RZ, RZ, R61 ;  /* 0x000000ffff267224 */ /* 0x000fe200078e003d */
[----:B------:R-:W2:Y:S04]  /*2eac0*/  LDL.LU R0, [R1+0x1790] ;  /* 0x0017900001007983 */ /* 0x000ea80000300800 */
[----:B------:R-:W3:Y:S01]  /*2ead0*/  LDL.LU R61, [R1+0x178c] ;  /* 0x00178c00013d7983 */ /* 0x000ee20000300800 */
[----:B------:R-:W-:-:S03]  /*2eae0*/  IMAD.MOV.U32 R39, RZ, RZ, R34 ;  /* 0x000000ffff277224 */ /* 0x000fc600078e0022 */
[----:B------:R-:W4:Y:S01]  /*2eaf0*/  LDL.LU R34, [R1+0x1788] ;  /* 0x0017880001227983 */ /* 0x000f220000300800 */
[----:B------:R-:W-:Y:S02]  /*2eb00*/  IMAD.MOV.U32 R51, RZ, RZ, R4 ;  /* 0x000000ffff337224 */ /* 0x000fe400078e0004 */
[----:B------:R-:W-:Y:S02]  /*2eb10*/  IMAD.MOV.U32 R50, RZ, RZ, R5 ;  /* 0x000000ffff327224 */ /* 0x000fe400078e0005 */
[----:B------:R-:W-:Y:S02]  /*2eb20*/  IMAD.MOV.U32 R49, RZ, RZ, R6 ;  /* 0x000000ffff317224 */ /* 0x000fe400078e0006 */
[----:B------:R-:W-:Y:S01]  /*2eb30*/  IMAD.MOV.U32 R48, RZ, RZ, R7 ;  /* 0x000000ffff307224 */ /* 0x000fe200078e0007 */
[----:B------:R-:W-:Y:S04]  /*2eb40*/  STL.64 [R1+0x16d8], R50 ;  /* 0x0016d83201007387 */ /* 0x000fe80000100a00 */
[----:B------:R0:W-:Y:S01]  /*2eb50*/  STL.64 [R1+0x16d0], R48 ;  /* 0x0016d03001007387 */ /* 0x0001e20000100a00 */
[----:B------:R-:W-:-:S02]  /*2eb60*/  IMAD.MOV.U32 R7, RZ, RZ, R26 ;  /* 0x000000ffff077224 */ /* 0x000fc400078e001a */
[----:B------:R-:W-:Y:S02]  /*2eb70*/  IMAD.MOV.U32 R6, RZ, RZ, R27 ;  /* 0x000000ffff067224 */ /* 0x000fe400078e001b */
[----:B------:R-:W-:Y:S01]  /*2eb80*/  IMAD.MOV.U32 R4, RZ, RZ, R24 ;  /* 0x000000ffff047224 */ /* 0x000fe200078e0018 */
[----:B------:R-:W-:Y:S01]  /*2eb90*/  MOV R5, R25 ;  /* 0x0000001900057202 */ /* 0x000fe20000000f00 */
[----:B0-----:R-:W-:Y:S02]  /*2eba0*/  IMAD.MOV.U32 R48, RZ, RZ, R2 ;  /* 0x000000ffff307224 */ /* 0x001fe400078e0002 */
[----:B------:R-:W-:Y:S01]  /*2ebb0*/  IMAD.MOV.U32 R49, RZ, RZ, R3 ;  /* 0x000000ffff317224 */ /* 0x000fe200078e0003 */
[----:B------:R-:W4:Y:S04]  /*2ebc0*/  LDL.LU R2, [R1+0x1784] ;  /* 0x0017840001027983 */ /* 0x000f280000300800 */
[----:B------:R-:W4:Y:S01]  /*2ebd0*/  LDL.LU R3, [R1+0x1780] ;  /* 0x0017800001037983 */ /* 0x000f220000300800 */
[----:B------:R-:W-:-:S02]  /*2ebe0*/  IMAD.MOV.U32 R50, RZ, RZ, R60 ;  /* 0x000000ffff327224 */ /* 0x000fc400078e003c */
[----:B------:R-:W-:Y:S01]  /*2ebf0*/  IMAD.MOV.U32 R51, RZ, RZ, R35 ;  /* 0x000000ffff337224 */ /* 0x000fe200078e0023 */
[----:B------:R-:W4:Y:S04]  /*2ec00*/  LDL.LU R60, [R1+0x177c] ;  /* 0x00177c00013c7983 */ /* 0x000f280000300800 */
[----:B------:R-:W4:Y:S04]  /*2ec10*/  LDL.LU R35, [R1+0x1778] ;  /* 0x0017780001237983 */ /* 0x000f280000300800 */
[----:B------:R-:W4:Y:S04]  /*2ec20*/  LDL.LU.64 R26, [R1+0x1770] ;  /* 0x00177000011a7983 */ /* 0x000f280000300a00 */
[----:B------:R-:W4:Y:S04]  /*2ec30*/  LDL.LU.64 R24, [R1+0x1768] ;  /* 0x0017680001187983 */ /* 0x000f280000300a00 */
[----:B------:R2:W-:Y:S04]  /*2ec40*/  STL.64 [R1+0x16f8], R6 ;  /* 0x0016f80601007387 */ /* 0x0005e80000100a00 */
[----:B------:R4:W-:Y:S01]  /*2ec50*/  STL.64 [R1+0x16f0], R4 ;  /* 0x0016f00401007387 */ /* 0x0009e20000100a00 */
[----:B--2---:R-:W-:-:S02]  /*2ec60*/  IMAD.MOV.U32 R7, RZ, RZ, R0 ;  /* 0x000000ffff077224 */ /* 0x004fc400078e0000 */
[----:B---3--:R-:W-:Y:S02]  /*2ec70*/  IMAD.MOV.U32 R6, RZ, RZ, R61 ;  /* 0x000000ffff067224 */ /* 0x008fe400078e003d */
[----:B----4-:R-:W-:Y:S01]  /*2ec80*/  IMAD.MOV.U32 R5, RZ, RZ, R34 ;  /* 0x000000ffff057224 */ /* 0x010fe200078e0022 */
[----:B------:R-:W-:Y:S01]  /*2ec90*/  HMMA.16816.F32 R20, R44, R24, R20 ;  /* 0x000000182c14723c */ /* 0x000fe20000001814 */
[----:B------:R-:W-:Y:S02]  /*2eca0*/  IMAD.MOV.U32 R4, RZ, RZ, R27 ;  /* 0x000000ffff047224 */ /* 0x000fe400078e001b */
[----:B------:R-:W2:Y:S04]  /*2ecb0*/  LDL.LU R27, [R1+0x1764] ;  /* 0x00176400011b7983 */ /* 0x000ea80000300800 */
[----:B------:R-:W3:-:S12]  /*2ecc0*/  LDL.LU R34, [R1+0x1760] ;  /* 0x0017600001227983 */ /* 0x000ed80000300800 */
[----:B------:R-:W-:Y:S01]  /*2ecd0*/  IMAD.MOV.U32 R61, RZ, RZ, R22 ;  /* 0x000000ffff3d7224 */ /* 0x000fe200078e0016 */
[----:B------:R0:W-:Y:S01]  /*2ece0*/  STL.64 [R1+0x10], R20 ;  /* 0x0000101401007387 */ /* 0x0001e20000100a00 */
[----:B------:R-:W-:-:S03]  /*2ecf0*/  IMAD.MOV.U32 R0, RZ, RZ, R23 ;  /* 0x000000ffff007224 */ /* 0x000fc600078e0017 */
[----:B------:R-:W4:Y:S04]  /*2ed00*/  LDL.LU.64 R22, [R1+0x1758] ;  /* 0x0017580001167983 */ /* 0x000f280000300a00 */
[----:B0-----:R-:W3:Y:S01]  /*2ed10*/  LDL.LU.64 R20, [R1+0x1750] ;  /* 0x0017500001147983 */ /* 0x001ee20000300a00 */
[----:B------:R-:W-:Y:S02]  /*2ed20*/  IMAD.MOV.U32 R24, RZ, RZ, R35 ;  /* 0x000000ffff187224 */ /* 0x000fe400078e0023 */
[----:B------:R-:W-:Y:S01]  /*2ed30*/  IMAD.MOV.U32 R25, RZ, RZ, R60 ;  /* 0x000000ffff197224 */ /* 0x000fe200078e003c */
[C---:B------:R-:W-:Y:S08]  /*2ed40*/  HMMA.16816.F32 R56, R44.reuse, R16, R56 ;  /* 0x000000102c38723c */ /* 0x040ff00000001838 */
[----:B------:R-:W-:Y:S01]  /*2ed50*/  HMMA.16816.F32 R52, R44, R12, R52 ;  /* 0x0000000c2c34723c */ /* 0x000fe20000001834 */
[----:B--2---:R0:W-:Y:S04]  /*2ed60*/  STL.64 [R1+0x1708], R26 ;  /* 0x0017081a01007387 */ /* 0x0041e80000100a00 */
[----:B------:R-:W2:Y:S01]  /*2ed70*/  LDL.LU R35, [R1+0x1748] ;  /* 0x0017480001237983 */ /* 0x000ea20000300800 */
[----:B0-----:R-:W-:-:S02]  /*2ed80*/  IMAD.MOV.U32 R26, RZ, RZ, R3 ;  /* 0x000000ffff1a7224 */ /* 0x001fc400078e0003 */
[----:B------:R-:W-:-:S07]  /*2ed90*/  IMAD.MOV.U32 R27, RZ, RZ, R2 ;  /* 0x000000ffff1b7224 */ /* 0x000fce00078e0002 */
[C---:B---3--:R-:W-:Y:S08]  /*2eda0*/  HMMA.16816.F32 R24, R44.reuse, R20, R24 ;  /* 0x000000142c18723c */ /* 0x048ff00000001818 */
[----:B------:R-:W-:Y:S11]  /*2edb0*/  HMMA.16816.F32 R44, R44, R8, R4 ;  /* 0x000000082c2c723c */ /* 0x000ff60000001804 */
[----:B------:R-:W-:Y:S04]  /*2edc0*/  STL.64 [R1], R24 ;  /* 0x0000001801007387 */ /* 0x000fe80000100a00 */
[----:B------:R-:W-:Y:S04]  /*2edd0*/  STL.64 [R1+0x1598], R58 ;  /* 0x0015983a01007387 */ /* 0x000fe80000100a00 */
[----:B------:R-:W-:Y:S04]  /*2ede0*/  STL.64 [R1+0x1590], R56 ;  /* 0x0015903801007387 */ /* 0x000fe80000100a00 */
[----:B------:R-:W-:Y:S04]  /*2edf0*/  STL.64 [R1+0x15a8], R54 ;  /* 0x0015a83601007387 */ /* 0x000fe80000100a00 */
[----:B------:R-:W-:Y:S04]  /*2ee00*/  STL.64 [R1+0x15a0], R52 ;  /* 0x0015a03401007387 */ /* 0x000fe80000100a00 */
[----:B------:R0:W-:Y:S04]  /*2ee10*/  STL.64 [R1+0x15b8], R46 ;  /* 0x0015b82e01007387 */ /* 0x0001e80000100a00 */
[----:B------:R-:W-:Y:S04]  /*2ee20*/  STL.64 [R1+0x15b0], R44 ;  /* 0x0015b02c01007387 */ /* 0x000fe80000100a00 */
[----:B0-----:R-:W3:Y:S01]  /*2ee30*/  LDL.LU.64 R46, [R1+0x48] ;  /* 0x00004800012e7983 */ /* 0x001ee20000300a00 */
[----:B------:R-:W-:-:S02]  /*2ee40*/  IMAD.MOV.U32 R2, RZ, RZ, R26 ;  /* 0x000000ffff027224 */ /* 0x000fc400078e001a */
[----:B------:R-:W-:Y:S02]  /*2ee50*/  IMAD.MOV.U32 R3, RZ, RZ, R27 ;  /* 0x000000ffff037224 */ /* 0x000fe400078e001b */
[----:B------:R-:W-:Y:S02]  /*2ee60*/  IMAD.MOV.U32 R56, RZ, RZ, R10 ;  /* 0x000000ffff387224 */ /* 0x000fe400078e000a */
[----:B------:R-:W-:Y:S02]  /*2ee70*/  IMAD.MOV.U32 R57, RZ, RZ, R11 ;  /* 0x000000ffff397224 */ /* 0x000fe400078e000b */
[----:B----4-:R-:W-:Y:S02]  /*2ee80*/  IMAD.MOV.U32 R58, RZ, RZ, R23 ;  /* 0x000000ffff3a7224 */ /* 0x010fe400078e0017 */
[----:B------:R-:W-:Y:S02]  /*2ee90*/  IMAD.MOV.U32 R59, RZ, RZ, R22 ;  /* 0x000000ffff3b7224 */ /* 0x000fe400078e0016 */
[----:B------:R-:W-:-:S02]  /*2eea0*/  IMAD.MOV.U32 R52, RZ, RZ, R30 ;  /* 0x000000ffff347224 */ /* 0x000fc400078e001e */
[----:B------:R-:W-:Y:S01]  /*2eeb0*/  IMAD.MOV.U32 R53, RZ, RZ, R31 ;  /* 0x000000ffff357224 */ /* 0x000fe200078e001f */
[----:B---3--:R-:W-:-:S15]  /*2eec0*/  HMMA.16816.F32 R4, R40, R46, R48 ;  /* 0x0000002e2804723c */ /* 0x008fde0000001830 */
[----:B------:R-:W-:-:S04]  /*2eed0*/  NOP ;  /* 0x0000000000007918 */ /* 0x000fc80000000000 */
[----:B------:R-:W-:Y:S04]  /*2eee0*/  STL.64 [R1+0x350], R4 ;  /* 0x0003500401007387 */ /* 0x000fe80000100a00 */
[----:B------:R2:W-:Y:S01]  /*2eef0*/  STL.64 [R1+0x358], R6 ;  /* 0x0003580601007387 */ /* 0x0005e20000100a00 */
[----:B------:R-:W-:-:S03]  /*2ef00*/  IMAD.MOV.U32 R60, RZ, RZ, R4 ;  /* 0x000000ffff3c7224 */ /* 0x000fc600078e0004 */
[----:B------:R-:W3:Y:S04]  /*2ef10*/  LDL.LU R24, [R1+0x1c0] ;  /* 0x0001c00001187983 */ /* 0x000ee80000300800 */
[----:B------:R-:W3:Y:S04]  /*2ef20*/  LDL.LU R25, [R1+0x1c4] ;  /* 0x0001c40001197983 */ /* 0x000ee80000300800 */
[----:B------:R-:W3:Y:S04]  /*2ef30*/  LDL.LU R26, [R1+0x1c8] ;  /* 0x0001c800011a7983 */ /* 0x000ee80000300800 */
[----:B------:R-:W3:Y:S01]  /*2ef40*/  LDL.LU R27, [R1+0x1cc] ;  /* 0x0001cc00011b7983 */ /* 0x000ee20000300800 */
[----:B--2---:R-:W-:Y:S03]  /*2ef50*/  HMMA.16816.F32 R4, R40, R34, R36 ;  /* 0x000000222804723c */ /* 0x004fe60000001824 */
[----:B------:R0:W-:Y:S04]  /*2ef60*/  STL.64 [R1+0x1700], R46 ;  /* 0x0017002e01007387 */ /* 0x0001e80000100a00 */
[----:B------:R-:W-:-:S12]  /*2ef70*/  STL [R1+0x1568], R60 ;  /* 0x0015683c01007387 */ /* 0x000fd80000100800 */
[----:B------:R1:W-:Y:S04]  /*2ef80*/  STL.64 [R1+0x340], R4 ;  /* 0x0003400401007387 */ /* 0x0003e80000100a00 */
[----:B------:R2:W-:Y:S04]  /*2ef90*/  STL.64 [R1+0x348], R6 ;  /* 0x0003480601007387 */ /* 0x0005e80000100a00 */
[----:B------:R-:W4:Y:S04]  /*2efa0*/  LDL.LU R44, [R1+0x1b0] ;  /* 0x0001b000012c7983 */ /* 0x000f280000300800 */
[----:B------:R-:W4:Y:S04]  /*2efb0*/  LDL.LU R45, [R1+0x1b4] ;  /* 0x0001b400012d7983 */ /* 0x000f280000300800 */
[----:B0-----:R-:W4:Y:S04]  /*2efc0*/  LDL.LU R46, [R1+0x1b8] ;  /* 0x0001b800012e7983 */ /* 0x001f280000300800 */
[----:B------:R-:W4:Y:S01]  /*2efd0*/  LDL.LU R47, [R1+0x1bc] ;  /* 0x0001bc00012f7983 */ /* 0x000f220000300800 */
[----:B------:R-:W-:-:S02]  /*2efe0*/  IMAD.MOV.U32 R8, RZ, RZ, R5 ;  /* 0x000000ffff087224 */ /* 0x000fc400078e0005 */
[----:B------:R-:W-:Y:S01]  /*2eff0*/  IMAD.MOV.U32 R9, RZ, RZ, R7 ;  /* 0x000000ffff097224 */ /* 0x000fe200078e0007 */
[----:B-1----:R-:W3:Y:S04]  /*2f000*/  LDL.LU R4, [R1+0x1a0] ;  /* 0x0001a00001047983 */ /* 0x002ee80000300800 */
[----:B------:R-:W3:Y:S04]  /*2f010*/  LDL.LU R5, [R1+0x1a4] ;  /* 0x0001a40001057983 */ /* 0x000ee80000300800 */
[----:B--2---:R-:W2:Y:S04]  /*2f020*/  LDL.LU R6, [R1+0x1a8] ;  /* 0x0001a80001067983 */ /* 0x004ea80000300800 */
[----:B------:R-:W2:Y:S04]  /*2f030*/  LDL.LU R7, [R1+0x1ac] ;  /* 0x0001ac0001077983 */ /* 0x000ea80000300800 */
[----:B------:R-:W2:Y:S04]  /*2f040*/  LDL.LU R10, [R1+0x1744] ;  /* 0x00174400010a7983 */ /* 0x000ea80000300800 */
[----:B------:R-:W2:Y:S04]  /*2f050*/  LDL.LU R11, [R1+0x1740] ;  /* 0x00174000010b7983 */ /* 0x000ea80000300800 */
[----:B------:R-:W2:Y:S04]  /*2f060*/  LDL.LU R23, [R1+0x173c] ;  /* 0x00173c0001177983 */ /* 0x000ea80000300800 */
[----:B------:R-:W2:Y:S04]  /*2f070*/  LDL.LU R22, [R1+0x1738] ;  /* 0x0017380001167983 */ /* 0x000ea80000300800 */
[----:B------:R-:W2:Y:S04]  /*2f080*/  LDL.LU R30, [R1+0x1734] ;  /* 0x00173400011e7983 */ /* 0x000ea80000300800 */
[----:B------:R-:W3:Y:S01]  /*2f090*/  LDL.LU R31, [R1+0x1730] ;  /* 0x00173000011f7983 */ /* 0x000ee20000300800 */
[----:B------:R-:W-:Y:S01]  /*2f0a0*/  MOV R54, R18 ;  /* 0x0000001200367202 */ /* 0x000fe20000000f00 */
[----:B------:R-:W-:-:S02]  /*2f0b0*/  IMAD.MOV.U32 R55, RZ, RZ, R19 ;  /* 0x000000ffff377224 */ /* 0x000fc400078e0013 */
[----:B------:R-:W4:Y:S04]  /*2f0c0*/  LDL.LU R18, [R1+0x172c] ;  /* 0x00172c0001127983 */ /* 0x000f280000300800 */
[----:B------:R-:W4:Y:S04]  /*2f0d0*/  LDL.LU R19, [R1+0x1728] ;  /* 0x0017280001137983 */ /* 0x000f280000300800 */
[----:B------:R-:W4:Y:S04]  /*2f0e0*/  LDL.LU R48, [R1+0x190] ;  /* 0x0001900001307983 */ /* 0x000f280000300800 */
[----:B------:R-:W4:Y:S01]  /*2f0f0*/  LDL.LU R49, [R1+0x194] ;  /* 0x0001940001317983 */ /* 0x000f220000300800 */
[----:B--2---:R-:W-:-:S02]  /*2f100*/  IMAD.MOV.U32 R50, RZ, RZ, R30 ;  /* 0x000000ffff327224 */ /* 0x004fc400078e001e */
[----:B---3--:R-:W-:Y:S01]  /*2f110*/  IMAD.MOV.U32 R51, RZ, RZ, R31 ;  /* 0x000000ffff337224 */ /* 0x008fe200078e001f */
[----:B------:R-:W2:Y:S04]  /*2f120*/  LDL.LU R30, [R1+0x1724] ;  /* 0x00172400011e7983 */ /* 0x000ea80000300800 */
[----:B------:R-:W2:Y:S01]  /*2f130*/  LDL.LU R31, [R1+0x1720] ;  /* 0x00172000011f7983 */ /* 0x000ea20000300800 */
[----:B----4-:R-:W-:Y:S02]  /*2f140*/  IMAD.MOV.U32 R36, RZ, RZ, R18 ;  /* 0x000000ffff247224 */ /* 0x010fe400078e0012 */
[----:B------:R-:W-:Y:S01]  /*2f150*/  IMAD.MOV.U32 R37, RZ, RZ, R19 ;  /* 0x000000ffff257224 */ /* 0x000fe200078e0013 */
[----:B------:R-:W3:Y:S04]  /*2f160*/  LDL.LU R18, [R1+0x171c] ;  /* 0x00171c0001127983 */ /* 0x000ee80000300800 */
[----:B------:R-:W3:Y:S01]  /*2f170*/  LDL.LU R19, [R1+0x1718] ;  /* 0x0017180001137983 */ /* 0x000ee20000300800 */
[----:B------:R-:W-:-:S02]  /*2f180*/  IMAD.MOV.U32 R38, RZ, RZ, R22 ;  /* 0x000000ffff267224 */ /* 0x000fc400078e0016 */
[----:B------:R-:W-:Y:S01]  /*2f190*/  IMAD.MOV.U32 R39, RZ, RZ, R23 ;  /* 0x000000ffff277224 */ /* 0x000fe200078e0017 */
[----:B------:R-:W4:Y:S04]  /*2f1a0*/  LDL.LU R22, [R1+0x1714] ;  /* 0x0017140001167983 */ /* 0x000f280000300800 */
[----:B------:R-:W4:Y:S04]  /*2f1b0*/  LDL.LU R23, [R1+0x1710] ;  /* 0x0017100001177983 */ /* 0x000f280000300800 */
[----:B------:R-:W-:Y:S04]  /*2f1c0*/  STL [R1+0x1570], R8 ;  /* 0x0015700801007387 */ /* 0x000fe80000100800 */
[----:B------:R-:W-:Y:S01]  /*2f1d0*/  STL [R1+0x156c], R9 ;  /* 0x00156c0901007387 */ /* 0x000fe20000100800 */
[----:B--2---:R-:W-:-:S15]  /*2f1e0*/  HMMA.16816.F32 R24, R40, R30, R24 ;  /* 0x0000001e2818723c */ /* 0x004fde0000001818 */
[----:B------:R-:W-:-:S04]  /*2f1f0*/  NOP ;  /* 0x0000000000007918 */ /* 0x000fc80000000000 */
[----:B------:R-:W-:Y:S01]  /*2f200*/  STL.64 [R1+0x2e0], R24 ;  /* 0x0002e01801007387 */ /* 0x000fe20000100a00 */
[----:B------:R-:W-:Y:S02]  /*2f210*/  IMAD.MOV.U32 R17, RZ, RZ, R27 ;  /* 0x000000ffff117224 */ /* 0x000fe400078e001b */
[----:B------:R-:W-:Y:S01]  /*2f220*/  IMAD.MOV.U32 R13, RZ, RZ, R26 ;  /* 0x000000ffff0d7224 */ /* 0x000fe200078e001a */
[----:B------:R0:W-:Y:S04]  /*2f230*/  STL.64 [R1+0x2e8], R26 ;  /* 0x0002e81a01007387 */ /* 0x0001e80000100a00 */
[----:B0-----:R-:W2:Y:S01]  /*2f240*/  LDL.LU.64 R26, [R1+0x1708] ;  /* 0x00170800011a7983 */ /* 0x001ea20000300a00 */
[----:B----4-:R-:W-:Y:S01]  /*2f250*/  HMMA.16816.F32 R4, R40, R22, R4 ;  /* 0x000000162804723c */ /* 0x010fe20000001804 */
[----:B------:R-:W-:-:S02]  /*2f260*/  IMAD.MOV.U32 R12, RZ, RZ, R24 ;  /* 0x000000ffff0c7224 */ /* 0x000fc400078e0018 */
[----:B------:R-:W-:-:S03]  /*2f270*/  IMAD.MOV.U32 R16, RZ, RZ, R25 ;  /* 0x000000ffff107224 */ /* 0x000fc600078e0019 */
[----:B------:R-:W-:Y:S04]  /*2f280*/  STL [R1+0x1580], R12 ;  /* 0x0015800c01007387 */ /* 0x000fe80000100800 */
[----:B------:R-:W-:Y:S04]  /*2f290*/  STL [R1+0x157c], R13 ;  /* 0x00157c0d01007387 */ /* 0x000fe80000100800 */
        /* <DEDUP_REMOVED lines=8> */
[----:B------:R-:W-:Y:S01]  /*2f320*/  STL.64 [R1+0x2b0], R44 ;  /* 0x0002b02c01007387 */ /* 0x000fe20000100a00 */
[----:B------:R-:W-:Y:S02]  /*2f330*/  IMAD.MOV.U32 R25, RZ, RZ, R47 ;  /* 0x000000ffff197224 */ /* 0x000fe400078e002f */
[----:B------:R-:W-:Y:S01]  /*2f340*/  IMAD.MOV.U32 R21, RZ, RZ, R46 ;  /* 0x000000ffff157224 */ /* 0x000fe200078e002e */
[----:B------:R0:W-:Y:S01]  /*2f350*/  STL.64 [R1+0x2b8], R46 ;  /* 0x0002b82e01007387 */ /* 0x0001e20000100a00 */
[----:B------:R-:W-:-:S03]  /*2f360*/  IMAD.MOV.U32 R20, RZ, RZ, R44 ;  /* 0x000000ffff147224 */ /* 0x000fc600078e002c */
[----:B0-----:R-:W2:Y:S04]  /*2f370*/  LDL.LU.64 R46, [R1+0x1700] ;  /* 0x00170000012e7983 */ /* 0x001ea80000300a00 */
[----:B------:R-:W-:Y:S04]  /*2f380*/  STL.64 [R1+0x290], R4 ;  /* 0x0002900401007387 */ /* 0x000fe80000100a00 */
[----:B------:R0:W-:Y:S04]  /*2f390*/  STL.64 [R1+0x298], R6 ;  /* 0x0002980601007387 */ /* 0x0001e80000100a00 */
[----:B0-----:R-:W4:Y:S04]  /*2f3a0*/  LDL.LU.64 R6, [R1+0x16f8] ;  /* 0x0016f80001067983 */ /* 0x001f280000300a00 */
[----:B------:R-:W2:Y:S04]  /*2f3b0*/  LDL.LU.64 R4, [R1+0x16f0] ;  /* 0x0016f00001047983 */ /* 0x000ea80000300a00 */
[----:B------:R0:W-:Y:S04]  /*2f3c0*/  STL.64 [R1+0x16a0], R22 ;  /* 0x0016a01601007387 */ /* 0x0001e80000100a00 */
[----:B------:R1:W-:Y:S01]  /*2f3d0*/  STL.64 [R1+0x1698], R20 ;  /* 0x0016981401007387 */ /* 0x0003e20000100a00 */
[----:B0-----:R-:W-:-:S03]  /*2f3e0*/  IMAD.MOV.U32 R22, RZ, RZ, R14 ;  /* 0x000000ffff167224 */ /* 0x001fc600078e000e */
[----:B-1----:R-:W2:Y:S01]  /*2f3f0*/  LDL.LU R20, [R1+0x160] ;  /* 0x0001600001147983 */ /* 0x002ea20000300800 */
[----:B------:R-:W-:-:S03]  /*2f400*/  IMAD.MOV.U32 R21, RZ, RZ, R10 ;  /* 0x000000ffff157224 */ /* 0x000fc600078e000a */
[----:B------:R-:W2:Y:S04]  /*2f410*/  LDL.LU R10, [R1+0x16e8] ;  /* 0x0016e800010a7983 */ /* 0x000ea80000300800 */
[----:B------:R-:W2:Y:S01]  /*2f420*/  LDL.LU R14, [R1+0x16e4] ;  /* 0x0016e400010e7983 */ /* 0x000ea20000300800 */
[----:B------:R-:W-:-:S03]  /*2f430*/  IMAD.MOV.U32 R23, RZ, RZ, R15 ;  /* 0x000000ffff177224 */ /* 0x000fc600078e000f */
[----:B------:R-:W2:Y:S01]  /*2f440*/  LDL.LU R15, [R1+0x16e0] ;  /* 0x0016e000010f7983 */ /* 0x000ea20000300800 */
[----:B---3--:R-:W-:Y:S01]  /*2f450*/  HMMA.16816.F32 R48, R40, R18, R48 ;  /* 0x000000122830723c */ /* 0x008fe20000001830 */
[----:B------:R-:W-:-:S15]  /*2f460*/  IMAD.MOV.U32 R16, RZ, RZ, R11 ;  /* 0x000000ffff107224 */ /* 0x000fde00078e000b */
[----:B------:R-:W-:-:S03]  /*2f470*/  NOP ;  /* 0x0000000000007918 */ /* 0x000fc60000000000 */
[----:B------:R-:W-:Y:S04]  /*2f480*/  STL.64 [R1+0x260], R48 ;  /* 0x0002603001007387 */ /* 0x000fe80000100a00 */
[----:B------:R0:W-:Y:S04]  /*2f490*/  STL.64 [R1+0x268], R50 ;  /* 0x0002683201007387 */ /* 0x0001e80000100a00 */
[----:B0-----:R-:W3:Y:S04]  /*2f4a0*/  LDL.LU.64 R50, [R1+0x16d8] ;  /* 0x0016d80001327983 */ /* 0x001ee80000300a00 */
[----:B------:R-:W3:Y:S04]  /*2f4b0*/  LDL.LU.64 R48, [R1+0x16d0] ;  /* 0x0016d00001307983 */ /* 0x000ee80000300a00 */
[----:B------:R0:W-:Y:S04]  /*2f4c0*/  STL.64 [R1+0x1690], R18 ;  /* 0x0016901201007387 */ /* 0x0001e80000100a00 */
[----:B------:R-:W3:Y:S04]  /*2f4d0*/  LDL.LU R11, [R1+0x16c8] ;  /* 0x0016c800010b7983 */ /* 0x000ee80000300800 */
[----:B------:R-:W3:Y:S04]  /*2f4e0*/  LDL.LU R17, [R1+0x174] ;  /* 0x0001740001117983 */ /* 0x000ee80000300800 */
[----:B0-----:R-:W3:Y:S04]  /*2f4f0*/  LDL.LU R18, [R1+0x178] ;  /* 0x0001780001127983 */ /* 0x001ee80000300800 */
[----:B------:R-:W3:Y:S01]  /*2f500*/  LDL.LU R19, [R1+0x17c] ;  /* 0x00017c0001137983 */ /* 0x000ee20000300800 */
[----:B--2---:R-:W-:-:S15]  /*2f510*/  HMMA.16816.F32 R36, R40, R14, R36 ;  /* 0x0000000e2824723c */ /* 0x004fde0000001824 */
[----:B------:R-:W-:-:S04]  /*2f520*/  NOP ;  /* 0x0000000000007918 */ /* 0x000fc80000000000 */
[----:B------:R-:W-:Y:S04]  /*2f530*/  STL.64 [R1+0x250], R36 ;  /* 0x0002502401007387 */ /* 0x000fe80000100a00 */
[----:B------:R0:W-:Y:S04]  /*2f540*/  STL.64 [R1+0x258], R38 ;  /* 0x0002582601007387 */ /* 0x0001e80000100a00 */
[----:B0-----:R-:W2:Y:S04]  /*2f550*/  LDL.LU.64 R38, [R1+0x16c0] ;  /* 0x0016c00001267983 */ /* 0x001ea80000300a00 */
[----:B------:R-:W2:Y:S01]  /*2f560*/  LDL.LU.64 R36, [R1+0x16b8] ;  /* 0x0016b80001247983 */ /* 0x000ea20000300a00 */
[----:B---3--:R-:W-:-:S15]  /*2f570*/  HMMA.16816.F32 R16, R40, R10, R16 ;  /* 0x0000000a2810723c */ /* 0x008fde0000001810 */
[----:B------:R-:W-:-:S04]  /*2f580*/  NOP ;  /* 0x0000000000007918 */ /* 0x000fc80000000000 */
[----:B------:R-:W-:Y:S01]  /*2f590*/  STL.64 [R1+0x1d0], R16 ;  /* 0x0001d01001007387 */ /* 0x000fe20000100a00 */
[----:B------:R-:W-:-:S03]  /*2f5a0*/  MOV R41, R18 ;  /* 0x0000001200297202 */ /* 0x000fc60000000f00 */
[----:B------:R2:W-:Y:S01]  /*2f5b0*/  STL.64 [R1+0x1d8], R18 ;  /* 0x0001d81201007387 */ /* 0x0005e20000100a00 */
[----:B------:R-:W-:Y:S02]  /*2f5c0*/  IMAD.MOV.U32 R40, RZ, RZ, R16 ;  /* 0x000000ffff287224 */ /* 0x000fe400078e0010 */
[----:B--2---:R-:W-:-:S15]  /*2f5d0*/  HMMA.16816.F32 R16, R36, R46, R20 ;  /* 0x0000002e2410723c */ /* 0x004fde0000001814 */
[----:B------:R-:W-:-:S04]  /*2f5e0*/  NOP ;  /* 0x0000000000007918 */ /* 0x000fc80000000000 */
[----:B------:R-:W-:Y:S04]  /*2f5f0*/  STL.64 [R1+0x3c0], R16 ;  /* 0x0003c01001007387 */ /* 0x000fe80000100a00 */
[----:B------:R0:W-:Y:S02]  /*2f600*/  STL.64 [R1+0x3c8], R18 ;  /* 0x0003c81201007387 */ /* 0x0001e40000100a00 */
[----:B0-----:R-:W-:Y:S02]  /*2f610*/  HMMA.16816.F32 R16, R36, R34, R52 ;  /* 0x000000222410723c */ /* 0x001fe40000001834 */
[----:B------:R-:W-:Y:S04]  /*2f620*/  STL.64 [R1+0x1660], R34 ;  /* 0x0016602201007387 */ /* 0x000fe80000100a00 */
[----:B------:R-:W-:-:S13]  /*2f630*/  STL.64 [R1+0x1658], R32 ;  /* 0x0016582001007387 */ /* 0x000fda0000100a00 */
[----:B------:R-:W-:Y:S04]  /*2f640*/  STL.64 [R1+0x3a0], R16 ;  /* 0x0003a01001007387 */ /* 0x000fe80000100a00 */
[----:B------:R0:W-:Y:S02]  /*2f650*/  STL.64 [R1+0x3a8], R18 ;  /* 0x0003a81201007387 */ /* 0x0001e40000100a00 */
[----:B0-----:R-:W-:Y:S02]  /*2f660*/  HMMA.16816.F32 R16, R36, R30, R56 ;  /* 0x0000001e2410723c */ /* 0x001fe40000001838 */
[----:B------:R-:W-:Y:S04]  /*2f670*/  STL.64 [R1+0x1650], R30 ;  /* 0x0016501e01007387 */ /* 0x000fe80000100a00 */
[----:B------:R-:W-:Y:S01]  /*2f680*/  STL.64 [R1+0x1648], R28 ;  /* 0x0016481c01007387 */ /* 0x000fe20000100a00 */
[----:B------:R-:W-:-:S02]  /*2f690*/  IMAD.MOV.U32 R52, RZ, RZ, R4 ;  /* 0x000000ffff347224 */ /* 0x000fc400078e0004 */
[----:B------:R-:W-:Y:S02]  /*2f6a0*/  IMAD.MOV.U32 R53, RZ, RZ, R5 ;  /* 0x000000ffff357224 */ /* 0x000fe400078e0005 */
[----:B----4-:R-:W-:Y:S02]  /*2f6b0*/  IMAD.MOV.U32 R54, RZ, RZ, R7 ;  /* 0x000000ffff367224 */ /* 0x010fe400078e0007 */
[----:B------:R-:W-:-:S06]  /*2f6c0*/  IMAD.MOV.U32 R55, RZ, RZ, R6 ;  /* 0x000000ffff377224 */ /* 0x000fcc00078e0006 */
[----:B------:R-:W-:Y:S04]  /*2f6d0*/  STL.64 [R1+0x370], R16 ;  /* 0x0003701001007387 */ /* 0x000fe80000100a00 */
[----:B------:R-:W-:Y:S04]  /*2f6e0*/  STL.64 [R1+0x378], R18 ;  /* 0x0003781201007387 */ /* 0x000fe80000100a00 */
[----:B------:R-:W2:Y:S04]  /*2f6f0*/  LDL.LU R4, [R1+0x16b4] ;  /* 0x0016b40001047983 */ /* 0x000ea80000300800 */
[----:B------:R-:W3:Y:S04]  /*2f700*/  LDL.LU R5, [R1+0x16b0] ;  /* 0x0016b00001057983 */ /* 0x000ee80000300800 */
[----:B------:R-:W4:Y:S04]  /*2f710*/  LDL.LU R7, [R1+0x16ac] ;  /* 0x0016ac0001077983 */ /* 0x000f280000300800 */
[----:B------:R-:W4:Y:S01]  /*2f720*/  LDL.LU R6, [R1+0x16a8] ;  /* 0x0016a80001067983 */ /* 0x000f220000300800 */
[----:B------:R-:W-:-:S02]  /*2f730*/  IMAD.MOV.U32 R9, RZ, RZ, R46 ;  /* 0x000000ffff097224 */ /* 0x000fc400078e002e */
[----:B------:R-:W-:Y:S02]  /*2f740*/  IMAD.MOV.U32 R8, RZ, RZ, R47 ;  /* 0x000000ffff087224 */ /* 0x000fe400078e002f */
[----:B------:R-:W-:Y:S01]  /*2f750*/  IMAD.MOV.U32 R24, RZ, RZ, R45 ;  /* 0x000000ffff187224 */ /* 0x000fe200078e002d */
[----:B------:R0:W-:Y:S01]  /*2f760*/  STL.64 [R1+0x15c8], R54 ;  /* 0x0015c83601007387 */ /* 0x0001e20000100a00 */
[----:B------:R-:W-:Y:S02]  /*2f770*/  IMAD.MOV.U32 R44, RZ, RZ, R51 ;  /* 0x000000ffff2c7224 */ /* 0x000fe400078e0033 */
[----:B------:R-:W-:Y:S02]  /*2f780*/  IMAD.MOV.U32 R45, RZ, RZ, R50 ;  /* 0x000000ffff2d7224 */ /* 0x000fe400078e0032 */
[----:B------:R-:W-:Y:S02]  /*2f790*/  IMAD.MOV.U32 R46, RZ, RZ, R49 ;  /* 0x000000ffff2e7224 */ /* 0x000fe400078e0031 */
[----:B------:R-:W-:Y:S01]  /*2f7a0*/  IMAD.MOV.U32 R47, RZ, RZ, R48 ;  /* 0x000000ffff2f7224 */ /* 0x000fe200078e0030 */
[----:B------:R-:W-:Y:S01]  /*2f7b0*/  STL.64 [R1+0x15c0], R52 ;  /* 0x0015c03401007387 */ /* 0x000fe20000100a00 */
[----:B0-----:R-:W-:-:S02]  /*2f7c0*/  IMAD.MOV.U32 R54, RZ, RZ, R9 ;  /* 0x000000ffff367224 */ /* 0x001fc400078e0009 */
[----:B------:R-:W-:-:S05]  /*2f7d0*/  IMAD.MOV.U32 R55, RZ, RZ, R8 ;  /* 0x000000ffff377224 */ /* 0x000fca00078e0008 */
[----:B------:R-:W-:Y:S01]  /*2f7e0*/  STL.64 [R1+0x1678], R54 ;  /* 0x0016783601007387 */ /* 0x000fe20000100a00 */
[----:B--2---:R-:W-:Y:S02]  /*2f7f0*/  IMAD.MOV.U32 R51, RZ, RZ, R4 ;  /* 0x000000ffff337224 */ /* 0x004fe400078e0004 */
[----:B---3--:R-:W-:Y:S02]  /*2f800*/  IMAD.MOV.U32 R50, RZ, RZ, R5 ;  /* 0x000000ffff327224 */ /* 0x008fe400078e0005 */
[----:B----4-:R-:W-:Y:S02]  /*2f810*/  IMAD.MOV.U32 R48, RZ, RZ, R7 ;  /* 0x000000ffff307224 */ /* 0x010fe400078e0007 */
[----:B------:R-:W-:Y:S01]  /*2f820*/  IMAD.MOV.U32 R49, RZ, RZ, R6 ;  /* 0x000000ffff317224 */ /* 0x000fe200078e0006 */
[----:B------:R-:W-:Y:S04]  /*2f830*/  STL.64 [R1+0x1600], R50 ;  /* 0x0016003201007387 */ /* 0x000fe80000100a00 */
        /* <DEDUP_REMOVED lines=35> */
[----:B--2---:R-:W-:Y:S04]  /*2fa70*/  STL.64 [R1+0x1688], R6 ;  /* 0x0016880601007387 */ /* 0x004fe80000100a00 */
[----:B----4-:R0:W-:Y:S04]  /*2fa80*/  STL.64 [R1+0x1680], R4 ;  /* 0x0016800401007387 */ /* 0x0101e80000100a00 */
[----:B0-----:R-:W2:Y:S04]  /*2fa90*/  LDL.LU R4, [R1+0x110] ;  /* 0x0001100001047983 */ /* 0x001ea80000300800 */
[----:B------:R-:W2:Y:S04]  /*2faa0*/  LDL.LU R5, [R1+0x114] ;  /* 0x0001140001057983 */ /* 0x000ea80000300800 */
[----:B------:R-:W2:Y:S04]  /*2fab0*/  LDL.LU R6, [R1+0x118] ;  /* 0x0001180001067983 */ /* 0x000ea80000300800 */
[----:B------:R-:W2:Y:S04]  /*2fac0*/  LDL.LU R7, [R1+0x11c] ;  /* 0x00011c0001077983 */ /* 0x000ea80000300800 */
[----:B------:R-:W4:Y:S04]  /*2fad0*/  LDL.LU R52, [R1+0xf0] ;  /* 0x0000f00001347983 */ /* 0x000f280000300800 */
[----:B------:R-:W4:Y:S04]  /*2fae0*/  LDL.LU R53, [R1+0xf4] ;  /* 0x0000f40001357983 */ /* 0x000f280000300800 */
[----:B------:R-:W4:Y:S04]  /*2faf0*/  LDL.LU R54, [R1+0xf8] ;  /* 0x0000f80001367983 */ /* 0x000f280000300800 */
[----:B------:R-:W4:Y:S04]  /*2fb00*/  LDL.LU R55, [R1+0xfc] ;  /* 0x0000fc0001377983 */ /* 0x000f280000300800 */
[----:B------:R-:W2:Y:S04]  /*2fb10*/  LDL.LU R32, [R1+0xd0] ;  /* 0x0000d00001207983 */ /* 0x000ea80000300800 */
[----:B------:R-:W2:Y:S04]  /*2fb20*/  LDL.LU R33, [R1+0xd4] ;  /* 0x0000d40001217983 */ /* 0x000ea80000300800 */
[----:B------:R-:W2:Y:S04]  /*2fb30*/  LDL.LU R34, [R1+0xd8] ;  /* 0x0000d80001227983 */ /* 0x000ea80000300800 */
[----:B------:R-:W2:Y:S01]  /*2fb40*/  LDL.LU R35, [R1+0xdc] ;  /* 0x0000dc0001237983 */ /* 0x000ea20000300800 */
[C---:B---3--:R-:W-:Y:S03]  /*2fb50*/  HMMA.16816.F32 R20, R36.reuse, R26, R20 ;  /* 0x0000001a2414723c */ /* 0x048fe60000001814 */
[----:B------:R-:W3:Y:S04]  /*2fb60*/  LDL.LU R28, [R1+0xc0] ;  /* 0x0000c000011c7983 */ /* 0x000ee80000300800 */
[----:B------:R-:W3:Y:S04]  /*2fb70*/  LDL.LU R29, [R1+0xc4] ;  /* 0x0000c400011d7983 */ /* 0x000ee80000300800 */
[----:B------:R-:W3:Y:S04]  /*2fb80*/  LDL.LU R30, [R1+0xc8] ;  /* 0x0000c800011e7983 */ /* 0x000ee80000300800 */
[----:B------:R-:W3:Y:S04]  /*2fb90*/  LDL.LU R31, [R1+0xcc] ;  /* 0x0000cc00011f7983 */ /* 0x000ee80000300800 */
[----:B------:R-:W-:Y:S04]  /*2fba0*/  STL.64 [R1+0x1640], R50 ;  /* 0x0016403201007387 */ /* 0x000fe80000100a00 */
[----:B------:R0:W-:Y:S04]  /*2fbb0*/  STL.64 [R1+0x1638], R48 ;  /* 0x0016383001007387 */ /* 0x0001e80000100a00 */
[----:B0-----:R-:W2:Y:S04]  /*2fbc0*/  LDL.LU R48, [R1+0xb0] ;  /* 0x0000b00001307983 */ /* 0x001ea80000300800 */
        /* <DEDUP_REMOVED lines=9> */
[----:B------:R-:W2:Y:S04]  /*2fc60*/  LDL.LU R56, [R1+0x10] ;  /* 0x0000100001387983 */ /* 0x000ea80000300800 */
[----:B------:R-:W2:Y:S04]  /*2fc70*/  LDL.LU R57, [R1+0x14] ;  /* 0x0000140001397983 */ /* 0x000ea80000300800 */
[----:B------:R-:W-:Y:S04]  /*2fc80*/  STL.64 [R1+0x330], R20 ;  /* 0x0003301401007387 */ /* 0x000fe80000100a00 */
[----:B------:R0:W-:Y:S04]  /*2fc90*/  STL.64 [R1+0x338], R22 ;  /* 0x0003381601007387 */ /* 0x0001e80000100a00 */
[----:B0-----:R-:W2:Y:S04]  /*2fca0*/  LDL.LU.64 R22, [R1+0x16a0] ;  /* 0x0016a00001167983 */ /* 0x001ea80000300a00 */
[----:B------:R0:W5:Y:S01]  /*2fcb0*/  LDL.LU.64 R20, [R1+0x1698] ;  /* 0x0016980001147983 */ /* 0x0001620000300a00 */
[----:B--2---:R-:W-:-:S15]  /*2fcc0*/  HMMA.16816.F32 R16, R36, R22, R16 ;  /* 0x000000162410723c */ /* 0x004fde0000001810 */
[----:B------:R-:W-:-:S04]  /*2fcd0*/  NOP ;  /* 0x0000000000007918 */ /* 0x000fc80000000000 */
[----:B------:R-:W-:Y:S04]  /*2fce0*/  STL.64 [R1+0x2d0], R16 ;  /* 0x0002d01001007387 */ /* 0x000fe80000100a00 */
[----:B------:R1:W-:Y:S04]  /*2fcf0*/  STL.64 [R1+0x2d8], R18 ;  /* 0x0002d81201007387 */ /* 0x0003e80000100a00 */
[----:B-1----:R-:W2:Y:S04]  /*2fd00*/  LDL.LU.64 R18, [R1+0x1690] ;  /* 0x0016900001127983 */ /* 0x002ea80000300a00 */
[----:B------:R-:W3:Y:S01]  /*2fd10*/  LDL.LU.64 R12, [R1+0x310] ;  /* 0x00031000010c7983 */ /* 0x000ee20000300a00 */
[----:B------:R-:W-:-:S03]  /*2fd20*/  IMAD.MOV.U32 R59, RZ, RZ, R0 ;  /* 0x000000ffff3b7224 */ /* 0x000fc600078e0000 */
[----:B------:R-:W3:Y:S04]  /*2fd30*/  LDL.LU.64 R8, [R1+0x308] ;  /* 0x0003080001087983 */ /* 0x000ee80000300a00 */
[----:B------:R-:W3:Y:S01]  /*2fd40*/  LDL.LU R0, [R1+0x554] ;  /* 0x0005540001007983 */ /* 0x000ee20000300800 */
[----:B--2---:R-:W-:-:S15]  /*2fd50*/  HMMA.16816.F32 R4, R36, R18, R4 ;  /* 0x000000122404723c */ /* 0x004fde0000001804 */
[----:B------:R-:W-:-:S04]  /*2fd60*/  NOP ;  /* 0x0000000000007918 */ /* 0x000fc80000000000 */
[----:B------:R-:W-:Y:S01]  /*2fd70*/  STL.64 [R1+0x280], R4 ;  /* 0x0002800401007387 */ /* 0x000fe20000100a00 */
[----:B------:R-:W-:-:S03]  /*2fd80*/  IMAD.MOV.U32 R43, RZ, RZ, R7 ;  /* 0x000000ffff2b7224 */ /* 0x000fc600078e0007 */
[----:B------:R1:W-:Y:S01]  /*2fd90*/  STL.64 [R1+0x288], R6 ;  /* 0x0002880601007387 */ /* 0x0003e20000100a00 */
[----:B------:R-:W-:-:S03]  /*2fda0*/  IMAD.MOV.U32 R42, RZ, RZ, R5 ;  /* 0x000000ffff2a7224 */ /* 0x000fc600078e0005 */
[----:B-1----:R-:W2:Y:S04]  /*2fdb0*/  LDL.LU.64 R6, [R1+0x1688] ;  /* 0x0016880001067983 */ /* 0x002ea80000300a00 */
[----:B------:R-:W2:Y:S01]  /*2fdc0*/  LDL.LU.64 R4, [R1+0x1680] ;  /* 0x0016800001047983 */ /* 0x000ea20000300a00 */
[----:B----4-:R-:W-:-:S15]  /*2fdd0*/  HMMA.16816.F32 R52, R36, R14, R52 ;  /* 0x0000000e2434723c */ /* 0x010fde0000001834 */
[----:B------:R-:W-:-:S04]  /*2fde0*/  NOP ;  /* 0x0000000000007918 */ /* 0x000fc80000000000 */
[----:B------:R-:W-:Y:S04]  /*2fdf0*/  STL.64 [R1+0x1f0], R52 ;  /* 0x0001f03401007387 */ /* 0x000fe80000100a00 */
[----:B------:R1:W-:Y:S04]  /*2fe00*/  STL.64 [R1+0x1f8], R54 ;  /* 0x0001f83601007387 */ /* 0x0003e80000100a00 */
[----:B-1----:R-:W4:Y:S01]  /*2fe10*/  LDL.LU.64 R54, [R1+0x1678] ;  /* 0x0016780001367983 */ /* 0x002f220000300a00 */
[----:B--2---:R-:W-:-:S15]  /*2fe20*/  HMMA.16816.F32 R4, R36, R10, R4 ;  /* 0x0000000a2404723c */ /* 0x004fde0000001804 */
[----:B------:R-:W-:-:S04]  /*2fe30*/  NOP ;  /* 0x0000000000007918 */ /* 0x000fc80000000000 */
[----:B------:R-:W-:Y:S01]  /*2fe40*/  STL.64 [R1+0x1c0], R4 ;  /* 0x0001c00401007387 */ /* 0x000fe20000100a00 */
[----:B------:R-:W-:-:S03]  /*2fe50*/  IMAD.MOV.U32 R39, RZ, RZ, R6 ;  /* 0x000000ffff277224 */ /* 0x000fc600078e0006 */
[----:B------:R1:W-:Y:S01]  /*2fe60*/  STL.64 [R1+0x1c8], R6 ;  /* 0x0001c80601007387 */ /* 0x0003e20000100a00 */
[----:B------:R-:W-:-:S03]  /*2fe70*/  MOV R38, R4 ;  /* 0x0000000400267202 */ /* 0x000fc60000000f00 */
[----:B-1----:R-:W4:Y:S04]  /*2fe80*/  LDL.LU.64 R6, [R1+0x1670] ;  /* 0x0016700001067983 */ /* 0x002f280000300a00 */
[----:B------:R-:W4:Y:S02]  /*2fe90*/  LDL.LU.64 R4, [R1+0x1668] ;  /* 0x0016680001047983 */ /* 0x000f240000300a00 */
[----:B----4-:R-:W-:-:S15]  /*2fea0*/  HMMA.16816.F32 R32, R4, R54, R32 ;  /* 0x000000360420723c */ /* 0x010fde0000001820 */
[----:B------:R-:W-:-:S04]  /*2feb0*/  NOP ;  /* 0x0000000000007918 */ /* 0x000fc80000000000 */
[----:B------:R-:W-:Y:S04]  /*2fec0*/  STL.64 [R1+0x3b0], R32 ;  /* 0x0003b02001007387 */ /* 0x000fe80000100a00 */
[----:B------:R1:W-:Y:S04]  /*2fed0*/  STL.64 [R1+0x3b8], R34 ;  /* 0x0003b82201007387 */ /* 0x0003e80000100a00 */
[----:B-1----:R-:W3:Y:S01]  /*2fee0*/  LDL.LU.64 R34, [R1+0x1660] ;  /* 0x0016600001227983 */ /* 0x002ee20000300a00 */
[----:B------:R-:W-:Y:S02]  /*2fef0*/  IMAD.MOV.U32 R58, RZ, RZ, R61 ;  /* 0x000000ffff3a7224 */ /* 0x000fe400078e003d */
[----:B------:R-:W-:-:S02]  /*2ff00*/  IMAD.MOV.U32 R61, RZ, RZ, R32 ;  /* 0x000000ffff3d7224 */ /* 0x000fc400078e0020 */
[----:B------:R0:W5:Y:S01]  /*2ff10*/  LDL.LU.64 R32, [R1+0x1658] ;  /* 0x0016580001207983 */ /* 0x0001620000300a00 */
[----:B---3--:R-:W-:-:S15]  /*2ff20*/  HMMA.16816.F32 R28, R4, R34, R28 ;  /* 0x00000022041c723c */ /* 0x008fde000000181c */
[----:B------:R-:W-:-:S04]  /*2ff30*/  NOP ;  /* 0x0000000000007918 */ /* 0x000fc80000000000 */
[----:B------:R-:W-:Y:S04]  /*2ff40*/  STL.64 [R1+0x390], R28 ;  /* 0x0003901c01007387 */ /* 0x000fe80000100a00 */
[----:B------:R1:W-:Y:S04]  /*2ff50*/  STL.64 [R1+0x398], R30 ;  /* 0x0003981e01007387 */ /* 0x0003e80000100a00 */
[----:B-1----:R-:W2:Y:S04]  /*2ff60*/  LDL.LU.64 R30, [R1+0x1650] ;  /* 0x00165000011e7983 */ /* 0x002ea80000300a00 */
[----:B------:R0:W5:Y:S01]  /*2ff70*/  LDL.LU.64 R28, [R1+0x1648] ;  /* 0x00164800011c7983 */ /* 0x0001620000300a00 */
[----:B--2---:R-:W-:-:S15]  /*2ff80*/  HMMA.16816.F32 R48, R4, R30, R48 ;  /* 0x0000001e0430723c */ /* 0x004fde0000001830 */
[----:B------:R-:W-:-:S04]  /*2ff90*/  NOP ;  /* 0x0000000000007918 */ /* 0x000fc80000000000 */
[----:B------:R-:W-:Y:S04]  /*2ffa0*/  STL.64 [R1+0x360], R48 ;  /* 0x0003603001007387 */ /* 0x000fe80000100a00 */
[----:B------:R1:W-:Y:S04]  /*2ffb0*/  STL.64 [R1+0x368], R50 ;  /* 0x0003683201007387 */ /* 0x0003e80000100a00 */
[----:B-1----:R-:W2:Y:S04]  /*2ffc0*/  LDL.LU.64 R50, [R1+0x1640] ;  /* 0x0016400001327983 */ /* 0x002ea80000300a00 */
[----:B------:R-:W2:Y:S02]  /*2ffd0*/  LDL.LU.64 R48, [R1+0x1638] ;  /* 0x0016380001307983 */ /* 0x000ea40000300a00 */
        /* <DEDUP_REMOVED lines=24> */
[----:B--2---:R-:W-:Y:S02]  /*30160*/  HMMA.16816.F32 R4, R4, R10, R48 ;  /* 0x0000000a0404723c */ /* 0x004fe40000001830 */
[----:B------:R-:W2:Y:S04]  /*30170*/  LDL.LU.64 R50, [R1+0x15f0] ;  /* 0x0015f00001327983 */ /* 0x000ea80000300a00 */
[----:B------:R-:W2:-:S13]  /*30180*/  LDL.LU.64 R48, [R1+0x15e8] ;  /* 0x0015e80001307983 */ /* 0x000e9a0000300a00 */
[----:B------:R1:W-:Y:S04]  /*30190*/  STL.64 [R1+0x1b0], R4 ;  /* 0x0001b00401007387 */ /* 0x0003e80000100a00 */
[----:B------:R3:W-:Y:S01]  /*301a0*/  STL.64 [R1+0x1b8], R6 ;  /* 0x0001b80601007387 */ /* 0x0007e20000100a00 */
[----:B------:R-:W-:Y:S02]  /*301b0*/  IMAD.MOV.U32 R36, RZ, RZ, R4 ;  /* 0x000000ffff247224 */ /* 0x000fe400078e0004 */
[----:B------:R-:W-:Y:S01]  /*301c0*/  IMAD.MOV.U32 R37, RZ, RZ, R6 ;  /* 0x000000ffff257224 */ /* 0x000fe200078e0006 */
[----:B-1----:R-:W4:Y:S04]  /*301d0*/  LDL.LU R4, [R1] ;  /* 0x0000000001047983 */ /* 0x002f280000300800 */
[----:B------:R-:W4:Y:S01]  /*301e0*/  LDL.LU R5, [R1+0x4] ;  /* 0x0000040001057983 */ /* 0x000f220000300800 */
[----:B---3--:R-:W-:-:S03]  /*301f0*/  IMAD.MOV.U32 R6, RZ, RZ, R2 ;  /* 0x000000ffff067224 */ /* 0x008fc600078e0002 */
[----:B------:R-:W3:Y:S01]  /*30200*/  LDL.LU R2, [R1+0x15e0] ;  /* 0x0015e00001027983 */ /* 0x000ee20000300800 */
[----:B--2---:R-:W-:Y:S03]  /*30210*/  HMMA.16816.F32 R52, R48, R54, R44 ;  /* 0x000000363034723c */ /* 0x004fe6000000182c */
[----:B------:R-:W2:Y:S04]  /*30220*/  LDL.LU.64 R46, [R1+0x15d8] ;  /* 0x0015d800012e7983 */ /* 0x000ea80000300a00 */
[----:B------:R-:W2:-:S12]  /*30230*/  LDL.LU.64 R44, [R1+0x15d0] ;  /* 0x0015d000012c7983 */ /* 0x000e980000300a00 */
[----:B------:R-:W-:Y:S04]  /*30240*/  STL.64 [R1+0x380], R52 ;  /* 0x0003803401007387 */ /* 0x000fe80000100a00 */
[----:B------:R1:W-:Y:S04]  /*30250*/  STL.64 [R1+0x388], R54 ;  /* 0x0003883601007387 */ /* 0x0003e80000100a00 */
[----:B-1----:R-:W3:Y:S04]  /*30260*/  LDL.LU.64 R54, [R1+0x15c8] ;  /* 0x0015c80001367983 */ /* 0x002ee80000300a00 */
[----:B------:R-:W3:Y:S01]  /*30270*/  LDL.LU.64 R52, [R1+0x15c0] ;  /* 0x0015c00001347983 */ /* 0x000ee20000300a00 */
[C---:B------:R-:W-:Y:S08]  /*30280*/  HMMA.16816.F32 R56, R48.reuse, R26, R56 ;  /* 0x0000001a3038723c */ /* 0x040ff00000001838 */
[C---:B--2---:R-:W-:Y:S08]  /*30290*/  HMMA.16816.F32 R44, R48.reuse, R34, R44 ;  /* 0x00000022302c723c */ /* 0x044ff0000000182c */
[----:B---3--:R-:W-:Y:S11]  /*302a0*/  HMMA.16816.F32 R52, R48, R30, R52 ;  /* 0x0000001e3034723c */ /* 0x008ff60000001834 */
[----:B------:R-:W-:Y:S04]  /*302b0*/  STL.64 [R1+0x2f0], R44 ;  /* 0x0002f02c01007387 */ /* 0x000fe80000100a00 */
[----:B------:R1:W-:Y:S04]  /*302c0*/  STL.64 [R1+0x2f8], R46 ;  /* 0x0002f82e01007387 */ /* 0x0003e80000100a00 */
[----:B-1----:R-:W2:Y:S04]  /*302d0*/  LDL.LU.64 R46, [R1+0x15b8] ;  /* 0x0015b800012e7983 */ /* 0x002ea80000300a00 */
[----:B------:R-:W2:Y:S04]  /*302e0*/  LDL.LU.64 R44, [R1+0x15b0] ;  /* 0x0015b000012c7983 */ /* 0x000ea80000300a00 */
[----:B------:R-:W-:Y:S04]  /*302f0*/  STL.64 [R1+0x2a0], R52 ;  /* 0x0002a03401007387 */ /* 0x000fe80000100a00 */
[----:B------:R1:W-:Y:S04]  /*30300*/  STL.64 [R1+0x2a8], R54 ;  /* 0x0002a83601007387 */ /* 0x0003e80000100a00 */
[----:B-1----:R-:W3:Y:S04]  /*30310*/  LDL.LU.64 R54, [R1+0x15a8] ;  /* 0x0015a80001367983 */ /* 0x002ee80000300a00 */
[----:B------:R-:W3:Y:S04]  /*30320*/  LDL.LU.64 R52, [R1+0x15a0] ;  /* 0x0015a00001347983 */ /* 0x000ee80000300a00 */
[----:B------:R-:W-:Y:S04]  /*30330*/  STL.64 [R1+0x210], R56 ;  /* 0x0002103801007387 */ /* 0x000fe80000100a00 */
[----:B------:R1:W-:Y:S04]  /*30340*/  STL.64 [R1+0x218], R58 ;  /* 0x0002183a01007387 */ /* 0x0003e80000100a00 */
[----:B-1----:R-:W2:Y:S04]  /*30350*/  LDL.LU.64 R58, [R1+0x1598] ;  /* 0x00159800013a7983 */ /* 0x002ea80000300a00 */
[----:B------:R-:W2:Y:S01]  /*30360*/  LDL.LU.64 R56, [R1+0x1590] ;  /* 0x0015900001387983 */ /* 0x000ea20000300a00 */
[----:B------:R-:W-:-:S07]  /*30370*/  IMAD.MOV.U32 R7, RZ, RZ, R3 ;  /* 0x000000ffff077224 */ /* 0x000fce00078e0003 */
[----:B----4-:R-:W-:-:S15]  /*30380*/  HMMA.16816.F32 R4, R48, R22, R4 ;  /* 0x000000163004723c */ /* 0x010fde0000001804 */
[----:B------:R-:W-:-:S04]  /*30390*/  NOP ;  /* 0x0000000000007918 */ /* 0x000fc80000000000 */
[----:B------:R-:W-:Y:S01]  /*303a0*/  STL.64 [R1+0x220], R4 ;  /* 0x0002200401007387 */ /* 0x000fe20000100a00 */
[----:B------:R-:W-:-:S03]  /*303b0*/  IMAD.MOV.U32 R23, RZ, RZ, R6 ;  /* 0x000000ffff177224 */ /* 0x000fc600078e0006 */
[----:B------:R3:W-:Y:S01]  /*303c0*/  STL.64 [R1+0x228], R6 ;  /* 0x0002280601007387 */ /* 0x0007e20000100a00 */
[----:B------:R-:W-:Y:S02]  /*303d0*/  IMAD.MOV.U32 R22, RZ, RZ, R4 ;  /* 0x000000ffff167224 */ /* 0x000fe400078e0004 */
[C---:B---3--:R-:W-:Y:S01]  /*303e0*/  HMMA.16816.F32 R4, R48.reuse, R14, R52 ;  /* 0x0000000e3004723c */ /* 0x048fe20000001834 */
[----:B------:R-:W1:Y:S07]  /*303f0*/  LDC R53, c[0x0][0x3a8] ;  /* 0x0000ea00ff357b82 */ /* 0x000e6e0000000800 */
[----:B--2---:R-:W-:Y:S01]  /*30400*/  HMMA.16816.F32 R16, R48, R18, R56 ;  /* 0x000000123010723c */ /* 0x004fe20000001838 */
[----:B-1----:R-:W-:-:S04]  /*30410*/  IMAD.SHL.U32 R53, R53, 0x80, RZ ;  /* 0x0000008035357824 */ /* 0x002fc800078e00ff */
[----:B------:R-:W-:-:S14]  /*30420*/  IMAD.SHL.U32 R53, R53, 0x2, RZ ;  /* 0x0000000235357824 */ /* 0x000fdc00078e00ff */
[----:B------:R-:W-:Y:S04]  /*30430*/  STL.64 [R1+0x240], R16 ;  /* 0x0002401001007387 */ /* 0x000fe80000100a00 */
[----:B------:R-:W-:Y:S04]  /*30440*/  STL.64 [R1+0x248], R18 ;  /* 0x0002481201007387 */ /* 0x000fe80000100a00 */
[----:B------:R1:W-:Y:S04]  /*30450*/  STL.64 [R1+0x230], R4 ;  /* 0x0002300401007387 */ /* 0x0003e80000100a00 */
[----:B------:R2:W-:Y:S01]  /*30460*/  STL.64 [R1+0x238], R6 ;  /* 0x0002380601007387 */ /* 0x0005e20000100a00 */
[----:B-1----:R-:W-:-:S05]  /*30470*/  IADD3 R5, P1, PT, R8, R53, RZ ;  /* 0x0000003508057210 */ /* 0x002fca0007f3e0ff */
[----:B--2---:R-:W-:Y:S02]  /*30480*/  IMAD.X R7, R9, 0x1, R2, P1 ;  /* 0x0000000109077824 */ /* 0x004fe400008e0602 */
[----:B------:R-:W2:Y:S01]  /*30490*/  LDL.LU R9, [R1+0x1410] ;  /* 0x0014100001097983 */ /* 0x000ea20000300800 */
[----:B------:R-:W-:Y:S01]  /*304a0*/  IADD3 R4, P0, PT, R12, R53, RZ ;  /* 0x000000350c047210 */ /* 0x000fe20007f1e0ff */
[----:B------:R-:W-:-:S04]  /*304b0*/  VIADD R0, R0, 0x1 ;  /* 0x0000000100007836 */ /* 0x000fc80000000000 */
[----:B------:R-:W-:Y:S01]  /*304c0*/  IMAD.X R6, R13, 0x1, R2, P0 ;  /* 0x000000010d067824 */ /* 0x000fe200000e0602 */
[----:B------:R-:W-:Y:S04]  /*304d0*/  STL [R1+0x554], R0 ;  /* 0x0005540001007387 */ /* 0x000fe80000100800 */
[----:B------:R-:W3:Y:S04]  /*304e0*/  LDL.LU R13, [R1+0x1408] ;  /* 0x00140800010d7983 */ /* 0x000ee80000300800 */
[----:B------:R-:W4:Y:S04]  /*304f0*/  LDL.LU R8, [R1+0x1400] ;  /* 0x0014000001087983 */ /* 0x000f280000300800 */
[----:B------:R-:W4:Y:S04]  /*30500*/  LDL.LU R52, [R1+0x13e8] ;  /* 0x0013e80001347983 */ /* 0x000f280000300800 */
[----:B------:R-:W4:Y:S01]  /*30510*/  LDL.LU R54, [R1+0x140c] ;  /* 0x00140c0001367983 */ /* 0x000f220000300800 */
[----:B------:R-:W-:Y:S03]  /*30520*/  HMMA.16816.F32 R44, R48, R10, R44 ;  /* 0x0000000a302c723c */ /* 0x000fe6000000182c */
        /* <DEDUP_REMOVED lines=18> */
[----:B------:R-:W-:-:S03]  /*30650*/  IMAD.MOV.U32 R14, RZ, RZ, R45 ;  /* 0x000000ffff0e7224 */ /* 0x000fc600078e002d */
[----:B------:R1:W-:Y:S04]  /*30660*/  STL.64 [R1+0x200], R44 ;  /* 0x0002002c01007387 */ /* 0x0003e80000100a00 */
[----:B------:R0:W-:Y:S01]  /*30670*/  STL.64 [R1+0x208], R46 ;  /* 0x0002082e01007387 */ /* 0x0001e20000100a00 */
[----:B------:R-:W-:Y:S02]  /*30680*/  IMAD.MOV.U32 R11, RZ, RZ, R46 ;  /* 0x000000ffff0b7224 */ /* 0x000fe400078e002e */
[----:B------:R-:W-:Y:S02]  /*30690*/  IMAD.MOV.U32 R15, RZ, RZ, R47 ;  /* 0x000000ffff0f7224 */ /* 0x000fe400078e002f */
[----:B-1----:R-:W-:Y:S02]  /*306a0*/  IMAD.MOV.U32 R45, RZ, RZ, R0 ;  /* 0x000000ffff2d7224 */ /* 0x002fe400078e0000 */
[----:B------:R-:W4:Y:S04]  /*306b0*/  LDL.LU R0, [R1+0x158c] ;  /* 0x00158c0001007983 */ /* 0x000f280000300800 */
[----:B0-----:R-:W4:Y:S04]  /*306c0*/  LDL.LU R46, [R1+0x13f8] ;  /* 0x0013f800012e7983 */ /* 0x001f280000300800 */
[----:B------:R-:W4:Y:S01]  /*306d0*/  LDL.LU R47, [R1+0x13f0] ;  /* 0x0013f000012f7983 */ /* 0x000f220000300800 */
[----:B--2---:R-:W-:-:S05]  /*306e0*/  IADD3 R9, P1, PT, R9, R53, RZ ;  /* 0x0000003509097210 */ /* 0x004fca0007f3e0ff */
[----:B------:R0:W-:Y:S04]  /*306f0*/  STL [R1+0x1410], R9 ;  /* 0x0014100901007387 */ /* 0x0001e80000100800 */
[----:B0-----:R-:W2:Y:S01]  /*30700*/  LDL.LU R9, [R1+0x1398] ;  /* 0x0013980001097983 */ /* 0x001ea20000300800 */
[-C--:B---3--:R-:W-:Y:S02]  /*30710*/  IADD3 R13, P2, PT, R13, R53.reuse, RZ ;  /* 0x000000350d0d7210 */ /* 0x088fe40007f5e0ff */
[----:B----4-:R-:W-:-:S03]  /*30720*/  IADD3 R8, P3, PT, R8, R53, RZ ;  /* 0x0000003508087210 */ /* 0x010fc60007f7e0ff */
[----:B------:R0:W-:Y:S01]  /*30730*/  STL [R1+0x1408], R13 ;  /* 0x0014080d01007387 */ /* 0x0001e20000100800 */
[-C--:B------:R-:W-:Y:S01]  /*30740*/  IADD3 R52, P6, PT, R52, R53.reuse, RZ ;  /* 0x0000003534347210 */ /* 0x080fe20007fde0ff */
[--C-:B------:R-:W-:Y:S02]  /*30750*/  IMAD.X R60, R60, 0x1, R2.reuse, P2 ;  /* 0x000000013c3c7824 */ /* 0x100fe400010e0602 */
[----:B------:R-:W-:Y:S01]  /*30760*/  IMAD.X R54, R54, 0x1, R2, P1 ;  /* 0x0000000136367824 */ /* 0x000fe200008e0602 */
[----:B0-----:R-:W3:Y:S04]  /*30770*/  LDL.LU R13, [R1+0x13bc] ;  /* 0x0013bc00010d7983 */ /* 0x001ee80000300800 */
[----:B------:R0:W-:Y:S01]  /*30780*/  STL [R1+0x1400], R8 ;  /* 0x0014000801007387 */ /* 0x0001e20000100800 */
[----:B------:R-:W-:-:S02]  /*30790*/  IADD3 R55, P1, PT, R55, R53, RZ ;  /* 0x0000003537377210 */ /* 0x000fc40007f3e0ff */
[-C--:B------:R-:W-:Y:S01]  /*307a0*/  IADD3 R18, P2, PT, R18, R53.reuse, RZ ;  /* 0x0000003512127210 */ /* 0x080fe20007f5e0ff */
[----:B------:R-:W-:Y:S01]  /*307b0*/  IMAD.X R19, R19, 0x1, R2, P3 ;  /* 0x0000000113137824 */ /* 0x000fe200018e0602 */
[----:B0-----:R-:W4:Y:S01]  /*307c0*/  LDL.LU R8, [R1+0x1390] ;  /* 0x0013900001087983 */ /* 0x001f220000300800 */
[-C--:B------:R-:W-:Y:S02]  /*307d0*/  IADD3 R46, P4, PT, R46, R53.reuse, RZ ;  /* 0x000000352e2e7210 */ /* 0x080fe40007f9e0ff */
[----:B------:R-:W-:-:S03]  /*307e0*/  IADD3 R47, P5, PT, R47, R53, RZ ;  /* 0x000000352f2f7210 */ /* 0x000fc60007fbe0ff */
[----:B------:R-:W-:Y:S04]  /*307f0*/  STL [R1+0x13f8], R46 ;  /* 0x0013f82e01007387 */ /* 0x000fe80000100800 */
[----:B------:R-:W-:Y:S04]  /*30800*/  STL [R1+0x13f0], R47 ;  /* 0x0013f02f01007387 */ /* 0x000fe80000100800 */
[----:B------:R-:W-:Y:S04]  /*30810*/  STL [R1+0x13e8], R52 ;  /* 0x0013e83401007387 */ /* 0x000fe80000100800 */
[----:B------:R0:W-:Y:S04]  /*30820*/  STL [R1+0x1404], R60 ;  /* 0x0014043c01007387 */ /* 0x0001e80000100800 */
[----:B------:R-:W-:Y:S01]  /*30830*/  STL [R1+0x140c], R54 ;  /* 0x00140c3601007387 */ /* 0x000fe20000100800 */
[-C--:B------:R-:W-:Y:S01]  /*30840*/  IADD3 R56, P3, PT, R56, R53.reuse, RZ ;  /* 0x0000003538387210 */ /* 0x080fe20007f7e0ff */
[--C-:B------:R-:W-:Y:S01]  /*30850*/  IMAD.X R57, R57, 0x1, R2.reuse, P4 ;  /* 0x0000000139397824 */ /* 0x100fe200020e0602 */
[-C--:B------:R-:W-:Y:S01]  /*30860*/  IADD3 R58, P4, PT, R58, R53.reuse, RZ ;  /* 0x000000353a3a7210 */ /* 0x080fe20007f9e0ff */
[----:B------:R-:W-:Y:S01]  /*30870*/  IMAD.X R59, R59, 0x1, R2, P5 ;  /* 0x000000013b3b7824 */ /* 0x000fe200028e0602 */
[----:B------:R-:W-:Y:S01]  /*30880*/  IADD3 R26, P5, PT, R26, R53, RZ ;  /* 0x000000351a1a7210 */ /* 0x000fe20007fbe0ff */
[----:B0-----:R-:W4:Y:S04]  /*30890*/  LDL.LU R60, [R1+0x13b4] ;  /* 0x0013b400013c7983 */ /* 0x001f280000300800 */
[----:B------:R-:W-:Y:S04]  /*308a0*/  STL [R1+0x13e0], R55 ;  /* 0x0013e03701007387 */ /* 0x000fe80000100800 */
[----:B------:R-:W-:Y:S04]  /*308b0*/  STL [R1+0x13d8], R18 ;  /* 0x0013d81201007387 */ /* 0x000fe80000100800 */
[----:B------:R-:W-:Y:S04]  /*308c0*/  STL [R1+0x13fc], R19 ;  /* 0x0013fc1301007387 */ /* 0x000fe80000100800 */
[----:B------:R-:W-:Y:S01]  /*308d0*/  STL [R1+0x13d0], R56 ;  /* 0x0013d03801007387 */ /* 0x000fe20000100800 */
[----:B------:R-:W-:-:S03]  /*308e0*/  IADD3.X R27, PT, PT, R27, R2, RZ, P6, !PT ;  /* 0x000000021b1b7210 */ /* 0x000fc600037fe4ff */
[----:B------:R-:W-:Y:S01]  /*308f0*/  STL [R1+0x13f4], R57 ;  /* 0x0013f43901007387 */ /* 0x000fe20000100800 */
[----:B------:R-:W-:-:S03]  /*30900*/  IADD3 R30, P6, PT, R30, R53, RZ ;  /* 0x000000351e1e7210 */ /* 0x000fc60007fde0ff */
[----:B------:R-:W-:Y:S01]  /*30910*/  STL [R1+0x13c8], R58 ;  /* 0x0013c83a01007387 */ /* 0x000fe20000100800 */
[----:B------:R-:W-:-:S03]  /*30920*/  IMAD.X R31, R31, 0x1, R2, P1 ;  /* 0x000000011f1f7824 */ /* 0x000fc600008e0602 */
[----:B------:R-:W-:Y:S01]  /*30930*/  STL [R1+0x13ec], R59 ;  /* 0x0013ec3b01007387 */ /* 0x000fe20000100800 */
[----:B------:R-:W-:-:S03]  /*30940*/  IADD3 R34, P1, PT, R34, R53, RZ ;  /* 0x0000003522227210 */ /* 0x000fc60007f3e0ff */
[----:B------:R-:W-:Y:S01]  /*30950*/  STL [R1+0x13c0], R26 ;  /* 0x0013c01a01007387 */ /* 0x000fe20000100800 */
[----:B------:R-:W-:-:S03]  /*30960*/  IMAD.X R35, R35, 0x1, R2, P2 ;  /* 0x0000000123237824 */ /* 0x000fc600010e0602 */
[----:B------:R-:W-:Y:S01]  /*30970*/  STL [R1+0x13e4], R27 ;  /* 0x0013e41b01007387 */ /* 0x000fe20000100800 */
[----:B------:R-:W-:-:S03]  /*30980*/  IADD3 R17, P2, PT, R17, R53, RZ ;  /* 0x0000003511117210 */ /* 0x000fc60007f5e0ff */
[----:B------:R-:W-:Y:S04]  /*30990*/  STL [R1+0x13b8], R30 ;  /* 0x0013b81e01007387 */ /* 0x000fe80000100800 */
[----:B------:R-:W-:Y:S01]  /*309a0*/  STL [R1+0x13dc], R31 ;  /* 0x0013dc1f01007387 */ /* 0x000fe20000100800 */
[----:B------:R-:W-:-:S03]  /*309b0*/  IMAD.X R16, R16, 0x1, R2, P3 ;  /* 0x0000000110107824 */ /* 0x000fc600018e0602 */
[----:B------:R-:W-:Y:S01]  /*309c0*/  STL [R1+0x13b0], R34 ;  /* 0x0013b02201007387 */ /* 0x000fe20000100800 */
[----:B------:R-:W-:-:S03]  /*309d0*/  IADD3 R12, P3, PT, R12, R53, RZ ;  /* 0x000000350c0c7210 */ /* 0x000fc60007f7e0ff */
[----:B------:R-:W-:Y:S01]  /*309e0*/  STL [R1+0x13d4], R35 ;  /* 0x0013d42301007387 */ /* 0x000fe20000100800 */
[----:B------:R-:W-:Y:S02]  /*309f0*/  IMAD.MOV.U32 R10, RZ, RZ, R44 ;  /* 0x000000ffff0a7224 */ /* 0x000fe400078e002c */
[----:B------:R-:W-:Y:S01]  /*30a00*/  IMAD.X R3, R3, 0x1, R2, P4 ;  /* 0x0000000103037824 */ /* 0x000fe200020e0602 */
[----:B------:R-:W-:Y:S04]  /*30a10*/  STL [R1+0x13a8], R17 ;  /* 0x0013a81101007387 */ /* 0x000fe80000100800 */
[----:B------:R-:W4:Y:S01]  /*30a20*/  LDL.LU R44, [R1+0x1388] ;  /* 0x00138800012c7983 */ /* 0x000f220000300800 */
[----:B------:R-:W-:-:S03]  /*30a30*/  ISETP.NE.U32.AND P0, PT, R45, UR6, PT ;  /* 0x000000062d007c0c */ /* 0x000fc6000bf05070 */
[----:B------:R-:W-:Y:S04]  /*30a40*/  STL [R1+0x13cc], R16 ;  /* 0x0013cc1001007387 */ /* 0x000fe80000100800 */
[----:B------:R-:W4:Y:S04]  /*30a50*/  LDL.LU R45, [R1+0x13ac] ;  /* 0x0013ac00012d7983 */ /* 0x000f280000300800 */
[----:B------:R-:W-:Y:S04]  /*30a60*/  STL [R1+0x13a0], R12 ;  /* 0x0013a00c01007387 */ /* 0x000fe80000100800 */
[----:B------:R0:W-:Y:S04]  /*30a70*/  STL [R1+0x13c4], R3 ;  /* 0x0013c40301007387 */ /* 0x0001e80000100800 */
[----:B0-----:R-:W4:Y:S04]  /*30a80*/  LDL.LU R3, [R1+0x1380] ;  /* 0x0013800001037983 */ /* 0x001f280000300800 */
[----:B------:R-:W4:Y:S01]  /*30a90*/  LDL.LU R12, [R1+0x13a4] ;  /* 0x0013a400010c7983 */ /* 0x000f220000300800 */
[----:B--2---:R-:W-:-:S05]  /*30aa0*/  IADD3 R9, P4, PT, R9, R53, RZ ;  /* 0x0000003509097210 */ /* 0x004fca0007f9e0ff */
[----:B------:R0:W-:Y:S04]  /*30ab0*/  STL [R1+0x1398], R9 ;  /* 0x0013980901007387 */ /* 0x0001e80000100800 */
[----:B0-----:R-:W2:Y:S01]  /*30ac0*/  LDL.LU R9, [R1+0x1378] ;  /* 0x0013780001097983 */ /* 0x001ea20000300800 */
[----:B---3--:R-:W-:-:S03]  /*30ad0*/  IMAD.X R13, R13, 0x1, R2, P5 ;  /* 0x000000010d0d7824 */ /* 0x008fc600028e0602 */
[----:B------:R-:W3:Y:S04]  /*30ae0*/  LDL.LU R46, [R1+0x139c] ;  /* 0x00139c00012e7983 */ /* 0x000ee80000300800 */
[----:B------:R-:W3:Y:S04]  /*30af0*/  LDL.LU R47, [R1+0x1370] ;  /* 0x00137000012f7983 */ /* 0x000ee80000300800 */
[----:B------:R-:W-:Y:S04]  /*30b00*/  STL [R1+0x13bc], R13 ;  /* 0x0013bc0d01007387 */ /* 0x000fe80000100800 */
[----:B------:R-:W3:Y:S01]  /*30b10*/  LDL.LU R52, [R1+0x1394] ;  /* 0x0013940001347983 */ /* 0x000ee20000300800 */
[----:B----4-:R-:W-:-:S05]  /*30b20*/  IADD3 R8, P5, PT, R8, R53, RZ ;  /* 0x0000003508087210 */ /* 0x010fca0007fbe0ff */
[----:B------:R0:W-:Y:S04]  /*30b30*/  STL [R1+0x1390], R8 ;  /* 0x0013900801007387 */ /* 0x0001e80000100800 */
[----:B------:R-:W4:Y:S04]  /*30b40*/  LDL.LU R54, [R1+0x1368] ;  /* 0x0013680001367983 */ /* 0x000f280000300800 */
[----:B------:R-:W4:Y:S04]  /*30b50*/  LDL.LU R55, [R1+0x138c] ;  /* 0x00138c0001377983 */ /* 0x000f280000300800 */
[----:B0-----:R-:W4:Y:S04]  /*30b60*/  LDL.LU R8, [R1+0x1360] ;  /* 0x0013600001087983 */ /* 0x001f280000300800 */
[----:B------:R-:W4:Y:S04]  /*30b70*/  LDL.LU R18, [R1+0x1384] ;  /* 0x0013840001127983 */ /* 0x000f280000300800 */
[----:B------:R-:W4:Y:S04]  /*30b80*/  LDL.LU R19, [R1+0x1358] ;  /* 0x0013580001137983 */ /* 0x000f280000300800 */
[----:B------:R-:W4:Y:S01]  /*30b90*/  LDL.LU R56, [R1+0x137c] ;  /* 0x00137c0001387983 */ /* 0x000f220000300800 */
[----:B------:R-:W-:-:S05]  /*30ba0*/  IMAD.X R60, R60, 0x1, R2, P6 ;  /* 0x000000013c3c7824 */ /* 0x000fca00030e0602 */
[----:B------:R0:W-:Y:S04]  /*30bb0*/  STL [R1+0x13b4], R60 ;  /* 0x0013b43c01007387 */ /* 0x0001e80000100800 */
        /* <DEDUP_REMOVED lines=12> */
[----:B0-----:R-:W4:Y:S01]  /*30c80*/  LDL.LU R60, [R1+0x1320] ;  /* 0x00132000013c7983 */ /* 0x001f220000300800 */
[-C--:B------:R-:W-:Y:S01]  /*30c90*/  IADD3 R44, P6, PT, R44, R53.reuse, RZ ;  /* 0x000000352c2c7210 */ /* 0x080fe20007fde0ff */
[--C-:B------:R-:W-:Y:S01]  /*30ca0*/  IMAD.X R45, R45, 0x1, R2.reuse, P1 ;  /* 0x000000012d2d7824 */ /* 0x100fe200008e0602 */
[----:B------:R-:W-:Y:S01]  /*30cb0*/  IADD3 R3, P1, PT, R3, R53, RZ ;  /* 0x0000003503037210 */ /* 0x000fe20007f3e0ff */
[----:B------:R-:W-:-:S04]  /*30cc0*/  IMAD.X R12, R12, 0x1, R2, P2 ;  /* 0x000000010c0c7824 */ /* 0x000fc800010e0602 */
[----:B------:R0:W-:Y:S04]  /*30cd0*/  STL [R1+0x1380], R3 ;  /* 0x0013800301007387 */ /* 0x0001e80000100800 */
[----:B------:R-:W-:Y:S04]  /*30ce0*/  STL [R1+0x1388], R44 ;  /* 0x0013882c01007387 */ /* 0x000fe80000100800 */
[----:B0-----:R-:W4:Y:S04]  /*30cf0*/  LDL.LU R3, [R1+0x1344] ;  /* 0x0013440001037983 */ /* 0x001f280000300800 */
[----:B------:R-:W-:Y:S04]  /*30d00*/  STL [R1+0x13ac], R45 ;  /* 0x0013ac2d01007387 */ /* 0x000fe80000100800 */
[----:B------:R0:W-:Y:S04]  /*30d10*/  STL [R1+0x13a4], R12 ;  /* 0x0013a40c01007387 */ /* 0x0001e80000100800 */
[----:B0-----:R-:W4:Y:S01]  /*30d20*/  LDL.LU R12, [R1+0x1318] ;  /* 0x00131800010c7983 */ /* 0x001f220000300800 */
[----:B--2---:R-:W-:-:S05]  /*30d30*/  IADD3 R9, P2, PT, R9, R53, RZ ;  /* 0x0000003509097210 */ /* 0x004fca0007f5e0ff */
[----:B------:R0:W-:Y:S04]  /*30d40*/  STL [R1+0x1378], R9 ;  /* 0x0013780901007387 */ /* 0x0001e80000100800 */
[----:B0-----:R-:W2:Y:S01]  /*30d50*/  LDL.LU R9, [R1+0x133c] ;  /* 0x00133c0001097983 */ /* 0x001ea20000300800 */
[--C-:B---3--:R-:W-:Y:S01]  /*30d60*/  IMAD.X R46, R46, 0x1, R2.reuse, P3 ;  /* 0x000000012e2e7824 */ /* 0x108fe200018e0602 */
[-C--:B------:R-:W-:Y:S01]  /*30d70*/  IADD3 R47, P3, PT, R47, R53.reuse, RZ ;  /* 0x000000352f2f7210 */ /* 0x080fe20007f7e0ff */
[--C-:B------:R-:W-:Y:S02]  /*30d80*/  IMAD.X R52, R52, 0x1, R2.reuse, P4 ;  /* 0x0000000134347824 */ /* 0x100fe400020e0602 */
[--C-:B----4-:R-:W-:Y:S01]  /*30d90*/  IMAD.X R55, R55, 0x1, R2.reuse, P5 ;  /* 0x0000000137377824 */ /* 0x110fe200028e0602 */
[-C--:B------:R-:W-:Y:S01]  /*30da0*/  IADD3 R54, P4, PT, R54, R53.reuse, RZ ;  /* 0x0000003536367210 */ /* 0x080fe20007f9e0ff */
[----:B------:R-:W-:Y:S04]  /*30db0*/  STL [R1+0x139c], R46 ;  /* 0x00139c2e01007387 */ /* 0x000fe80000100800 */
[----:B------:R-:W-:Y:S04]  /*30dc0*/  STL [R1+0x1370], R47 ;  /* 0x0013702f01007387 */ /* 0x000fe80000100800 */
[----:B------:R-:W-:Y:S01]  /*30dd0*/  STL [R1+0x1394], R52 ;  /* 0x0013943401007387 */ /* 0x000fe20000100800 */
[-C--:B------:R-:W-:Y:S01]  /*30de0*/  IADD3 R8, P5, PT, R8, R53.reuse, RZ ;  /* 0x0000003508087210 */ /* 0x080fe20007fbe0ff */
[--C-:B------:R-:W-:Y:S01]  /*30df0*/  IMAD.X R18, R18, 0x1, R2.reuse, P6 ;  /* 0x0000000112127824 */ /* 0x100fe200030e0602 */
[----:B------:R-:W-:Y:S01]  /*30e00*/  IADD3 R19, P6, PT, R19, R53, RZ ;  /* 0x0000003513137210 */ /* 0x000fe20007fde0ff */
[----:B------:R-:W-:-:S02]  /*30e10*/  IMAD.X R56, R56, 0x1, R2, P1 ;  /* 0x0000000138387824 */ /* 0x000fc400008e0602 */
[----:B------:R0:W-:Y:S04]  /*30e20*/  STL [R1+0x1360], R8 ;  /* 0x0013600801007387 */ /* 0x0001e80000100800 */
[----:B------:R-:W-:Y:S01]  /*30e30*/  STL [R1+0x1368], R54 ;  /* 0x0013683601007387 */ /* 0x000fe20000100800 */
[----:B------:R-:W-:-:S03]  /*30e40*/  IADD3 R57, P1, PT, R57, R53, RZ ;  /* 0x0000003539397210 */ /* 0x000fc60007f3e0ff */
[----:B0-----:R-:W3:Y:S04]  /*30e50*/  LDL.LU R8, [R1+0x1310] ;  /* 0x0013100001087983 */ /* 0x001ee80000300800 */
        /* <DEDUP_REMOVED lines=18> */
[----:B------:R-:W-:Y:S04]  /*30f80*/  STL [R1+0x1364], R30 ;  /* 0x0013641e01007387 */ /* 0x000fe80000100800 */
[----:B------:R-:W-:Y:S01]  /*30f90*/  STL [R1+0x1338], R31 ;  /* 0x0013381f01007387 */ /* 0x000fe20000100800 */
[----:B------:R-:W-:-:S03]  /*30fa0*/  IADD3 R16, P6, PT, R16, R53, RZ ;  /* 0x0000003510107210 */ /* 0x000fc60007fde0ff */
[----:B------:R-:W-:Y:S01]  /*30fb0*/  STL [R1+0x135c], R34 ;  /* 0x00135c2201007387 */ /* 0x000fe20000100800 */
[----:B------:R-:W-:-:S03]  /*30fc0*/  IMAD.X R13, R13, 0x1, R2, P1 ;  /* 0x000000010d0d7824 */ /* 0x000fc600008e0602 */
[----:B------:R-:W-:Y:S01]  /*30fd0*/  STL [R1+0x1330], R35 ;  /* 0x0013302301007387 */ /* 0x000fe20000100800 */
[----:B------:R-:W-:-:S03]  /*30fe0*/  IADD3 R60, P1, PT, R60, R53, RZ ;  /* 0x000000353c3c7210 */ /* 0x000fc60007f3e0ff */
[----:B------:R-:W-:Y:S04]  /*30ff0*/  STL [R1+0x1354], R17 ;  /* 0x0013541101007387 */ /* 0x000fe80000100800 */
[----:B------:R-:W4:Y:S04]  /*31000*/  LDL.LU R44, [R1+0x1334] ;  /* 0x00133400012c7983 */ /* 0x000f280000300800 */
[----:B------:R-:W-:Y:S04]  /*31010*/  STL [R1+0x1328], R16 ;  /* 0x0013281001007387 */ /* 0x000fe80000100800 */
[----:B------:R-:W4:Y:S04]  /*31020*/  LDL.LU R45, [R1+0x1308] ;  /* 0x00130800012d7983 */ /* 0x000f280000300800 */
[----:B------:R-:W-:Y:S04]  /*31030*/  STL [R1+0x134c], R13 ;  /* 0x00134c0d01007387 */ /* 0x000fe80000100800 */
[----:B------:R0:W-:Y:S04]  /*31040*/  STL [R1+0x1320], R60 ;  /* 0x0013203c01007387 */ /* 0x0001e80000100800 */
[----:B0-----:R-:W4:Y:S04]  /*31050*/  LDL.LU R60, [R1+0x132c] ;  /* 0x00132c00013c7983 */ /* 0x001f280000300800 */
[----:B------:R-:W4:Y:S01]  /*31060*/  LDL.LU R13, [R1+0x1300] ;  /* 0x00130000010d7983 */ /* 0x000f220000300800 */
[----:B------:R-:W-:-:S05]  /*31070*/  IMAD.X R3, R3, 0x1, R2, P2 ;  /* 0x0000000103037824 */ /* 0x000fca00010e0602 */
[----:B------:R0:W-:Y:S01]  /*31080*/  STL [R1+0x1344], R3 ;  /* 0x0013440301007387 */ /* 0x0001e20000100800 */
[----:B------:R-:W-:-:S03]  /*31090*/  IADD3 R12, P2, PT, R12, R53, RZ ;  /* 0x000000350c0c7210 */ /* 0x000fc60007f5e0ff */
[----:B0-----:R-:W4:Y:S04]  /*310a0*/  LDL.LU R3, [R1+0x1324] ;  /* 0x0013240001037983 */ /* 0x001f280000300800 */
[----:B------:R-:W4:Y:S04]  /*310b0*/  LDL.LU R46, [R1+0x12f8] ;  /* 0x0012f800012e7983 */ /* 0x000f280000300800 */
[----:B------:R-:W4:Y:S04]  /*310c0*/  LDL.LU R47, [R1+0x131c] ;  /* 0x00131c00012f7983 */ /* 0x000f280000300800 */
[----:B------:R-:W-:Y:S04]  /*310d0*/  STL [R1+0x1318], R12 ;  /* 0x0013180c01007387 */ /* 0x000fe80000100800 */
[----:B------:R-:W4:Y:S01]  /*310e0*/  LDL.LU R52, [R1+0x12f0] ;  /* 0x0012f00001347983 */ /* 0x000f220000300800 */
[----:B--2---:R-:W-:-:S05]  /*310f0*/  IMAD.X R9, R9, 0x1, R2, P3 ;  /* 0x0000000109097824 */ /* 0x004fca00018e0602 */
[----:B------:R0:W-:Y:S04]  /*31100*/  STL [R1+0x133c], R9 ;  /* 0x00133c0901007387 */ /* 0x0001e80000100800 */
[----:B------:R-:W2:Y:S04]  /*31110*/  LDL.LU R54, [R1+0x1314] ;  /* 0x0013140001367983 */ /* 0x000ea80000300800 */
[----:B------:R-:W2:Y:S04]  /*31120*/  LDL.LU R55, [R1+0x12e8] ;  /* 0x0012e80001377983 */ /* 0x000ea80000300800 */
[----:B0-----:R-:W2:Y:S04]  /*31130*/  LDL.LU R9, [R1+0x130c] ;  /* 0x00130c0001097983 */ /* 0x001ea80000300800 */
[----:B------:R-:W2:Y:S04]  /*31140*/  LDL.LU R18, [R1+0x12e0] ;  /* 0x0012e00001127983 */ /* 0x000ea80000300800 */
[----:B------:R-:W2:Y:S04]  /*31150*/  LDL.LU R19, [R1+0x1304] ;  /* 0x0013040001137983 */ /* 0x000ea80000300800 */
[----:B------:R-:W2:Y:S01]  /*31160*/  LDL.LU R56, [R1+0x12d8] ;  /* 0x0012d80001387983 */ /* 0x000ea20000300800 */
[----:B---3--:R-:W-:-:S05]  /*31170*/  IADD3 R8, P3, PT, R8, R53, RZ ;  /* 0x0000003508087210 */ /* 0x008fca0007f7e0ff */
[----:B------:R0:W-:Y:S04]  /*31180*/  STL [R1+0x1310], R8 ;  /* 0x0013100801007387 */ /* 0x0001e80000100800 */
        /* <DEDUP_REMOVED lines=12> */
[----:B0-----:R-:W3:Y:S01]  /*31250*/  LDL.LU R8, [R1+0x12cc] ;  /* 0x0012cc0001087983 */ /* 0x001ee20000300800 */
[----:B----4-:R-:W-:Y:S01]  /*31260*/  IMAD.X R44, R44, 0x1, R2, P4 ;  /* 0x000000012c2c7824 */ /* 0x010fe200020e0602 */
[----:B------:R-:W-:-:S02]  /*31270*/  IADD3 R45, P4, PT, R45, R53, RZ ;  /* 0x000000352d2d7210 */ /* 0x000fc40007f9e0ff */
[----:B------:R-:W-:Y:S02]  /*31280*/  IADD3.X R60, PT, PT, R60, R2, RZ, P5, !PT ;  /* 0x000000023c3c7210 */ /* 0x000fe40002ffe4ff */
[----:B------:R-:W-:-:S03]  /*31290*/  IADD3 R13, P5, PT, R13, R53, RZ ;  /* 0x000000350d0d7210 */ /* 0x000fc60007fbe0ff */
[----:B------:R0:W-:Y:S04]  /*312a0*/  STL [R1+0x132c], R60 ;  /* 0x00132c3c01007387 */ /* 0x0001e80000100800 */
[----:B------:R-:W-:Y:S04]  /*312b0*/  STL [R1+0x1334], R44 ;  /* 0x0013342c01007387 */ /* 0x000fe80000100800 */
[----:B0-----:R-:W4:Y:S04]  /*312c0*/  LDL.LU R60, [R1+0x12a0] ;  /* 0x0012a000013c7983 */ /* 0x001f280000300800 */
[----:B------:R-:W-:Y:S04]  /*312d0*/  STL [R1+0x1308], R45 ;  /* 0x0013082d01007387 */ /* 0x000fe80000100800 */
[----:B------:R0:W-:Y:S01]  /*312e0*/  STL [R1+0x1300], R13 ;  /* 0x0013000d01007387 */ /* 0x0001e20000100800 */
[--C-:B------:R-:W-:Y:S01]  /*312f0*/  IMAD.X R3, R3, 0x1, R2.reuse, P6 ;  /* 0x0000000103037824 */ /* 0x100fe200030e0602 */
[-C--:B------:R-:W-:Y:S01]  /*31300*/  IADD3 R46, P6, PT, R46, R53.reuse, RZ ;  /* 0x000000352e2e7210 */ /* 0x080fe20007fde0ff */
[----:B------:R-:W-:Y:S01]  /*31310*/  IMAD.X R47, R47, 0x1, R2, P1 ;  /* 0x000000012f2f7824 */ /* 0x000fe200008e0602 */
[----:B0-----:R-:W4:Y:S04]  /*31320*/  LDL.LU R13, [R1+0x12c4] ;  /* 0x0012c400010d7983 */ /* 0x001f280000300800 */
[----:B------:R0:W-:Y:S01]  /*31330*/  STL [R1+0x1324], R3 ;  /* 0x0013240301007387 */ /* 0x0001e20000100800 */
[----:B------:R-:W-:-:S03]  /*31340*/  IADD3 R52, P1, PT, R52, R53, RZ ;  /* 0x0000003534347210 */ /* 0x000fc60007f3e0ff */
[----:B0-----:R-:W4:Y:S04]  /*31350*/  LDL.LU R3, [R1+0x1298] ;  /* 0x0012980001037983 */ /* 0x001f280000300800 */
[----:B------:R-:W-:Y:S04]  /*31360*/  STL [R1+0x12f8], R46 ;  /* 0x0012f82e01007387 */ /* 0x000fe80000100800 */
[----:B------:R-:W-:Y:S04]  /*31370*/  STL [R1+0x131c], R47 ;  /* 0x00131c2f01007387 */ /* 0x000fe80000100800 */
[----:B------:R-:W-:Y:S01]  /*31380*/  STL [R1+0x12f0], R52 ;  /* 0x0012f03401007387 */ /* 0x000fe20000100800 */
[----:B--2---:R-:W-:-:S02]  /*31390*/  IMAD.X R54, R54, 0x1, R2, P2 ;  /* 0x0000000136367824 */ /* 0x004fc400010e0602 */
[----:B------:R-:W-:-:S05]  /*313a0*/  IMAD.X R9, R9, 0x1, R2, P3 ;  /* 0x0000000109097824 */ /* 0x000fca00018e0602 */
[----:B------:R0:W-:Y:S04]  /*313b0*/  STL [R1+0x130c], R9 ;  /* 0x00130c0901007387 */ /* 0x0001e80000100800 */
[----:B------:R-:W-:Y:S04]  /*313c0*/  STL [R1+0x1314], R54 ;  /* 0x0013143601007387 */ /* 0x000fe80000100800 */
[----:B0-----:R-:W2:Y:S01]  /*313d0*/  LDL.LU R9, [R1+0x12bc] ;  /* 0x0012bc0001097983 */ /* 0x001ea20000300800 */
[-C--:B------:R-:W-:Y:S02]  /*313e0*/  IADD3 R55, P2, PT, R55, R53.reuse, RZ ;  /* 0x0000003537377210 */ /* 0x080fe40007f5e0ff */
[-C--:B------:R-:W-:Y:S01]  /*313f0*/  IADD3 R18, P3, PT, R18, R53.reuse, RZ ;  /* 0x0000003512127210 */ /* 0x080fe20007f7e0ff */
[--C-:B------:R-:W-:Y:S01]  /*31400*/  IMAD.X R19, R19, 0x1, R2.reuse, P4 ;  /* 0x0000000113137824 */ /* 0x100fe200020e0602 */
[-C--:B------:R-:W-:Y:S01]  /*31410*/  IADD3 R56, P4, PT, R56, R53.reuse, RZ ;  /* 0x0000003538387210 */ /* 0x080fe20007f9e0ff */
[----:B---3--:R-:W-:Y:S01]  /*31420*/  IMAD.X R57, R57, 0x1, R2, P5 ;  /* 0x0000000139397824 */ /* 0x008fe200028e0602 */
        /* <DEDUP_REMOVED lines=24> */
[----:B------:R-:W-:-:S03]  /*315b0*/  IMAD.X R8, R8, 0x1, R2, P5 ;  /* 0x0000000108087824 */ /* 0x000fc600028e0602 */
[----:B------:R-:W-:Y:S04]  /*315c0*/  STL [R1+0x12b0], R17 ;  /* 0x0012b01101007387 */ /* 0x000fe80000100800 */
[----:B------:R-:W3:Y:S04]  /*315d0*/  LDL.LU R44, [R1+0x1290] ;  /* 0x00129000012c7983 */ /* 0x000ee80000300800 */
[----:B------:R-:W-:Y:S04]  /*315e0*/  STL [R1+0x12d4], R16 ;  /* 0x0012d41001007387 */ /* 0x000fe80000100800 */
[----:B------:R-:W3:Y:S04]  /*315f0*/  LDL.LU R45, [R1+0x12b4] ;  /* 0x0012b400012d7983 */ /* 0x000ee80000300800 */
[----:B------:R-:W-:Y:S04]  /*31600*/  STL [R1+0x12a8], R12 ;  /* 0x0012a80c01007387 */ /* 0x000fe80000100800 */
[----:B------:R0:W-:Y:S04]  /*31610*/  STL [R1+0x12cc], R8 ;  /* 0x0012cc0801007387 */ /* 0x0001e80000100800 */
[----:B0-----:R-:W3:Y:S04]  /*31620*/  LDL.LU R8, [R1+0x1288] ;  /* 0x0012880001087983 */ /* 0x001ee80000300800 */
[----:B------:R-:W3:Y:S01]  /*31630*/  LDL.LU R12, [R1+0x12ac] ;  /* 0x0012ac00010c7983 */ /* 0x000ee20000300800 */
[----:B----4-:R-:W-:-:S05]  /*31640*/  IADD3 R60, P5, PT, R60, R53, RZ ;  /* 0x000000353c3c7210 */ /* 0x010fca0007fbe0ff */
[----:B------:R0:W-:Y:S01]  /*31650*/  STL [R1+0x12a0], R60 ;  /* 0x0012a03c01007387 */ /* 0x0001e20000100800 */
[----:B------:R-:W-:-:S03]  /*31660*/  IMAD.X R13, R13, 0x1, R2, P6 ;  /* 0x000000010d0d7824 */ /* 0x000fc600030e0602 */
[----:B0-----:R-:W4:Y:S04]  /*31670*/  LDL.LU R60, [R1+0x1280] ;  /* 0x00128000013c7983 */ /* 0x001f280000300800 */
[----:B------:R-:W4:Y:S04]  /*31680*/  LDL.LU R46, [R1+0x12a4] ;  /* 0x0012a400012e7983 */ /* 0x000f280000300800 */
[----:B------:R-:W4:Y:S04]  /*31690*/  LDL.LU R47, [R1+0x1278] ;  /* 0x00127800012f7983 */ /* 0x000f280000300800 */
[----:B------:R-:W-:Y:S04]  /*316a0*/  STL [R1+0x12c4], R13 ;  /* 0x0012c40d01007387 */ /* 0x000fe80000100800 */
[----:B------:R-:W4:Y:S01]  /*316b0*/  LDL.LU R52, [R1+0x129c] ;  /* 0x00129c0001347983 */ /* 0x000f220000300800 */
[----:B------:R-:W-:-:S05]  /*316c0*/  IADD3 R3, P6, PT, R3, R53, RZ ;  /* 0x0000003503037210 */ /* 0x000fca0007fde0ff */
[----:B------:R0:W-:Y:S04]  /*316d0*/  STL [R1+0x1298], R3 ;  /* 0x0012980301007387 */ /* 0x0001e80000100800 */
[----:B------:R-:W4:Y:S04]  /*316e0*/  LDL.LU R54, [R1+0x1270] ;  /* 0x0012700001367983 */ /* 0x000f280000300800 */
[----:B------:R-:W4:Y:S04]  /*316f0*/  LDL.LU R55, [R1+0x1294] ;  /* 0x0012940001377983 */ /* 0x000f280000300800 */
[----:B0-----:R-:W4:Y:S04]  /*31700*/  LDL.LU R3, [R1+0x1268] ;  /* 0x0012680001037983 */ /* 0x001f280000300800 */
[----:B------:R-:W4:Y:S04]  /*31710*/  LDL.LU R18, [R1+0x128c] ;  /* 0x00128c0001127983 */ /* 0x000f280000300800 */
[----:B------:R-:W4:Y:S04]  /*31720*/  LDL.LU R19, [R1+0x1260] ;  /* 0x0012600001137983 */ /* 0x000f280000300800 */
[----:B------:R-:W4:Y:S01]  /*31730*/  LDL.LU R56, [R1+0x1284] ;  /* 0x0012840001387983 */ /* 0x000f220000300800 */
[----:B--2---:R-:W-:-:S05]  /*31740*/  IMAD.X R9, R9, 0x1, R2, P1 ;  /* 0x0000000109097824 */ /* 0x004fca00008e0602 */
[----:B------:R0:W-:Y:S04]  /*31750*/  STL [R1+0x12bc], R9 ;  /* 0x0012bc0901007387 */ /* 0x0001e80000100800 */
        /* <DEDUP_REMOVED lines=12> */
[----:B0-----:R-:W2:Y:S01]  /*31820*/  LDL.LU R9, [R1+0x1228] ;  /* 0x0012280001097983 */ /* 0x001ea20000300800 */
[-C--:B---3--:R-:W-:Y:S01]  /*31830*/  IADD3 R44, P1, PT, R44, R53.reuse, RZ ;  /* 0x000000352c2c7210 */ /* 0x088fe20007f3e0ff */
[--C-:B------:R-:W-:Y:S01]  /*31840*/  IMAD.X R45, R45, 0x1, R2.reuse, P2 ;  /* 0x000000012d2d7824 */ /* 0x100fe200010e0602 */
[----:B------:R-:W-:Y:S01]  /*31850*/  IADD3 R8, P2, PT, R8, R53, RZ ;  /* 0x0000003508087210 */ /* 0x000fe20007f5e0ff */
[----:B------:R-:W-:-:S04]  /*31860*/  IMAD.X R12, R12, 0x1, R2, P3 ;  /* 0x000000010c0c7824 */ /* 0x000fc800018e0602 */
[----:B------:R0:W-:Y:S04]  /*31870*/  STL [R1+0x1288], R8 ;  /* 0x0012880801007387 */ /* 0x0001e80000100800 */
[----:B------:R-:W-:Y:S04]  /*31880*/  STL [R1+0x1290], R44 ;  /* 0x0012902c01007387 */ /* 0x000fe80000100800 */
[----:B0-----:R-:W3:Y:S04]  /*31890*/  LDL.LU R8, [R1+0x124c] ;  /* 0x00124c0001087983 */ /* 0x001ee80000300800 */
[----:B------:R-:W-:Y:S04]  /*318a0*/  STL [R1+0x12b4], R45 ;  /* 0x0012b42d01007387 */ /* 0x000fe80000100800 */
[----:B------:R0:W-:Y:S01]  /*318b0*/  STL [R1+0x12ac], R12 ;  /* 0x0012ac0c01007387 */ /* 0x0001e20000100800 */
[-C--:B----4-:R-:W-:Y:S01]  /*318c0*/  IADD3 R60, P3, PT, R60, R53.reuse, RZ ;  /* 0x000000353c3c7210 */ /* 0x090fe20007f7e0ff */
[--C-:B------:R-:W-:Y:S01]  /*318d0*/  IMAD.X R46, R46, 0x1, R2.reuse, P4 ;  /* 0x000000012e2e7824 */ /* 0x100fe200020e0602 */
[----:B------:R-:W-:Y:S01]  /*318e0*/  IADD3 R47, P4, PT, R47, R53, RZ ;  /* 0x000000352f2f7210 */ /* 0x000fe20007f9e0ff */
[----:B0-----:R-:W4:Y:S04]  /*318f0*/  LDL.LU R12, [R1+0x1220] ;  /* 0x00122000010c7983 */ /* 0x001f280000300800 */
[----:B------:R0:W-:Y:S01]  /*31900*/  STL [R1+0x1280], R60 ;  /* 0x0012803c01007387 */ /* 0x0001e20000100800 */
[----:B------:R-:W-:-:S02]  /*31910*/  IMAD.X R52, R52, 0x1, R2, P5 ;  /* 0x0000000134347824 */ /* 0x000fc400028e0602 */
[----:B------:R-:W-:Y:S01]  /*31920*/  IMAD.X R55, R55, 0x1, R2, P6 ;  /* 0x0000000137377824 */ /* 0x000fe200030e0602 */
[----:B0-----:R-:W4:Y:S01]  /*31930*/  LDL.LU R60, [R1+0x1244] ;  /* 0x00124400013c7983 */ /* 0x001f220000300800 */
[----:B------:R-:W-:-:S03]  /*31940*/  IADD3 R54, P5, PT, R54, R53, RZ ;  /* 0x0000003536367210 */ /* 0x000fc60007fbe0ff */
[----:B------:R-:W-:Y:S04]  /*31950*/  STL [R1+0x12a4], R46 ;  /* 0x0012a42e01007387 */ /* 0x000fe80000100800 */
[----:B------:R-:W-:Y:S01]  /*31960*/  STL [R1+0x1278], R47 ;  /* 0x0012782f01007387 */ /* 0x000fe20000100800 */
[----:B------:R-:W-:-:S03]  /*31970*/  IADD3 R3, P6, PT, R3, R53, RZ ;  /* 0x0000003503037210 */ /* 0x000fc60007fde0ff */
[----:B------:R-:W-:Y:S01]  /*31980*/  STL [R1+0x129c], R52 ;  /* 0x00129c3401007387 */ /* 0x000fe20000100800 */
[--C-:B------:R-:W-:Y:S01]  /*31990*/  IMAD.X R18, R18, 0x1, R2.reuse, P1 ;  /* 0x0000000112127824 */ /* 0x100fe200008e0602 */
[-C--:B------:R-:W-:Y:S01]  /*319a0*/  IADD3 R19, P1, PT, R19, R53.reuse, RZ ;  /* 0x0000003513137210 */ /* 0x080fe20007f3e0ff */
[--C-:B------:R-:W-:Y:S01]  /*319b0*/  IMAD.X R56, R56, 0x1, R2.reuse, P2 ;  /* 0x0000000138387824 */ /* 0x100fe200010e0602 */
[----:B------:R0:W-:Y:S04]  /*319c0*/  STL [R1+0x1268], R3 ;  /* 0x0012680301007387 */ /* 0x0001e80000100800 */
[----:B------:R-:W-:Y:S04]  /*319d0*/  STL [R1+0x1270], R54 ;  /* 0x0012703601007387 */ /* 0x000fe80000100800 */
[----:B0-----:R-:W4:Y:S04]  /*319e0*/  LDL.LU R3, [R1+0x1218] ;  /* 0x0012180001037983 */ /* 0x001f280000300800 */
[----:B------:R-:W-:Y:S04]  /*319f0*/  STL [R1+0x1294], R55 ;  /* 0x0012943701007387 */ /* 0x000fe80000100800 */
[----:B------:R-:W-:Y:S04]  /*31a00*/  STL [R1+0x128c], R18 ;  /* 0x00128c1201007387 */ /* 0x000fe80000100800 */
[----:B------:R-:W-:Y:S04]  /*31a10*/  STL [R1+0x1260], R19 ;  /* 0x0012601301007387 */ /* 0x000fe80000100800 */
[----:B------:R-:W-:Y:S01]  /*31a20*/  STL [R1+0x1284], R56 ;  /* 0x0012843801007387 */ /* 0x000fe20000100800 */
[-C--:B--2---:R-:W-:Y:S01]  /*31a30*/  IADD3 R57, P2, PT, R57, R53.reuse, RZ ;  /* 0x0000003539397210 */ /* 0x084fe20007f5e0ff */
[----:B------:R-:W-:Y:S01]  /*31a40*/  IMAD.X R58, R58, 0x1, R2, P3 ;  /* 0x000000013a3a7824 */ /* 0x000fe200018e0602 */
[----:B------:R-:W-:-:S02]  /*31a50*/  IADD3 R59, P3, PT, R59, R53, RZ ;  /* 0x000000353b3b7210 */ /* 0x000fc40007f7e0ff */
[----:B------:R-:W-:Y:S02]  /*31a60*/  IADD3.X R26, PT, PT, R26, R2, RZ, P4, !PT ;  /* 0x000000021a1a7210 */ /* 0x000fe400027fe4ff */
[----:B------:R-:W-:Y:S01]  /*31a70*/  IADD3 R27, P4, PT, R27, R53, RZ ;  /* 0x000000351b1b7210 */ /* 0x000fe20007f9e0ff */
        /* <DEDUP_REMOVED lines=18> */
[----:B------:R-:W2:Y:S04]  /*31ba0*/  LDL.LU R44, [R1+0x123c] ;  /* 0x00123c00012c7983 */ /* 0x000ea80000300800 */
[----:B------:R-:W-:Y:S04]  /*31bb0*/  STL [R1+0x1230], R16 ;  /* 0x0012301001007387 */ /* 0x000fe80000100800 */
[----:B------:R-:W2:Y:S04]  /*31bc0*/  LDL.LU R45, [R1+0x1210] ;  /* 0x00121000012d7983 */ /* 0x000ea80000300800 */
[----:B------:R-:W-:Y:S04]  /*31bd0*/  STL [R1+0x1254], R13 ;  /* 0x0012540d01007387 */ /* 0x000fe80000100800 */
[----:B------:R0:W-:Y:S04]  /*31be0*/  STL [R1+0x1228], R9 ;  /* 0x0012280901007387 */ /* 0x0001e80000100800 */
[----:B0-----:R-:W2:Y:S04]  /*31bf0*/  LDL.LU R9, [R1+0x1234] ;  /* 0x0012340001097983 */ /* 0x001ea80000300800 */
[----:B------:R-:W2:Y:S01]  /*31c00*/  LDL.LU R13, [R1+0x1208] ;  /* 0x00120800010d7983 */ /* 0x000ea20000300800 */
[----:B---3--:R-:W-:-:S05]  /*31c10*/  IMAD.X R8, R8, 0x1, R2, P3 ;  /* 0x0000000108087824 */ /* 0x008fca00018e0602 */
[----:B------:R0:W-:Y:S01]  /*31c20*/  STL [R1+0x124c], R8 ;  /* 0x00124c0801007387 */ /* 0x0001e20000100800 */
[----:B----4-:R-:W-:-:S03]  /*31c30*/  IADD3 R12, P3, PT, R12, R53, RZ ;  /* 0x000000350c0c7210 */ /* 0x010fc60007f7e0ff */
[----:B0-----:R-:W3:Y:S04]  /*31c40*/  LDL.LU R8, [R1+0x122c] ;  /* 0x00122c0001087983 */ /* 0x001ee80000300800 */
[----:B------:R-:W4:Y:S04]  /*31c50*/  LDL.LU R46, [R1+0x1200] ;  /* 0x00120000012e7983 */ /* 0x000f280000300800 */
[----:B------:R-:W4:Y:S04]  /*31c60*/  LDL.LU R47, [R1+0x1224] ;  /* 0x00122400012f7983 */ /* 0x000f280000300800 */
[----:B------:R-:W-:Y:S04]  /*31c70*/  STL [R1+0x1220], R12 ;  /* 0x0012200c01007387 */ /* 0x000fe80000100800 */
[----:B------:R-:W4:Y:S01]  /*31c80*/  LDL.LU R52, [R1+0x11f8] ;  /* 0x0011f80001347983 */ /* 0x000f220000300800 */
[----:B------:R-:W-:-:S05]  /*31c90*/  IMAD.X R60, R60, 0x1, R2, P4 ;  /* 0x000000013c3c7824 */ /* 0x000fca00020e0602 */
[----:B------:R0:W-:Y:S04]  /*31ca0*/  STL [R1+0x1244], R60 ;  /* 0x0012443c01007387 */ /* 0x0001e80000100800 */
[----:B------:R-:W4:Y:S04]  /*31cb0*/  LDL.LU R54, [R1+0x121c] ;  /* 0x00121c0001367983 */ /* 0x000f280000300800 */
[----:B------:R-:W4:Y:S04]  /*31cc0*/  LDL.LU R55, [R1+0x11f0] ;  /* 0x0011f00001377983 */ /* 0x000f280000300800 */
[----:B0-----:R-:W4:Y:S04]  /*31cd0*/  LDL.LU R60, [R1+0x1214] ;  /* 0x00121400013c7983 */ /* 0x001f280000300800 */
[----:B------:R-:W4:Y:S04]  /*31ce0*/  LDL.LU R18, [R1+0x11e8] ;  /* 0x0011e80001127983 */ /* 0x000f280000300800 */
[----:B------:R-:W4:Y:S04]  /*31cf0*/  LDL.LU R19, [R1+0x120c] ;  /* 0x00120c0001137983 */ /* 0x000f280000300800 */
[----:B------:R-:W4:Y:S01]  /*31d00*/  LDL.LU R56, [R1+0x11e0] ;  /* 0x0011e00001387983 */ /* 0x000f220000300800 */
[----:B------:R-:W-:-:S05]  /*31d10*/  IADD3 R3, P4, PT, R3, R53, RZ ;  /* 0x0000003503037210 */ /* 0x000fca0007f9e0ff */
        /* <DEDUP_REMOVED lines=14> */
[----:B--2---:R-:W-:-:S02]  /*31e00*/  IMAD.X R44, R44, 0x1, R2, P5 ;  /* 0x000000012c2c7824 */ /* 0x004fc400028e0602 */
[----:B------:R-:W-:-:S05]  /*31e10*/  IMAD.X R9, R9, 0x1, R2, P6 ;  /* 0x0000000109097824 */ /* 0x000fca00030e0602 */
[----:B------:R0:W-:Y:S04]  /*31e20*/  STL [R1+0x1234], R9 ;  /* 0x0012340901007387 */ /* 0x0001e80000100800 */
[----:B------:R-:W-:Y:S04]  /*31e30*/  STL [R1+0x123c], R44 ;  /* 0x00123c2c01007387 */ /* 0x000fe80000100800 */
[----:B0-----:R-:W2:Y:S01]  /*31e40*/  LDL.LU R9, [R1+0x11a8] ;  /* 0x0011a80001097983 */ /* 0x001ea20000300800 */
[-C--:B------:R-:W-:Y:S02]  /*31e50*/  IADD3 R45, P5, PT, R45, R53.reuse, RZ ;  /* 0x000000352d2d7210 */ /* 0x080fe40007fbe0ff */
[----:B------:R-:W-:-:S03]  /*31e60*/  IADD3 R13, P6, PT, R13, R53, RZ ;  /* 0x000000350d0d7210 */ /* 0x000fc60007fde0ff */
[----:B------:R-:W-:Y:S04]  /*31e70*/  STL [R1+0x1210], R45 ;  /* 0x0012102d01007387 */ /* 0x000fe80000100800 */
[----:B------:R0:W-:Y:S04]  /*31e80*/  STL [R1+0x1208], R13 ;  /* 0x0012080d01007387 */ /* 0x0001e80000100800 */
[----:B0-----:R-:W2:Y:S01]  /*31e90*/  LDL.LU R13, [R1+0x11cc] ;  /* 0x0011cc00010d7983 */ /* 0x001ea20000300800 */
[--C-:B---3--:R-:W-:Y:S01]  /*31ea0*/  IMAD.X R8, R8, 0x1, R2.reuse, P1 ;  /* 0x0000000108087824 */ /* 0x108fe200008e0602 */
[----:B----4-:R-:W-:Y:S01]  /*31eb0*/  IADD3 R46, P1, PT, R46, R53, RZ ;  /* 0x000000352e2e7210 */ /* 0x010fe20007f3e0ff */
[----:B------:R-:W-:-:S03]  /*31ec0*/  IMAD.X R47, R47, 0x1, R2, P2 ;  /* 0x000000012f2f7824 */ /* 0x000fc600010e0602 */
[----:B------:R0:W-:Y:S01]  /*31ed0*/  STL [R1+0x122c], R8 ;  /* 0x00122c0801007387 */ /* 0x0001e20000100800 */
[----:B------:R-:W-:-:S03]  /*31ee0*/  IADD3 R52, P2, PT, R52, R53, RZ ;  /* 0x0000003534347210 */ /* 0x000fc60007f5e0ff */
[----:B0-----:R-:W3:Y:S01]  /*31ef0*/  LDL.LU R8, [R1+0x11a0] ;  /* 0x0011a00001087983 */ /* 0x001ee20000300800 */
[----:B------:R-:W-:-:S03]  /*31f00*/  IMAD.X R54, R54, 0x1, R2, P3 ;  /* 0x0000000136367824 */ /* 0x000fc600018e0602 */
[----:B------:R-:W-:Y:S01]  /*31f10*/  STL [R1+0x1200], R46 ;  /* 0x0012002e01007387 */ /* 0x000fe20000100800 */
[----:B------:R-:W-:-:S03]  /*31f20*/  IADD3 R55, P3, PT, R55, R53, RZ ;  /* 0x0000003537377210 */ /* 0x000fc60007f7e0ff */
[----:B------:R-:W-:Y:S01]  /*31f30*/  STL [R1+0x1224], R47 ;  /* 0x0012242f01007387 */ /* 0x000fe20000100800 */
[----:B------:R-:W-:-:S03]  /*31f40*/  IMAD.X R60, R60, 0x1, R2, P4 ;  /* 0x000000013c3c7824 */ /* 0x000fc600020e0602 */
[----:B------:R-:W-:Y:S01]  /*31f50*/  STL [R1+0x11f8], R52 ;  /* 0x0011f83401007387 */ /* 0x000fe20000100800 */
[-C--:B------:R-:W-:Y:S01]  /*31f60*/  IADD3 R18, P4, PT, R18, R53.reuse, RZ ;  /* 0x0000003512127210 */ /* 0x080fe20007f9e0ff */
[--C-:B------:R-:W-:Y:S01]  /*31f70*/  IMAD.X R19, R19, 0x1, R2.reuse, P5 ;  /* 0x0000000113137824 */ /* 0x100fe200028e0602 */
[-C--:B------:R-:W-:Y:S01]  /*31f80*/  IADD3 R56, P5, PT, R56, R53.reuse, RZ ;  /* 0x0000003538387210 */ /* 0x080fe20007fbe0ff */
[----:B------:R0:W-:Y:S04]  /*31f90*/  STL [R1+0x1214], R60 ;  /* 0x0012143c01007387 */ /* 0x0001e80000100800 */
[----:B------:R-:W-:Y:S01]  /*31fa0*/  STL [R1+0x121c], R54 ;  /* 0x00121c3601007387 */ /* 0x000fe20000100800 */
[----:B------:R-:W-:Y:S01]  /*31fb0*/  IMAD.X R57, R57, 0x1, R2, P6 ;  /* 0x0000000139397824 */ /* 0x000fe200030e0602 */
[----:B------:R-:W-:-:S02]  /*31fc0*/  IADD3 R58, P6, PT, R58, R53, RZ ;  /* 0x000000353a3a7210 */ /* 0x000fc40007fde0ff */
[----:B0-----:R-:W4:Y:S04]  /*31fd0*/  LDL.LU R60, [R1+0x11c4] ;  /* 0x0011c400013c7983 */ /* 0x001f280000300800 */
[----:B------:R-:W-:Y:S04]  /*31fe0*/  STL [R1+0x11f0], R55 ;  /* 0x0011f03701007387 */ /* 0x000fe80000100800 */
        /* <DEDUP_REMOVED lines=33> */
[----:B0-----:R-:W2:Y:S04]  /*32200*/  LDL.LU R9, [R1+0x1188] ;  /* 0x0011880001097983 */ /* 0x001ea80000300800 */
[----:B------:R-:W2:Y:S01]  /*32210*/  LDL.LU R46, [R1+0x11ac] ;  /* 0x0011ac00012e7983 */ /* 0x000ea20000300800 */
[----:B------:R-:W-:-:S03]  /*32220*/  IMAD.X R13, R13, 0x1, R2, P1 ;  /* 0x000000010d0d7824 */ /* 0x000fc600008e0602 */
[----:B------:R-:W2:Y:S04]  /*32230*/  LDL.LU R47, [R1+0x1180] ;  /* 0x00118000012f7983 */ /* 0x000ea80000300800 */
[----:B------:R-:W-:Y:S04]  /*32240*/  STL [R1+0x11cc], R13 ;  /* 0x0011cc0d01007387 */ /* 0x000fe80000100800 */
[----:B------:R-:W2:Y:S01]  /*32250*/  LDL.LU R52, [R1+0x11a4] ;  /* 0x0011a40001347983 */ /* 0x000ea20000300800 */
[----:B---3--:R-:W-:-:S05]  /*32260*/  IADD3 R8, P1, PT, R8, R53, RZ ;  /* 0x0000003508087210 */ /* 0x008fca0007f3e0ff */
[----:B------:R0:W-:Y:S04]  /*32270*/  STL [R1+0x11a0], R8 ;  /* 0x0011a00801007387 */ /* 0x0001e80000100800 */
[----:B------:R-:W3:Y:S04]  /*32280*/  LDL.LU R54, [R1+0x1178] ;  /* 0x0011780001367983 */ /* 0x000ee80000300800 */
[----:B------:R-:W3:Y:S04]  /*32290*/  LDL.LU R55, [R1+0x119c] ;  /* 0x00119c0001377983 */ /* 0x000ee80000300800 */
[----:B0-----:R-:W3:Y:S04]  /*322a0*/  LDL.LU R8, [R1+0x1170] ;  /* 0x0011700001087983 */ /* 0x001ee80000300800 */
[----:B------:R-:W3:Y:S04]  /*322b0*/  LDL.LU R18, [R1+0x1194] ;  /* 0x0011940001127983 */ /* 0x000ee80000300800 */
[----:B------:R-:W3:Y:S04]  /*322c0*/  LDL.LU R19, [R1+0x1168] ;  /* 0x0011680001137983 */ /* 0x000ee80000300800 */
[----:B------:R-:W3:Y:S01]  /*322d0*/  LDL.LU R56, [R1+0x118c] ;  /* 0x00118c0001387983 */ /* 0x000ee20000300800 */
[----:B----4-:R-:W-:-:S05]  /*322e0*/  IMAD.X R60, R60, 0x1, R2, P2 ;  /* 0x000000013c3c7824 */ /* 0x010fca00010e0602 */
        /* <DEDUP_REMOVED lines=14> */
[----:B------:R-:W-:-:S02]  /*323d0*/  IADD3 R44, P2, PT, R44, R53, RZ ;  /* 0x000000352c2c7210 */ /* 0x000fc40007f5e0ff */
[----:B------:R-:W-:Y:S02]  /*323e0*/  IADD3.X R45, PT, PT, R45, R2, RZ, P3, !PT ;  /* 0x000000022d2d7210 */ /* 0x000fe40001ffe4ff */
        /* <DEDUP_REMOVED lines=11> */
[--C-:B------:R-:W-:Y:S01]  /*324a0*/  IMAD.X R46, R46, 0x1, R2.reuse, P5 ;  /* 0x000000012e2e7824 */ /* 0x100fe200028e0602 */
[----:B------:R-:W-:Y:S01]  /*324b0*/  IADD3 R47, P5, PT, R47, R53, RZ ;  /* 0x000000352f2f7210 */ /* 0x000fe20007fbe0ff */
[----:B------:R-:W-:-:S03]  /*324c0*/  IMAD.X R52, R52, 0x1, R2, P6 ;  /* 0x0000000134347824 */ /* 0x000fc600030e0602 */
[----:B------:R-:W-:Y:S01]  /*324d0*/  STL [R1+0x11ac], R46 ;  /* 0x0011ac2e01007387 */ /* 0x000fe20000100800 */
[--C-:B---3--:R-:W-:Y:S01]  /*324e0*/  IMAD.X R55, R55, 0x1, R2.reuse, P1 ;  /* 0x0000000137377824 */ /* 0x108fe200008e0602 */
[-C--:B------:R-:W-:Y:S02]  /*324f0*/  IADD3 R54, P6, PT, R54, R53.reuse, RZ ;  /* 0x0000003536367210 */ /* 0x080fe40007fde0ff */
        /* <DEDUP_REMOVED lines=8> */
[----:B----4-:R-:W-:-:S03]  /*32580*/  IADD3 R57, P3, PT, R57, R53, RZ ;  /* 0x0000003539397210 */ /* 0x010fc60007f7e0ff */
        /* <DEDUP_REMOVED lines=65> */
[--C-:B----4-:R-:W-:Y:S01]  /*329a0*/  IMAD.X R44, R44, 0x1, R2.reuse, P6 ;  /* 0x000000012c2c7824 */ /* 0x110fe200030e0602 */
[-C--:B------:R-:W-:Y:S01]  /*329b0*/  IADD3 R45, P6, PT, R45, R53.reuse, RZ ;  /* 0x000000352d2d7210 */ /* 0x080fe20007fde0ff */
[----:B------:R-:W-:Y:S01]  /*329c0*/  IMAD.X R60, R60, 0x1, R2, P1 ;  /* 0x000000013c3c7824 */ /* 0x000fe200008e0602 */
[----:B------:R-:W-:-:S04]  /*329d0*/  IADD3 R13, P1, PT, R13, R53, RZ ;  /* 0x000000350d0d7210 */ /* 0x000fc80007f3e0ff */
        /* <DEDUP_REMOVED lines=24> */
[----:B------:R-:W-:Y:S04]  /*32b60*/  STL [R1+0x10f8], R55 ;  /* 0x0010f83701007387 */ /* 0x000fe80000100800 */
[----:B------:R-:W-:Y:S01]  /*32b70*/  STL [R1+0x10f0], R18 ;  /* 0x0010f01201007387 */ /* 0x000fe20000100800 */
[----:B---3--:R-:W-:Y:S01]  /*32b80*/  IMAD.X R57, R57, 0x1, R2, P1 ;  /* 0x0000000139397824 */ /* 0x008fe200008e0602 */
[----:B------:R-:W-:-:S02]  /*32b90*/  IADD3 R58, P1, PT, R58, R53, RZ ;  /* 0x000000353a3a7210 */ /* 0x000fc40007f3e0ff */
[----:B------:R-:W-:Y:S01]  /*32ba0*/  IADD3.X R59, PT, PT, R59, R2, RZ, P2, !PT ;  /* 0x000000023b3b7210 */ /* 0x000fe200017fe4ff */
        /* <DEDUP_REMOVED lines=69> */
[----:B----4-:R-:W-:-:S03]  /*33000*/  IADD3 R60, P5, PT, R60, R53, RZ ;  /* 0x000000353c3c7210 */ /* 0x010fc60007fbe0ff */
[----:B0-----:R-:W4:Y:S01]  /*33010*/  LDL.LU R12, [R1+0x1030] ;  /* 0x00103000010c7983 */ /* 0x001f220000300800 */
[--C-:B------:R-:W-:Y:S01]  /*33020*/  IMAD.X R46, R46, 0x1, R2.reuse, P6 ;  /* 0x000000012e2e7824 */ /* 0x100fe200030e0602 */
[----:B------:R-:W-:Y:S02]  /*33030*/  IADD3 R47, P6, PT, R47, R53, RZ ;  /* 0x000000352f2f7210 */ /* 0x000fe40007fde0ff */
[----:B------:R0:W-:Y:S01]  /*33040*/  STL [R1+0x1090], R60 ;  /* 0x0010903c01007387 */ /* 0x0001e20000100800 */
[----:B------:R-:W-:-:S03]  /*33050*/  IMAD.X R52, R52, 0x1, R2, P1 ;  /* 0x0000000134347824 */ /* 0x000fc600008e0602 */
[----:B0-----:R-:W4:Y:S01]  /*33060*/  LDL.LU R60, [R1+0x1054] ;  /* 0x00105400013c7983 */ /* 0x001f220000300800 */
[----:B------:R-:W-:Y:S01]  /*33070*/  IMAD.X R55, R55, 0x1, R2, P2 ;  /* 0x0000000137377824 */ /* 0x000fe200010e0602 */
[-C--:B------:R-:W-:Y:S02]  /*33080*/  IADD3 R54, P1, PT, R54, R53.reuse, RZ ;  /* 0x0000003536367210 */ /* 0x080fe40007f3e0ff */
        /* <DEDUP_REMOVED lines=15> */
[--C-:B------:R-:W-:Y:S01]  /*33180*/  IMAD.X R58, R58, 0x1, R2.reuse, P5 ;  /* 0x000000013a3a7824 */ /* 0x100fe200028e0602 */
[-C--:B------:R-:W-:Y:S01]  /*33190*/  IADD3 R59, P5, PT, R59, R53.reuse, RZ ;  /* 0x000000353b3b7210 */ /* 0x080fe20007fbe0ff */
[--C-:B------:R-:W-:Y:S01]  /*331a0*/  IMAD.X R26, R26, 0x1, R2.reuse, P6 ;  /* 0x000000011a1a7824 */ /* 0x100fe200030e0602 */
        /* <DEDUP_REMOVED lines=57> */
[----:B--2---:R-:W-:Y:S01]  /*33540*/  IADD3.X R44, PT, PT, R44, R2, RZ, P1, !PT ;  /* 0x000000022c2c7210 */ /* 0x004fe20000ffe4ff */
        /* <DEDUP_REMOVED lines=14> */
[----:B0-----:R-:W3:Y:S04]  /*33630*/  LDL.LU R8, [R1+0xfb0] ;  /* 0x000fb00001087983 */ /* 0x001ee80000300800 */
[----:B------:R-:W-:Y:S01]  /*33640*/  STL [R1+0x1010], R46 ;  /* 0x0010102e01007387 */ /* 0x000fe20000100800 */
[--C-:B------:R-:W-:Y:S01]  /*33650*/  IMAD.X R54, R54, 0x1, R2.reuse, P5 ;  /* 0x0000000136367824 */ /* 0x100fe200028e0602 */
[-C--:B------:R-:W-:Y:S02]  /*33660*/  IADD3 R55, P5, PT, R55, R53.reuse, RZ ;  /* 0x0000003537377210 */ /* 0x080fe40007fbe0ff */
[----:B------:R-:W-:Y:S04]  /*33670*/  STL [R1+0x1034], R47 ;  /* 0x0010342f01007387 */ /* 0x000fe80000100800 */
[----:B------:R-:W-:Y:S01]  /*33680*/  STL [R1+0x1008], R52 ;  /* 0x0010083401007387 */ /* 0x000fe20000100800 */
[--C-:B------:R-:W-:Y:S01]  /*33690*/  IMAD.X R60, R60, 0x1, R2.reuse, P6 ;  /* 0x000000013c3c7824 */ /* 0x100fe200030e0602 */
[-C--:B------:R-:W-:Y:S01]  /*336a0*/  IADD3 R18, P6, PT, R18, R53.reuse, RZ ;  /* 0x0000003512127210 */ /* 0x080fe20007fde0ff */
[----:B------:R-:W-:Y:S01]  /*336b0*/  IMAD.X R19, R19, 0x1, R2, P1 ;  /* 0x0000000113137824 */ /* 0x000fe200008e0602 */
[----:B------:R-:W-:-:S02]  /*336c0*/  IADD3 R56, P1, PT, R56, R53, RZ ;  /* 0x0000003538387210 */ /* 0x000fc40007f3e0ff */
[----:B------:R0:W-:Y:S04]  /*336d0*/  STL [R1+0x1024], R60 ;  /* 0x0010243c01007387 */ /* 0x0001e80000100800 */
[----:B------:R-:W-:Y:S01]  /*336e0*/  STL [R1+0x102c], R54 ;  /* 0x00102c3601007387 */ /* 0x000fe20000100800 */
[----:B------:R-:W-:-:S03]  /*336f0*/  IMAD.X R57, R57, 0x1, R2, P2 ;  /* 0x0000000139397824 */ /* 0x000fc600010e0602 */
[----:B0-----:R-:W4:Y:S04]  /*33700*/  LDL.LU R60, [R1+0xfd4] ;  /* 0x000fd400013c7983 */ /* 0x001f280000300800 */
        /* <DEDUP_REMOVED lines=80> */
[----:B------:R-:W-:Y:S04]  /*33c10*/  STL [R1+0xfbc], R46 ;  /* 0x000fbc2e01007387 */ /* 0x000fe80000100800 */
[----:B------:R-:W-:Y:S01]  /*33c20*/  STL [R1+0xf90], R47 ;  /* 0x000f902f01007387 */ /* 0x000fe20000100800 */
[--C-:B---3--:R-:W-:Y:S01]  /*33c30*/  IMAD.X R55, R55, 0x1, R2.reuse, P3 ;  /* 0x0000000137377824 */ /* 0x108fe200018e0602 */
[-C--:B------:R-:W-:Y:S02]  /*33c40*/  IADD3 R54, P2, PT, R54, R53.reuse, RZ ;  /* 0x0000003536367210 */ /* 0x080fe40007f5e0ff */
[----:B------:R-:W-:Y:S01]  /*33c50*/  STL [R1+0xfb4], R52 ;  /* 0x000fb43401007387 */ /* 0x000fe20000100800 */
[-C--:B------:R-:W-:Y:S01]  /*33c60*/  IADD3 R8, P3, PT, R8, R53.reuse, RZ ;  /* 0x0000003508087210 */ /* 0x080fe20007f7e0ff */
[--C-:B------:R-:W-:Y:S01]  /*33c70*/  IMAD.X R18, R18, 0x1, R2.reuse, P4 ;  /* 0x0000000112127824 */ /* 0x100fe200020e0602 */
[----:B------:R-:W-:Y:S01]  /*33c80*/  IADD3 R19, P4, PT, R19, R53, RZ ;  /* 0x0000003513137210 */ /* 0x000fe20007f9e0ff */
[----:B------:R-:W-:-:S02]  /*33c90*/  IMAD.X R56, R56, 0x1, R2, P5 ;  /* 0x0000000138387824 */ /* 0x000fc400028e0602 */
[----:B------:R0:W-:Y:S04]  /*33ca0*/  STL [R1+0xf80], R8 ;  /* 0x000f800801007387 */ /* 0x0001e80000100800 */
[----:B------:R-:W-:Y:S04]  /*33cb0*/  STL [R1+0xf88], R54 ;  /* 0x000f883601007387 */ /* 0x000fe80000100800 */
[----:B0-----:R-:W3:Y:S04]  /*33cc0*/  LDL.LU R8, [R1+0xf30] ;  /* 0x000f300001087983 */ /* 0x001ee80000300800 */
[----:B------:R-:W-:Y:S01]  /*33cd0*/  STL [R1+0xfac], R55 ;  /* 0x000fac3701007387 */ /* 0x000fe20000100800 */
[----:B----4-:R-:W-:-:S02]  /*33ce0*/  IADD3 R57, P5, PT, R57, R53, RZ ;  /* 0x0000003539397210 */ /* 0x010fc40007fbe0ff */
        /* <DEDUP_REMOVED lines=72> */
[----:B------:R-:W-:Y:S01]  /*34170*/  IMAD.X R3, R3, 0x1, R2, P4 ;  /* 0x0000000103037824 */ /* 0x000fe200020e0602 */
[----:B------:R-:W-:-:S02]  /*34180*/  IADD3 R46, P4, PT, R46, R53, RZ ;  /* 0x000000352e2e7210 */ /* 0x000fc40007f9e0ff */
[----:B0-----:R-:W4:Y:S04]  /*34190*/  LDL.LU R13, [R1+0xee4] ;  /* 0x000ee400010d7983 */ /* 0x001f280000300800 */
[----:B------:R0:W-:Y:S01]  /*341a0*/  STL [R1+0xf44], R3 ;  /* 0x000f440301007387 */ /* 0x0001e20000100800 */
[--C-:B------:R-:W-:Y:S01]  /*341b0*/  IMAD.X R47, R47, 0x1, R2.reuse, P5 ;  /* 0x000000012f2f7824 */ /* 0x100fe200028e0602 */
[----:B------:R-:W-:Y:S02]  /*341c0*/  IADD3 R52, P5, PT, R52, R53, RZ ;  /* 0x0000003534347210 */ /* 0x000fe40007fbe0ff */
        /* <DEDUP_REMOVED lines=14> */
[----:B------:R-:W-:Y:S04]  /*342b0*/  STL [R1+0xf00], R18 ;  /* 0x000f001201007387 */ /* 0x000fe80000100800 */
[----:B------:R-:W-:Y:S01]  /*342c0*/  STL [R1+0xf24], R19 ;  /* 0x000f241301007387 */ /* 0x000fe20000100800 */
[--C-:B---3--:R-:W-:Y:S01]  /*342d0*/  IMAD.X R57, R57, 0x1, R2.reuse, P3 ;  /* 0x0000000139397824 */ /* 0x108fe200018e0602 */
        /* <DEDUP_REMOVED lines=46> */
[----:B--2---:R-:W-:-:S05]  /*345c0*/  IADD3.X R9, PT, PT, R9, R2, RZ, P5, !PT ;  /* 0x0000000209097210 */ /* 0x004fca0002ffe4ff */
        /* <DEDUP_REMOVED lines=22> */
[----:B------:R0:W-:Y:S04]  /*34730*/  STL [R1+0xecc], R12 ;  /* 0x000ecc0c01007387 */ /* 0x0001e80000100800 */
[----:B0-----:R-:W3:Y:S01]  /*34740*/  LDL.LU R12, [R1+0xe40] ;  /* 0x000e4000010c7983 */ /* 0x001ee20000300800 */
[-C--:B----4-:R-:W-:Y:S01]  /*34750*/  IADD3 R60, P1, PT, R60, R53.reuse, RZ ;  /* 0x000000353c3c7210 */ /* 0x090fe20007f3e0ff */
[----:B------:R-:W-:Y:S01]  /*34760*/  IMAD.X R46, R46, 0x1, R2, P2 ;  /* 0x000000012e2e7824 */ /* 0x000fe200010e0602 */
[----:B------:R-:W-:-:S03]  /*34770*/  IADD3 R47, P2, PT, R47, R53, RZ ;  /* 0x000000352f2f7210 */ /* 0x000fc60007f5e0ff */
        /* <DEDUP_REMOVED lines=51> */
[----:B------:R-:W-:-:S03]  /*34ab0*/  IADD3 R12, P1, PT, R12, R53, RZ ;  /* 0x000000350c0c7210 */ /* 0x000fc60007f3e0ff */
[----:B0-----:R-:W3:Y:S04]  /*34ac0*/  LDL.LU R8, [R1+0xe4c] ;  /* 0x000e4c0001087983 */ /* 0x001ee80000300800 */
[----:B------:R-:W3:Y:S04]  /*34ad0*/  LDL.LU R46, [R1+0xe20] ;  /* 0x000e2000012e7983 */ /* 0x000ee80000300800 */
[----:B------:R-:W3:Y:S04]  /*34ae0*/  LDL.LU R47, [R1+0xe44] ;  /* 0x000e4400012f7983 */ /* 0x000ee80000300800 */
[----:B------:R-:W-:Y:S04]  /*34af0*/  STL [R1+0xe40], R12 ;  /* 0x000e400c01007387 */ /* 0x000fe80000100800 */
[----:B------:R-:W3:Y:S01]  /*34b00*/  LDL.LU R52, [R1+0xe18] ;  /* 0x000e180001347983 */ /* 0x000ee20000300800 */
[----:B----4-:R-:W-:-:S05]  /*34b10*/  IMAD.X R60, R60, 0x1, R2, P2 ;  /* 0x000000013c3c7824 */ /* 0x010fca00010e0602 */
        /* <DEDUP_REMOVED lines=33> */
[----:B------:R-:W-:Y:S01]  /*34d30*/  IADD3 R46, P5, PT, R46, R53, RZ ;  /* 0x000000352e2e7210 */ /* 0x000fe20007fbe0ff */
[----:B------:R-:W-:-:S03]  /*34d40*/  IMAD.X R47, R47, 0x1, R2, P6 ;  /* 0x000000012f2f7824 */ /* 0x000fc600030e0602 */
[----:B------:R0:W-:Y:S01]  /*34d50*/  STL [R1+0xe4c], R8 ;  /* 0x000e4c0801007387 */ /* 0x0001e20000100800 */
[----:B------:R-:W-:-:S03]  /*34d60*/  IADD3 R52, P6, PT, R52, R53, RZ ;  /* 0x0000003534347210 */ /* 0x000fc60007fde0ff */
[----:B0-----:R-:W3:Y:S04]  /*34d70*/  LDL.LU R8, [R1+0xdc0] ;  /* 0x000dc00001087983 */ /* 0x001ee80000300800 */
[----:B------:R-:W-:Y:S01]  /*34d80*/  STL [R1+0xe20], R46 ;  /* 0x000e202e01007387 */ /* 0x000fe20000100800 */
[----:B----4-:R-:W-:-:S03]  /*34d90*/  IMAD.X R54, R54, 0x1, R2, P1 ;  /* 0x0000000136367824 */ /* 0x010fc600008e0602 */
[----:B------:R-:W-:Y:S04]  /*34da0*/  STL [R1+0xe44], R47 ;  /* 0x000e442f01007387 */ /* 0x000fe80000100800 */
[----:B------:R-:W-:Y:S01]  /*34db0*/  STL [R1+0xe18], R52 ;  /* 0x000e183401007387 */ /* 0x000fe20000100800 */
[-C--:B------:R-:W-:Y:S01]  /*34dc0*/  IADD3 R55, P1, PT, R55, R53.reuse, RZ ;  /* 0x0000003537377210 */ /* 0x080fe20007f3e0ff */
[--C-:B------:R-:W-:Y:S01]  /*34dd0*/  IMAD.X R60, R60, 0x1, R2.reuse, P2 ;  /* 0x000000013c3c7824 */ /* 0x100fe200010e0602 */
[-C--:B------:R-:W-:Y:S01]  /*34de0*/  IADD3 R18, P2, PT, R18, R53.reuse, RZ ;  /* 0x0000003512127210 */ /* 0x080fe20007f5e0ff */
[----:B------:R-:W-:Y:S01]  /*34df0*/  IMAD.X R19, R19, 0x1, R2, P3 ;  /* 0x0000000113137824 */ /* 0x000fe200018e0602 */
[----:B------:R-:W-:Y:S02]  /*34e00*/  IADD3 R56, P3, PT, R56, R53, RZ ;  /* 0x0000003538387210 */ /* 0x000fe40007f7e0ff */
[----:B------:R0:W-:Y:S04]  /*34e10*/  STL [R1+0xe34], R60 ;  /* 0x000e343c01007387 */ /* 0x0001e80000100800 */
[----:B------:R-:W-:Y:S01]  /*34e20*/  STL [R1+0xe3c], R54 ;  /* 0x000e3c3601007387 */ /* 0x000fe20000100800 */
[----:B------:R-:W-:-:S03]  /*34e30*/  IADD3.X R57, PT, PT, R57, R2, RZ, P4, !PT ;  /* 0x0000000239397210 */ /* 0x000fc600027fe4ff */
        /* <DEDUP_REMOVED lines=82> */
[----:B------:R-:W-:Y:S04]  /*35360*/  STL [R1+0xda0], R47 ;  /* 0x000da02f01007387 */ /* 0x000fe80000100800 */
[----:B------:R-:W-:Y:S01]  /*35370*/  STL [R1+0xdc4], R52 ;  /* 0x000dc43401007387 */ /* 0x000fe20000100800 */
[----:B---3--:R-:W-:Y:S01]  /*35380*/  IMAD.X R55, R55, 0x1, R2, P5 ;  /* 0x0000000137377824 */ /* 0x008fe200028e0602 */
[----:B------:R-:W-:-:S02]  /*35390*/  IADD3 R54, P4, PT, R54, R53, RZ ;  /* 0x0000003536367210 */ /* 0x000fc40007f9e0ff */
[-C--:B------:R-:W-:Y:S01]  /*353a0*/  IADD3 R8, P5, PT, R8, R53.reuse, RZ ;  /* 0x0000003508087210 */ /* 0x080fe20007fbe0ff */
[--C-:B------:R-:W-:Y:S01]  /*353b0*/  IMAD.X R18, R18, 0x1, R2.reuse, P6 ;  /* 0x0000000112127824 */ /* 0x100fe200030e0602 */
[-C--:B------:R-:W-:Y:S01]  /*353c0*/  IADD3 R19, P6, PT, R19, R53.reuse, RZ ;  /* 0x0000003513137210 */ /* 0x080fe20007fde0ff */
[--C-:B------:R-:W-:Y:S02]  /*353d0*/  IMAD.X R56, R56, 0x1, R2.reuse, P1 ;  /* 0x0000000138387824 */ /* 0x100fe400008e0602 */
[----:B------:R0:W-:Y:S04]  /*353e0*/  STL [R1+0xd90], R8 ;  /* 0x000d900801007387 */ /* 0x0001e80000100800 */
[----:B------:R-:W-:Y:S04]  /*353f0*/  STL [R1+0xd98], R54 ;  /* 0x000d983601007387 */ /* 0x000fe80000100800 */
[----:B0-----:R-:W3:Y:S04]  /*35400*/  LDL.LU R8, [R1+0xd40] ;  /* 0x000d400001087983 */ /* 0x001ee80000300800 */
[----:B------:R-:W-:Y:S04]  /*35410*/  STL [R1+0xdbc], R55 ;  /* 0x000dbc3701007387 */ /* 0x000fe80000100800 */
[----:B------:R-:W-:Y:S01]  /*35420*/  STL [R1+0xdb4], R18 ;  /* 0x000db41201007387 */ /* 0x000fe20000100800 */
[----:B----4-:R-:W-:Y:S01]  /*35430*/  IMAD.X R58, R58, 0x1, R2, P2 ;  /* 0x000000013a3a7824 */ /* 0x010fe200010e0602 */
[----:B------:R-:W-:-:S02]  /*35440*/  IADD3 R57, P1, PT, R57, R53, RZ ;  /* 0x0000003539397210 */ /* 0x000fc40007f3e0ff */
[----:B------:R-:W-:Y:S01]  /*35450*/  STL [R1+0xd88], R19 ;  /* 0x000d881301007387 */ /* 0x000fe20000100800 */
[-C--:B------:R-:W-:Y:S01]  /*35460*/  IADD3 R59, P2, PT, R59, R53.reuse, RZ ;  /* 0x000000353b3b7210 */ /* 0x080fe20007f5e0ff */
[----:B------:R-:W-:Y:S02]  /*35470*/  IMAD.X R26, R26, 0x1, R2, P3 ;  /* 0x000000011a1a7824 */ /* 0x000fe400018e0602 */
        /* <DEDUP_REMOVED lines=33> */
[----:B------:R0:W-:Y:S04]  /*35690*/  STL [R1+0xd48], R12 ;  /* 0x000d480c01007387 */ /* 0x0001e80000100800 */
[----:B------:R-:W4:Y:S01]  /*356a0*/  LDL.LU R52, [R1+0xd20] ;  /* 0x000d200001347983 */ /* 0x000f220000300800 */
[----:B--2---:R-:W-:-:S05]  /*356b0*/  IADD3.X R9, PT, PT, R9, R2, RZ, P3, !PT ;  /* 0x0000000209097210 */ /* 0x004fca0001ffe4ff */
        /* <DEDUP_REMOVED lines=20> */
[----:B-1----:R-:W3:Y:S04]  /*35800*/  LDL.LU R9, [R1+0xcd8] ;  /* 0x000cd80001097983 */ /* 0x002ee80000300800 */
        /* <DEDUP_REMOVED lines=10> */
[----:B------:R-:W-:-:S03]  /*358b0*/  IMAD.X R3, R3, 0x1, R2, P6 ;  /* 0x0000000103037824 */ /* 0x000fc600030e0602 */
[----:B0-----:R-:W4:Y:S01]  /*358c0*/  LDL.LU R13, [R1+0xcf4] ;  /* 0x000cf400010d7983 */ /* 0x001f220000300800 */
[-C--:B------:R-:W-:Y:S01]  /*358d0*/  IADD3 R46, P6, PT, R46, R53.reuse, RZ ;  /* 0x000000352e2e7210 */ /* 0x080fe20007fde0ff */
[----:B------:R-:W-:Y:S02]  /*358e0*/  IMAD.X R47, R47, 0x1, R2, P1 ;  /* 0x000000012f2f7824 */ /* 0x000fe400008e0602 */
        /* <DEDUP_REMOVED lines=17> */
[----:B------:R-:W-:Y:S04]  /*35a00*/  STL [R1+0xd34], R19 ;  /* 0x000d341301007387 */ /* 0x000fe80000100800 */
[----:B------:R-:W-:Y:S01]  /*35a10*/  STL [R1+0xd08], R56 ;  /* 0x000d083801007387 */ /* 0x000fe20000100800 */
[--C-:B---3--:R-:W-:Y:S01]  /*35a20*/  IMAD.X R57, R57, 0x1, R2.reuse, P5 ;  /* 0x0000000139397824 */ /* 0x108fe200028e0602 */
[-C--:B------:R-:W-:Y:S01]  /*35a30*/  IADD3 R58, P5, PT, R58, R53.reuse, RZ ;  /* 0x000000353a3a7210 */ /* 0x080fe20007fbe0ff */
[--C-:B------:R-:W-:Y:S01]  /*35a40*/  IMAD.X R59, R59, 0x1, R2.reuse, P6 ;  /* 0x000000013b3b7824 */ /* 0x100fe200030e0602 */
[-C--:B------:R-:W-:Y:S01]  /*35a50*/  IADD3 R26, P6, PT, R26, R53.reuse, RZ ;  /* 0x000000351a1a7210 */ /* 0x080fe20007fde0ff */
[----:B------:R-:W-:Y:S01]  /*35a60*/  IMAD.X R27, R27, 0x1, R2, P1 ;  /* 0x000000011b1b7824 */ /* 0x000fe200008e0602 */
        /* <DEDUP_REMOVED lines=15> */
[----:B------:R-:W-:Y:S04]  /*35b60*/  STL [R1+0xd0c], R35 ;  /* 0x000d0c2301007387 */ /* 0x000fe80000100800 */
[----:B------:R-:W-:Y:S01]  /*35b70*/  STL [R1+0xce0], R17 ;  /* 0x000ce01101007387 */ /* 0x000fe20000100800 */
[----:B------:R-:W-:-:S03]  /*35b80*/  IMAD.X R8, R8, 0x1, R2, P5 ;  /* 0x0000000108087824 */ /* 0x000fc600028e0602 */
[----:B------:R-:W3:Y:S04]  /*35b90*/  LDL.LU R44, [R1+0xcc0] ;  /* 0x000cc000012c7983 */ /* 0x000ee80000300800 */
[----:B------:R-:W-:Y:S04]  /*35ba0*/  STL [R1+0xd04], R16 ;  /* 0x000d041001007387 */ /* 0x000fe80000100800 */
[----:B------:R-:W3:Y:S04]  /*35bb0*/  LDL.LU R45, [R1+0xce4] ;  /* 0x000ce400012d7983 */ /* 0x000ee80000300800 */
[----:B------:R0:W-:Y:S04]  /*35bc0*/  STL [R1+0xcd8], R9 ;  /* 0x000cd80901007387 */ /* 0x0001e80000100800 */
[----:B0-----:R-:W3:Y:S04]  /*35bd0*/  LDL.LU R9, [R1+0xcb8] ;  /* 0x000cb80001097983 */ /* 0x001ee80000300800 */
[----:B------:R0:W-:Y:S04]  /*35be0*/  STL [R1+0xcfc], R8 ;  /* 0x000cfc0801007387 */ /* 0x0001e80000100800 */
[----:B0-----:R-:W3:Y:S01]  /*35bf0*/  LDL.LU R8, [R1+0xcdc] ;  /* 0x000cdc0001087983 */ /* 0x001ee20000300800 */
        /* <DEDUP_REMOVED lines=32> */
[----:B------:R-:W-:Y:S01]  /*35e00*/  IMAD.X R45, R45, 0x1, R2, P2 ;  /* 0x000000012d2d7824 */ /* 0x000fe200010e0602 */
[----:B------:R-:W-:-:S05]  /*35e10*/  IADD3 R9, P2, PT, R9, R53, RZ ;  /* 0x0000003509097210 */ /* 0x000fca0007f5e0ff */
[----:B------:R0:W-:Y:S04]  /*35e20*/  STL [R1+0xcb8], R9 ;  /* 0x000cb80901007387 */ /* 0x0001e80000100800 */
[----:B------:R-:W-:Y:S01]  /*35e30*/  STL [R1+0xcc0], R44 ;  /* 0x000cc02c01007387 */ /* 0x000fe20000100800 */
[----:B------:R-:W-:-:S03]  /*35e40*/  IMAD.X R8, R8, 0x1, R2, P3 ;  /* 0x0000000108087824 */ /* 0x000fc600018e0602 */
[----:B0-----:R-:W3:Y:S04]  /*35e50*/  LDL.LU R9, [R1+0xc7c] ;  /* 0x000c7c0001097983 */ /* 0x001ee80000300800 */
[----:B------:R-:W-:Y:S04]  /*35e60*/  STL [R1+0xce4], R45 ;  /* 0x000ce42d01007387 */ /* 0x000fe80000100800 */
[----:B------:R0:W-:Y:S04]  /*35e70*/  STL [R1+0xcdc], R8 ;  /* 0x000cdc0801007387 */ /* 0x0001e80000100800 */
[----:B0-----:R-:W3:Y:S01]  /*35e80*/  LDL.LU R8, [R1+0xc50] ;  /* 0x000c500001087983 */ /* 0x001ee20000300800 */
[-C--:B----4-:R-:W-:Y:S01]  /*35e90*/  IADD3 R60, P3, PT, R60, R53.reuse, RZ ;  /* 0x000000353c3c7210 */ /* 0x090fe20007f7e0ff */
[--C-:B------:R-:W-:Y:S01]  /*35ea0*/  IMAD.X R46, R46, 0x1, R2.reuse, P4 ;  /* 0x000000012e2e7824 */ /* 0x100fe200020e0602 */
[----:B------:R-:W-:Y:S01]  /*35eb0*/  IADD3 R47, P4, PT, R47, R53, RZ ;  /* 0x000000352f2f7210 */ /* 0x000fe20007f9e0ff */
[----:B------:R-:W-:-:S02]  /*35ec0*/  IMAD.X R52, R52, 0x1, R2, P5 ;  /* 0x0000000134347824 */ /* 0x000fc400028e0602 */
[----:B------:R0:W-:Y:S04]  /*35ed0*/  STL [R1+0xcb0], R60 ;  /* 0x000cb03c01007387 */ /* 0x0001e80000100800 */
[----:B0-----:R-:W4:Y:S04]  /*35ee0*/  LDL.LU R60, [R1+0xc74] ;  /* 0x000c7400013c7983 */ /* 0x001f280000300800 */
[----:B------:R-:W-:Y:S01]  /*35ef0*/  STL [R1+0xcd4], R46 ;  /* 0x000cd42e01007387 */ /* 0x000fe20000100800 */
[----:B------:R-:W-:Y:S01]  /*35f00*/  IMAD.X R55, R55, 0x1, R2, P6 ;  /* 0x0000000137377824 */ /* 0x000fe200030e0602 */
[----:B------:R-:W-:-:S02]  /*35f10*/  IADD3 R54, P5, PT, R54, R53, RZ ;  /* 0x0000003536367210 */ /* 0x000fc40007fbe0ff */
[----:B------:R-:W-:Y:S04]  /*35f20*/  STL [R1+0xca8], R47 ;  /* 0x000ca82f01007387 */ /* 0x000fe80000100800 */
[----:B------:R-:W-:Y:S01]  /*35f30*/  STL [R1+0xccc], R52 ;  /* 0x000ccc3401007387 */ /* 0x000fe20000100800 */
[-C--:B------:R-:W-:Y:S01]  /*35f40*/  IADD3 R3, P6, PT, R3, R53.reuse, RZ ;  /* 0x0000003503037210 */ /* 0x080fe20007fde0ff */
[--C-:B------:R-:W-:Y:S01]  /*35f50*/  IMAD.X R18, R18, 0x1, R2.reuse, P1 ;  /* 0x0000000112127824 */ /* 0x100fe200008e0602 */
[-C--:B------:R-:W-:Y:S02]  /*35f60*/  IADD3 R19, P1, PT, R19, R53.reuse, RZ ;  /* 0x0000003513137210 */ /* 0x080fe40007f3e0ff */
[----:B------:R-:W-:Y:S01]  /*35f70*/  IADD3.X R56, PT, PT, R56, R2, RZ, P2, !PT ;  /* 0x0000000238387210 */ /* 0x000fe200017fe4ff */
[----:B------:R0:W-:Y:S04]  /*35f80*/  STL [R1+0xc98], R3 ;  /* 0x000c980301007387 */ /* 0x0001e80000100800 */
[----:B------:R-:W-:Y:S04]  /*35f90*/  STL [R1+0xca0], R54 ;  /* 0x000ca03601007387 */ /* 0x000fe80000100800 */
[----:B0-----:R-:W4:Y:S04]  /*35fa0*/  LDL.LU R3, [R1+0xc48] ;  /* 0x000c480001037983 */ /* 0x001f280000300800 */
[----:B------:R-:W-:Y:S04]  /*35fb0*/  STL [R1+0xcc4], R55 ;  /* 0x000cc43701007387 */ /* 0x000fe80000100800 */
[----:B------:R0:W-:Y:S04]  /*35fc0*/  STL [R1+0xcbc], R18 ;  /* 0x000cbc1201007387 */ /* 0x0001e80000100800 */
[----:B------:R1:W-:Y:S04]  /*35fd0*/  STL [R1+0xc90], R19 ;  /* 0x000c901301007387 */ /* 0x0003e80000100800 */
[----:B------:R0:W-:Y:S01]  /*35fe0*/  STL [R1+0xcb4], R56 ;  /* 0x000cb43801007387 */ /* 0x0001e20000100800 */
[-C--:B--2---:R-:W-:Y:S01]  /*35ff0*/  IADD3 R57, P2, PT, R57, R53.reuse, RZ ;  /* 0x0000003539397210 */ /* 0x084fe20007f5e0ff */
[--C-:B------:R-:W-:Y:S01]  /*36000*/  IMAD.X R58, R58, 0x1, R2.reuse, P3 ;  /* 0x000000013a3a7824 */ /* 0x100fe200018e0602 */
[-C--:B------:R-:W-:Y:S01]  /*36010*/  IADD3 R59, P3, PT, R59, R53.reuse, RZ ;  /* 0x000000353b3b7210 */ /* 0x080fe20007f7e0ff */
[--C-:B------:R-:W-:Y:S01]  /*36020*/  IMAD.X R26, R26, 0x1, R2.reuse, P4 ;  /* 0x000000011a1a7824 */ /* 0x100fe200020e0602 */
[----:B------:R-:W-:Y:S01]  /*36030*/  IADD3 R27, P4, PT, R27, R53, RZ ;  /* 0x000000351b1b7210 */ /* 0x000fe20007f9e0ff */
[----:B------:R2:W-:Y:S01]  /*36040*/  STL [R1+0xc88], R57 ;  /* 0x000c883901007387 */ /* 0x0005e20000100800 */
[----:B------:R-:W-:-:S03]  /*36050*/  IMAD.X R30, R30, 0x1, R2, P5 ;  /* 0x000000011e1e7824 */ /* 0x000fc600028e0602 */
[----:B------:R0:W-:Y:S01]  /*36060*/  STL [R1+0xcac], R58 ;  /* 0x000cac3a01007387 */ /* 0x0001e20000100800 */
[----:B------:R-:W-:-:S03]  /*36070*/  IADD3 R31, P5, PT, R31, R53, RZ ;  /* 0x000000351f1f7210 */ /* 0x000fc60007fbe0ff */
[----:B------:R0:W-:Y:S01]  /*36080*/  STL [R1+0xc80], R59 ;  /* 0x000c803b01007387 */ /* 0x0001e20000100800 */
[----:B------:R-:W-:-:S03]  /*36090*/  IMAD.X R34, R34, 0x1, R2, P6 ;  /* 0x0000000122227824 */ /* 0x000fc600030e0602 */
[----:B------:R0:W-:Y:S01]  /*360a0*/  STL [R1+0xca4], R26 ;  /* 0x000ca41a01007387 */ /* 0x0001e20000100800 */
[----:B------:R-:W-:-:S03]  /*360b0*/  IADD3 R35, P6, PT, R35, R53, RZ ;  /* 0x0000003523237210 */ /* 0x000fc60007fde0ff */
[----:B------:R0:W-:Y:S01]  /*360c0*/  STL [R1+0xc78], R27 ;  /* 0x000c781b01007387 */ /* 0x0001e20000100800 */
[----:B------:R-:W-:-:S03]  /*360d0*/  IMAD.X R17, R17, 0x1, R2, P1 ;  /* 0x0000000111117824 */ /* 0x000fc600008e0602 */
[----:B------:R0:W-:Y:S04]  /*360e0*/  STL [R1+0xc9c], R30 ;  /* 0x000c9c1e01007387 */ /* 0x0001e80000100800 */
[----:B------:R0:W-:Y:S01]  /*360f0*/  STL [R1+0xc70], R31 ;  /* 0x000c701f01007387 */ /* 0x0001e20000100800 */
[----:B------:R-:W-:-:S03]  /*36100*/  IADD3 R16, P1, PT, R16, R53, RZ ;  /* 0x0000003510107210 */ /* 0x000fc60007f3e0ff */
[----:B------:R0:W-:Y:S01]  /*36110*/  STL [R1+0xc94], R34 ;  /* 0x000c942201007387 */ /* 0x0001e20000100800 */
[----:B------:R-:W-:-:S03]  /*36120*/  IMAD.X R13, R13, 0x1, R2, P2 ;  /* 0x000000010d0d7824 */ /* 0x000fc600010e0602 */
[----:B------:R0:W-:Y:S04]  /*36130*/  STL [R1+0xc68], R35 ;  /* 0x000c682301007387 */ /* 0x0001e80000100800 */
[----:B------:R0:W-:Y:S01]  /*36140*/  STL [R1+0xc8c], R17 ;  /* 0x000c8c1101007387 */ /* 0x0001e20000100800 */
[----:B------:R-:W-:-:S03]  /*36150*/  IADD3 R12, P2, PT, R12, R53, RZ ;  /* 0x000000350c0c7210 */ /* 0x000fc60007f5e0ff */
[----:B------:R-:W4:Y:S04]  /*36160*/  LDL.LU R44, [R1+0xc6c] ;  /* 0x000c6c00012c7983 */ /* 0x000f280000300800 */
[----:B------:R0:W-:Y:S04]  /*36170*/  STL [R1+0xc60], R16 ;  /* 0x000c601001007387 */ /* 0x0001e80000100800 */
[----:B------:R-:W4:Y:S04]  /*36180*/  LDL.LU R45, [R1+0xc40] ;  /* 0x000c4000012d7983 */ /* 0x000f280000300800 */
[----:B------:R1:W-:Y:S04]  /*36190*/  STL [R1+0xc84], R13 ;  /* 0x000c840d01007387 */ /* 0x0003e80000100800 */
[----:B0-----:R-:W4:Y:S04]  /*361a0*/  LDL.LU R18, [R1+0xc64] ;  /* 0x000c640001127983 */ /* 0x001f280000300800 */
[----:B------:R0:W-:Y:S04]  /*361b0*/  STL [R1+0xc58], R12 ;  /* 0x000c580c01007387 */ /* 0x0001e80000100800 */
[----:B------:R-:W4:Y:S04]  /*361c0*/  LDL.LU R46, [R1+0xc38] ;  /* 0x000c3800012e7983 */ /* 0x000f280000300800 */
[----:B------:R-:W4:Y:S01]  /*361d0*/  LDL.LU R47, [R1+0xc5c] ;  /* 0x000c5c00012f7983 */ /* 0x000f220000300800 */
[----:B---3--:R-:W-:-:S05]  /*361e0*/  IMAD.X R9, R9, 0x1, R2, P3 ;  /* 0x0000000109097824 */ /* 0x008fca00018e0602 */
[----:B------:R3:W-:Y:S04]  /*361f0*/  STL [R1+0xc7c], R9 ;  /* 0x000c7c0901007387 */ /* 0x0007e80000100800 */
[----:B------:R-:W4:Y:S04]  /*36200*/  LDL.LU R52, [R1+0xc54] ;  /* 0x000c540001347983 */ /* 0x000f280000300800 */
[----:B------:R-:W4:Y:S01]  /*36210*/  LDL.LU R54, [R1+0xc28] ;  /* 0x000c280001367983 */ /* 0x000f220000300800 */
[----:B------:R-:W-:-:S05]  /*36220*/  IADD3 R8, P3, PT, R8, R53, RZ ;  /* 0x0000003508087210 */ /* 0x000fca0007f7e0ff */
[----:B------:R0:W-:Y:S04]  /*36230*/  STL [R1+0xc50], R8 ;  /* 0x000c500801007387 */ /* 0x0001e80000100800 */
[----:B------:R-:W4:Y:S02]  /*36240*/  LDL.LU R55, [R1+0xc4c] ;  /* 0x000c4c0001377983 */ /* 0x000f240000300800 */
[----:B----4-:R-:W-:-:S05]  /*36250*/  IMAD.X R60, R60, 0x1, R2, P4 ;  /* 0x000000013c3c7824 */ /* 0x010fca00020e0602 */
[----:B------:R4:W-:Y:S04]  /*36260*/  STL [R1+0xc74], R60 ;  /* 0x000c743c01007387 */ /* 0x0009e80000100800 */
[----:B-1----:R-:W4:Y:S04]  /*36270*/  LDL.LU R19, [R1+0xc20] ;  /* 0x000c200001137983 */ /* 0x002f280000300800 */
[----:B------:R-:W4:Y:S04]  /*36280*/  LDL.LU R56, [R1+0xc44] ;  /* 0x000c440001387983 */ /* 0x000f280000300800 */
[----:B--2---:R-:W2:Y:S04]  /*36290*/  LDL.LU R57, [R1+0xc18] ;  /* 0x000c180001397983 */ /* 0x004ea80000300800 */
[----:B------:R-:W2:Y:S04]  /*362a0*/  LDL.LU R58, [R1+0xc10] ;  /* 0x000c1000013a7983 */ /* 0x000ea80000300800 */
[----:B------:R-:W2:Y:S04]  /*362b0*/  LDL.LU R59, [R1+0xc34] ;  /* 0x000c3400013b7983 */ /* 0x000ea80000300800 */
[----:B------:R-:W2:Y:S01]  /*362c0*/  LDL.LU R26, [R1+0xc08] ;  /* 0x000c0800011a7983 */ /* 0x000ea20000300800 */
[----:B------:R-:W-:-:S05]  /*362d0*/  IADD3 R3, P4, PT, R3, R53, RZ ;  /* 0x0000003503037210 */ /* 0x000fca0007f9e0ff */
        /* <DEDUP_REMOVED lines=10> */
[----:B---3--:R-:W3:Y:S04]  /*36380*/  LDL.LU R9, [R1+0xbe0] ;  /* 0x000be00001097983 */ /* 0x008ee80000300800 */
[----:B------:R-:W2:Y:S04]  /*36390*/  LDL.LU R8, [R1+0xc04] ;  /* 0x000c040001087983 */ /* 0x000ea80000300800 */
[----:B----4-:R-:W4:Y:S04]  /*363a0*/  LDL.LU R60, [R1+0xbd8] ;  /* 0x000bd800013c7983 */ /* 0x010f280000300800 */
[----:B-1----:R-:W2:Y:S01]  /*363b0*/  LDL.LU R3, [R1+0xbfc] ;  /* 0x000bfc0001037983 */ /* 0x002ea20000300800 */
[--C-:B------:R-:W-:Y:S01]  /*363c0*/  IMAD.X R44, R44, 0x1, R2.reuse, P5 ;  /* 0x000000012c2c7824 */ /* 0x100fe200028e0602 */
[----:B------:R-:W-:Y:S01]  /*363d0*/  IADD3 R45, P5, PT, R45, R53, RZ ;  /* 0x000000352d2d7210 */ /* 0x000fe20007fbe0ff */
[----:B------:R-:W-:-:S02]  /*363e0*/  IMAD.X R18, R18, 0x1, R2, P6 ;  /* 0x0000000112127824 */ /* 0x000fc400030e0602 */
[----:B------:R-:W-:Y:S01]  /*363f0*/  IMAD.X R47, R47, 0x1, R2, P1 ;  /* 0x000000012f2f7824 */ /* 0x000fe200008e0602 */
[-C--:B------:R-:W-:Y:S02]  /*36400*/  IADD3 R0, P1, PT, R0, R53.reuse, RZ ;  /* 0x0000003500007210 */ /* 0x080fe40007f3e0ff */
[----:B------:R-:W-:Y:S01]  /*36410*/  IADD3 R46, P6, PT, R46, R53, RZ ;  /* 0x000000352e2e7210 */ /* 0x000fe20007fde0ff */
[----:B------:R0:W-:Y:S04]  /*36420*/  STL [R1+0xc64], R18 ;  /* 0x000c641201007387 */ /* 0x0001e80000100800 */
[----:B------:R-:W-:Y:S04]  /*36430*/  STL [R1+0xc6c], R44 ;  /* 0x000c6c2c01007387 */ /* 0x000fe80000100800 */
[----:B------:R-:W-:Y:S04]  /*36440*/  STL [R1+0xc40], R45 ;  /* 0x000c402d01007387 */ /* 0x000fe80000100800 */
[----:B------:R1:W-:Y:S04]  /*36450*/  STL [R1+0xc30], R0 ;  /* 0x000c300001007387 */ /* 0x0003e80000100800 */
[----:B------:R-:W-:Y:S01]  /*36460*/  STL [R1+0xc38], R46 ;  /* 0x000c382e01007387 */ /* 0x000fe20000100800 */
[----:B0-----:R-:W0:Y:S03]  /*36470*/  LDC R18, c[0x0][0x3ac] ;  /* 0x0000eb00ff127b82 */ /* 0x001e260000000800 */
[----:B-1----:R-:W2:Y:S04]  /*36480*/  LDL.LU R0, [R1+0x1588] ;  /* 0x0015880001007983 */ /* 0x002ea80000300800 */
[----:B------:R-:W-:Y:S01]  /*36490*/  STL [R1+0xc5c], R47 ;  /* 0x000c5c2f01007387 */ /* 0x000fe20000100800 */
[----:B0-----:R-:W-:-:S04]  /*364a0*/  IMAD.SHL.U32 R18, R18, 0x80, RZ ;  /* 0x0000008012127824 */ /* 0x001fc800078e00ff */
[----:B------:R-:W-:Y:S02]  /*364b0*/  IMAD.SHL.U32 R18, R18, 0x2, RZ ;  /* 0x0000000212127824 */ /* 0x000fe400078e00ff */
[----:B------:R-:W-:Y:S01]  /*364c0*/  IMAD.X R52, R52, 0x1, R2, P2 ;  /* 0x0000000134347824 */ /* 0x000fe200010e0602 */
[----:B------:R-:W-:-:S04]  /*364d0*/  IADD3 R54, P2, PT, R54, R53, RZ ;  /* 0x0000003536367210 */ /* 0x000fc80007f5e0ff */
[----:B------:R-:W-:Y:S04]  /*364e0*/  STL [R1+0xc54], R52 ;  /* 0x000c543401007387 */ /* 0x000fe80000100800 */
[----:B------:R-:W-:Y:S01]  /*364f0*/  STL [R1+0xc28], R54 ;  /* 0x000c283601007387 */ /* 0x000fe20000100800 */
[----:B------:R-:W-:-:S05]  /*36500*/  IMAD.X R55, R55, 0x1, R2, P3 ;  /* 0x0000000137377824 */ /* 0x000fca00018e0602 */
[----:B------:R-:W-:Y:S01]  /*36510*/  STL [R1+0xc4c], R55 ;  /* 0x000c4c3701007387 */ /* 0x000fe20000100800 */
[----:B------:R-:W-:Y:S01]  /*36520*/  IADD3 R19, P3, PT, R19, R18, RZ ;  /* 0x0000001213137210 */ /* 0x000fe20007f7e0ff */
[----:B------:R-:W-:-:S04]  /*36530*/  IMAD.X R56, R56, 0x1, R2, P4 ;  /* 0x0000000138387824 */ /* 0x000fc800020e0602 */
[----:B------:R-:W-:Y:S01]  /*36540*/  STL [R1+0xc20], R19 ;  /* 0x000c201301007387 */ /* 0x000fe20000100800 */
[----:B--2---:R-:W-:-:S05]  /*36550*/  IMAD.X R0, R0, 0x1, R2, P5 ;  /* 0x0000000100007824 */ /* 0x004fca00028e0602 */
[----:B------:R0:W-:Y:S04]  /*36560*/  STL [R1+0xc3c], R0 ;  /* 0x000c3c0001007387 */ /* 0x0001e80000100800 */
[----:B------:R1:W-:Y:S04]  /*36570*/  STL [R1+0xc44], R56 ;  /* 0x000c443801007387 */ /* 0x0003e80000100800 */
[----:B0-----:R-:W2:Y:S01]  /*36580*/  LDL.LU R0, [R1+0x1584] ;  /* 0x0015840001007983 */ /* 0x001ea20000300800 */
[-C--:B------:R-:W-:Y:S02]  /*36590*/  IADD3 R57, P4, PT, R57, R18.reuse, RZ ;  /* 0x0000001239397210 */ /* 0x080fe40007f9e0ff */
[-C--:B------:R-:W-:Y:S01]  /*365a0*/  IADD3 R58, P5, PT, R58, R18.reuse, RZ ;  /* 0x000000123a3a7210 */ /* 0x080fe20007fbe0ff */
[--C-:B------:R-:W-:Y:S01]  /*365b0*/  IMAD.X R59, R59, 0x1, R2.reuse, P6 ;  /* 0x000000013b3b7824 */ /* 0x100fe200030e0602 */
[-C--:B------:R-:W-:Y:S01]  /*365c0*/  IADD3 R26, P6, PT, R26, R18.reuse, RZ ;  /* 0x000000121a1a7210 */ /* 0x080fe20007fde0ff */
[----:B------:R-:W-:Y:S01]  /*365d0*/  IMAD.X R27, R27, 0x1, R2, P1 ;  /* 0x000000011b1b7824 */ /* 0x000fe200008e0602 */
[----:B------:R0:W-:Y:S01]  /*365e0*/  STL [R1+0xc18], R57 ;  /* 0x000c183901007387 */ /* 0x0001e20000100800 */
[----:B------:R-:W-:-:S03]  /*365f0*/  IADD3 R30, P1, PT, R30, R18, RZ ;  /* 0x000000121e1e7210 */ /* 0x000fc60007f3e0ff */
[----:B------:R0:W-:Y:S01]  /*36600*/  STL [R1+0xc10], R58 ;  /* 0x000c103a01007387 */ /* 0x0001e20000100800 */
[----:B------:R-:W-:-:S03]  /*36610*/  IMAD.X R31, R31, 0x1, R2, P2 ;  /* 0x000000011f1f7824 */ /* 0x000fc600010e0602 */
[----:B------:R0:W-:Y:S01]  /*36620*/  STL [R1+0xc34], R59 ;  /* 0x000c343b01007387 */ /* 0x0001e20000100800 */
[----:B------:R-:W-:-:S03]  /*36630*/  IADD3 R34, P2, PT, R34, R18, RZ ;  /* 0x0000001222227210 */ /* 0x000fc60007f5e0ff */
[----:B------:R0:W-:Y:S04]  /*36640*/  STL [R1+0xc08], R26 ;  /* 0x000c081a01007387 */ /* 0x0001e80000100800 */
[----:B------:R0:W-:Y:S04]  /*36650*/  STL [R1+0xc2c], R27 ;  /* 0x000c2c1b01007387 */ /* 0x0001e80000100800 */
[----:B------:R0:W-:Y:S04]  /*36660*/  STL [R1+0xc00], R30 ;  /* 0x000c001e01007387 */ /* 0x0001e80000100800 */
[----:B------:R0:W-:Y:S04]  /*36670*/  STL [R1+0xc24], R31 ;  /* 0x000c241f01007387 */ /* 0x0001e80000100800 */
[----:B------:R0:W-:Y:S01]  /*36680*/  STL [R1+0xbf8], R34 ;  /* 0x000bf82201007387 */ /* 0x0001e20000100800 */
[--C-:B--2---:R-:W-:Y:S01]  /*36690*/  IMAD.X R35, R35, 0x1, R0.reuse, P3 ;  /* 0x0000000123237824 */ /* 0x104fe200018e0600 */
[-C--:B------:R-:W-:Y:S01]  /*366a0*/  IADD3 R17, P3, PT, R17, R18.reuse, RZ ;  /* 0x0000001211117210 */ /* 0x080fe20007f7e0ff */
[----:B------:R-:W-:Y:S01]  /*366b0*/  IMAD.X R16, R16, 0x1, R0, P4 ;  /* 0x0000000110107824 */ /* 0x000fe200020e0600 */
[----:B------:R-:W-:-:S02]  /*366c0*/  IADD3 R13, P4, PT, R13, R18, RZ ;  /* 0x000000120d0d7210 */ /* 0x000fc40007f9e0ff */
[----:B------:R-:W-:Y:S01]  /*366d0*/  IADD3.X R12, PT, PT, R12, R0, RZ, P5, !PT ;  /* 0x000000000c0c7210 */ /* 0x000fe20002ffe4ff */
[----:B------:R2:W-:Y:S01]  /*366e0*/  STL [R1+0xc1c], R35 ;  /* 0x000c1c2301007387 */ /* 0x0005e20000100800 */
[----:B---3--:R-:W-:-:S03]  /*366f0*/  IADD3 R9, P5, PT, R9, R18, RZ ;  /* 0x0000001209097210 */ /* 0x008fc60007fbe0ff */
[----:B------:R3:W-:Y:S04]  /*36700*/  STL [R1+0xbf0], R17 ;  /* 0x000bf01101007387 */ /* 0x0007e80000100800 */
[----:B------:R0:W-:Y:S01]  /*36710*/  STL [R1+0xc14], R16 ;  /* 0x000c141001007387 */ /* 0x0001e20000100800 */
[----:B------:R-:W-:-:S03]  /*36720*/  IMAD.X R8, R8, 0x1, R0, P6 ;  /* 0x0000000108087824 */ /* 0x000fc600030e0600 */
[----:B------:R0:W-:Y:S01]  /*36730*/  STL [R1+0xbe8], R13 ;  /* 0x000be80d01007387 */ /* 0x0001e20000100800 */
[----:B----4-:R-:W-:-:S03]  /*36740*/  IADD3 R60, P6, PT, R60, R18, RZ ;  /* 0x000000123c3c7210 */ /* 0x010fc60007fde0ff */
[----:B------:R4:W-:Y:S04]  /*36750*/  STL [R1+0xc0c], R12 ;  /* 0x000c0c0c01007387 */ /* 0x0009e80000100800 */
[----:B------:R0:W-:Y:S01]  /*36760*/  STL [R1+0xbe0], R9 ;  /* 0x000be00901007387 */ /* 0x0001e20000100800 */
[----:B------:R-:W-:-:S03]  /*36770*/  IMAD.X R3, R3, 0x1, R0, P1 ;  /* 0x0000000103037824 */ /* 0x000fc600008e0600 */
[----:B------:R-:W4:Y:S04]  /*36780*/  LDL.LU R48, [R1+0xbd0] ;  /* 0x000bd00001307983 */ /* 0x000f280000300800 */
[----:B------:R0:W-:Y:S04]  /*36790*/  STL [R1+0xc04], R8 ;  /* 0x000c040801007387 */ /* 0x0001e80000100800 */
[----:B------:R-:W4:Y:S04]  /*367a0*/  LDL.LU R49, [R1+0xbf4] ;  /* 0x000bf40001317983 */ /* 0x000f280000300800 */
[----:B------:R0:W-:Y:S04]  /*367b0*/  STL [R1+0xbd8], R60 ;  /* 0x000bd83c01007387 */ /* 0x0001e80000100800 */
[----:B------:R-:W4:Y:S04]  /*367c0*/  LDL.LU R50, [R1+0xbc8] ;  /* 0x000bc80001327983 */ /* 0x000f280000300800 */
        /* <DEDUP_REMOVED lines=11> */
[----:B-1----:R-:W4:Y:S04]  /*36880*/  LDL.LU R56, [R1+0xbc4] ;  /* 0x000bc40001387983 */ /* 0x002f280000300800 */
[----:B0-----:R-:W4:Y:S04]  /*36890*/  LDL.LU R57, [R1+0xb98] ;  /* 0x000b980001397983 */ /* 0x001f280000300800 */
[----:B------:R-:W4:Y:S04]  /*368a0*/  LDL.LU R58, [R1+0xbbc] ;  /* 0x000bbc00013a7983 */ /* 0x000f280000300800 */
[----:B------:R-:W4:Y:S04]  /*368b0*/  LDL.LU R59, [R1+0xb90] ;  /* 0x000b9000013b7983 */ /* 0x000f280000300800 */
[----:B------:R-:W4:Y:S04]  /*368c0*/  LDL.LU R26, [R1+0xbb4] ;  /* 0x000bb400011a7983 */ /* 0x000f280000300800 */
[----:B------:R-:W4:Y:S04]  /*368d0*/  LDL.LU R27, [R1+0xb88] ;  /* 0x000b8800011b7983 */ /* 0x000f280000300800 */
[----:B------:R-:W4:Y:S04]  /*368e0*/  LDL.LU R30, [R1+0xbac] ;  /* 0x000bac00011e7983 */ /* 0x000f280000300800 */
[----:B------:R-:W4:Y:S04]  /*368f0*/  LDL.LU R31, [R1+0xb80] ;  /* 0x000b8000011f7983 */ /* 0x000f280000300800 */
[----:B------:R-:W4:Y:S04]  /*36900*/  LDL.LU R34, [R1+0xba4] ;  /* 0x000ba40001227983 */ /* 0x000f280000300800 */
[----:B--2---:R-:W2:Y:S04]  /*36910*/  LDL.LU R35, [R1+0xb78] ;  /* 0x000b780001237983 */ /* 0x004ea80000300800 */
[----:B---3--:R-:W3:Y:S04]  /*36920*/  LDL.LU R17, [R1+0xb9c] ;  /* 0x000b9c0001117983 */ /* 0x008ee80000300800 */
[----:B------:R-:W3:Y:S04]  /*36930*/  LDL.LU R16, [R1+0xb70] ;  /* 0x000b700001107983 */ /* 0x000ee80000300800 */
[----:B------:R-:W3:Y:S04]  /*36940*/  LDL.LU R13, [R1+0xb94] ;  /* 0x000b9400010d7983 */ /* 0x000ee80000300800 */
[----:B----4-:R-:W4:Y:S04]  /*36950*/  LDL.LU R12, [R1+0xb68] ;  /* 0x000b6800010c7983 */ /* 0x010f280000300800 */
[----:B------:R-:W4:Y:S04]  /*36960*/  LDL.LU R9, [R1+0xb8c] ;  /* 0x000b8c0001097983 */ /* 0x000f280000300800 */
[----:B------:R-:W4:Y:S04]  /*36970*/  LDL.LU R8, [R1+0xb60] ;  /* 0x000b600001087983 */ /* 0x000f280000300800 */
[----:B------:R-:W4:Y:S04]  /*36980*/  LDL.LU R60, [R1+0xb84] ;  /* 0x000b8400013c7983 */ /* 0x000f280000300800 */
[----:B------:R-:W4:Y:S01]  /*36990*/  LDL.LU R3, [R1+0xb58] ;  /* 0x000b580001037983 */ /* 0x000f220000300800 */
[-C--:B------:R-:W-:Y:S01]  /*369a0*/  IADD3 R48, P1, PT, R48, R18.reuse, RZ ;  /* 0x0000001230307210 */ /* 0x080fe20007f3e0ff */
        /* <DEDUP_REMOVED lines=39> */
[----:B--2---:R-:W-:-:S03]  /*36c20*/  IADD3 R35, P6, PT, R35, R18, RZ ;  /* 0x0000001223237210 */ /* 0x004fc60007fde0ff */
[----:B------:R2:W-:Y:S01]  /*36c30*/  STL [R1+0xb88], R27 ;  /* 0x000b881b01007387 */ /* 0x0005e20000100800 */
[----:B---3--:R-:W-:-:S03]  /*36c40*/  IMAD.X R17, R17, 0x1, R0, P1 ;  /* 0x0000000111117824 */ /* 0x008fc600008e0600 */
[----:B------:R3:W-:Y:S01]  /*36c50*/  STL [R1+0xbac], R30 ;  /* 0x000bac1e01007387 */ /* 0x0007e20000100800 */
[----:B------:R-:W-:-:S03]  /*36c60*/  IADD3 R16, P1, PT, R16, R18, RZ ;  /* 0x0000001210107210 */ /* 0x000fc60007f3e0ff */
[----:B------:R0:W-:Y:S01]  /*36c70*/  STL [R1+0xb80], R31 ;  /* 0x000b801f01007387 */ /* 0x0001e20000100800 */
[----:B------:R-:W-:-:S03]  /*36c80*/  IMAD.X R13, R13, 0x1, R0, P2 ;  /* 0x000000010d0d7824 */ /* 0x000fc600010e0600 */
[----:B------:R0:W-:Y:S01]  /*36c90*/  STL [R1+0xba4], R34 ;  /* 0x000ba42201007387 */ /* 0x0001e20000100800 */
[----:B----4-:R-:W-:-:S03]  /*36ca0*/  IADD3 R12, P2, PT, R12, R18, RZ ;  /* 0x000000120c0c7210 */ /* 0x010fc60007f5e0ff */
        /* <DEDUP_REMOVED lines=10> */
[----:B0-----:R-:W4:Y:S04]  /*36d50*/  LDL.LU R48, [R1+0xb7c] ;  /* 0x000b7c0001307983 */ /* 0x001f280000300800 */
[----:B------:R0:W-:Y:S04]  /*36d60*/  STL [R1+0xb60], R8 ;  /* 0x000b600801007387 */ /* 0x0001e80000100800 */
[----:B-1----:R-:W4:Y:S04]  /*36d70*/  LDL.LU R49, [R1+0xb50] ;  /* 0x000b500001317983 */ /* 0x002f280000300800 */
        /* <DEDUP_REMOVED lines=26> */
[----:B------:R-:W4:Y:S04]  /*36f20*/  LDL.LU R12, [R1+0xb14] ;  /* 0x000b1400010c7983 */ /* 0x000f280000300800 */
[----:B------:R-:W4:Y:S04]  /*36f30*/  LDL.LU R9, [R1+0xae8] ;  /* 0x000ae80001097983 */ /* 0x000f280000300800 */
[----:B0-----:R-:W4:Y:S04]  /*36f40*/  LDL.LU R8, [R1+0xb0c] ;  /* 0x000b0c0001087983 */ /* 0x001f280000300800 */
[----:B-1----:R-:W4:Y:S04]  /*36f50*/  LDL.LU R60, [R1+0xae0] ;  /* 0x000ae000013c7983 */ /* 0x002f280000300800 */
[----:B------:R-:W4:Y:S01]  /*36f60*/  LDL.LU R3, [R1+0xb04] ;  /* 0x000b040001037983 */ /* 0x000f220000300800 */
[--C-:B------:R-:W-:Y:S01]  /*36f70*/  IMAD.X R48, R48, 0x1, R0.reuse, P5 ;  /* 0x0000000130307824 */ /* 0x100fe200028e0600 */
        /* <DEDUP_REMOVED lines=15> */
[----:B------:R-:W-:-:S03]  /*37070*/  IADD3.X R54, PT, PT, R54, R0, RZ, P4, !PT ;  /* 0x0000000036367210 */ /* 0x000fc600027fe4ff */
        /* <DEDUP_REMOVED lines=15> */
[----:B--2---:R-:W-:-:S03]  /*37170*/  IMAD.X R27, R27, 0x1, R0, P2 ;  /* 0x000000011b1b7824 */ /* 0x004fc600010e0600 */
[----:B------:R2:W-:Y:S01]  /*37180*/  STL [R1+0xb44], R57 ;  /* 0x000b443901007387 */ /* 0x0005e20000100800 */
[----:B---3--:R-:W-:-:S03]  /*37190*/  IADD3 R30, P2, PT, R30, R18, RZ ;  /* 0x000000121e1e7210 */ /* 0x008fc60007f5e0ff */
[----:B------:R3:W-:Y:S01]  /*371a0*/  STL [R1+0xb18], R58 ;  /* 0x000b183a01007387 */ /* 0x0007e20000100800 */
[----:B------:R-:W-:-:S03]  /*371b0*/  IMAD.X R31, R31, 0x1, R0, P3 ;  /* 0x000000011f1f7824 */ /* 0x000fc600018e0600 */
[----:B------:R0:W-:Y:S01]  /*371c0*/  STL [R1+0xb3c], R59 ;  /* 0x000b3c3b01007387 */ /* 0x0001e20000100800 */
[----:B------:R-:W-:-:S03]  /*371d0*/  IADD3 R34, P3, PT, R34, R18, RZ ;  /* 0x0000001222227210 */ /* 0x000fc60007f7e0ff */
[----:B------:R0:W-:Y:S01]  /*371e0*/  STL [R1+0xb10], R26 ;  /* 0x000b101a01007387 */ /* 0x0001e20000100800 */
[----:B----4-:R-:W-:-:S03]  /*371f0*/  IMAD.X R35, R35, 0x1, R0, P4 ;  /* 0x0000000123237824 */ /* 0x010fc600020e0600 */
        /* <DEDUP_REMOVED lines=10> */
[----:B------:R0:W-:Y:S04]  /*372a0*/  STL [R1+0xaf8], R17 ;  /* 0x000af81101007387 */ /* 0x0001e80000100800 */
[----:B------:R0:W-:Y:S01]  /*372b0*/  STL [R1+0xb1c], R16 ;  /* 0x000b1c1001007387 */ /* 0x0001e20000100800 */
[----:B------:R-:W-:-:S03]  /*372c0*/  IMAD.X R8, R8, 0x1, R0, P1 ;  /* 0x0000000108087824 */ /* 0x000fc600008e0600 */
[----:B------:R0:W-:Y:S01]  /*372d0*/  STL [R1+0xaf0], R13 ;  /* 0x000af00d01007387 */ /* 0x0001e20000100800 */
[----:B------:R-:W-:-:S03]  /*372e0*/  IADD3 R60, P1, PT, R60, R18, RZ ;  /* 0x000000123c3c7210 */ /* 0x000fc60007f3e0ff */
[----:B------:R1:W-:Y:S04]  /*372f0*/  STL [R1+0xb14], R12 ;  /* 0x000b140c01007387 */ /* 0x0003e80000100800 */
[----:B------:R1:W-:Y:S01]  /*37300*/  STL [R1+0xae8], R9 ;  /* 0x000ae80901007387 */ /* 0x0003e20000100800 */
[----:B------:R-:W-:-:S03]  /*37310*/  IMAD.X R3, R3, 0x1, R0, P2 ;  /* 0x0000000103037824 */ /* 0x000fc600010e0600 */
        /* <DEDUP_REMOVED lines=234> */
[----:B------:R-:W-:-:S03]  /*381c0*/  IADD3.X R53, PT, PT, R53, R0, RZ, P2, !PT ;  /* 0x0000000035357210 */ /* 0x000fc600017fe4ff */
        /* <DEDUP_REMOVED lines=48> */
[----:B--2---:R-:W2:Y:S04]  /*384d0*/  LDL.LU R50, [R1+0x984] ;  /* 0x0009840001327983 */ /* 0x004ea80000300800 */
[----:B------:R0:W-:Y:S04]  /*384e0*/  STL [R1+0x968], R3 ;  /* 0x0009680301007387 */ /* 0x0001e80000100800 */
        /* <DEDUP_REMOVED lines=30> */
[--C-:B--2---:R-:W-:Y:S01]  /*386d0*/  IMAD.X R50, R50, 0x1, R0.reuse, P2 ;  /* 0x0000000132327824 */ /* 0x104fe200010e0600 */
[-C--:B---3--:R-:W-:Y:S01]  /*386e0*/  IADD3 R51, P2, PT, R51, R18.reuse, RZ ;  /* 0x0000001233337210 */ /* 0x088fe20007f5e0ff */
[----:B------:R-:W-:Y:S01]  /*386f0*/  IMAD.X R44, R44, 0x1, R0, P3 ;  /* 0x000000012c2c7824 */ /* 0x000fe200018e0600 */
        /* <DEDUP_REMOVED lines=58> */
[----:B--2---:R-:W2:Y:S04]  /*38aa0*/  LDL.LU R50, [R1+0x8e0] ;  /* 0x0008e00001327983 */ /* 0x004ea80000300800 */
[----:B------:R0:W-:Y:S04]  /*38ab0*/  STL [R1+0x914], R3 ;  /* 0x0009140301007387 */ /* 0x0001e80000100800 */
[----:B---3--:R-:W3:Y:S04]  /*38ac0*/  LDL.LU R51, [R1+0x904] ;  /* 0x0009040001337983 */ /* 0x008ee80000300800 */
        /* <DEDUP_REMOVED lines=29> */
[-C--:B--2---:R-:W-:Y:S01]  /*38ca0*/  IADD3 R50, P5, PT, R50, R18.reuse, RZ ;  /* 0x0000001232327210 */ /* 0x084fe20007fbe0ff */
[--C-:B---3--:R-:W-:Y:S01]  /*38cb0*/  IMAD.X R51, R51, 0x1, R0.reuse, P6 ;  /* 0x0000000133337824 */ /* 0x108fe200030e0600 */
[----:B----4-:R-:W-:Y:S01]  /*38cc0*/  IADD3 R44, P6, PT, R44, R18, RZ ;  /* 0x000000122c2c7210 */ /* 0x010fe20007fde0ff */
        /* <DEDUP_REMOVED lines=92> */
[----:B----4-:R-:W-:Y:S01]  /*39290*/  IMAD.X R44, R44, 0x1, R0, P4 ;  /* 0x000000012c2c7824 */ /* 0x010fe200020e0600 */
        /* <DEDUP_REMOVED lines=702> */
[----:B------:R0:W-:Y:S04]  /*3be80*/  STL [R1+0x14d8], R12 ;  /* 0x0014d80c01007387 */ /* 0x0001e80000100800 */
[----:B------:R-:W-:Y:S01]  /*3be90*/  STL [R1+0x14a4], R9 ;  /* 0x0014a40901007387 */ /* 0x000fe20000100800 */
[----:B------:R-:W-:-:S03]  /*3bea0*/  IADD3 R3, P5, PT, R3, R18, RZ ;  /* 0x0000001203037210 */ /* 0x000fc60007fbe0ff */
[----:B0-----:R-:W2:Y:S04]  /*3beb0*/  LDL.LU R12, [R1+0x14b4] ;  /* 0x0014b400010c7983 */ /* 0x001ea80000300800 */
[----:B------:R0:W-:Y:S04]  /*3bec0*/  STL [R1+0x14e0], R8 ;  /* 0x0014e00801007387 */ /* 0x0001e80000100800 */
[----:B------:R-:W3:Y:S04]  /*3bed0*/  LDL.LU R13, [R1+0x14f0] ;  /* 0x0014f000010d7983 */ /* 0x000ee80000300800 */
[----:B------:R1:W-:Y:S04]  /*3bee0*/  STL [R1+0x14ac], R60 ;  /* 0x0014ac3c01007387 */ /* 0x0003e80000100800 */
[----:B------:R-:W4:Y:S04]  /*3bef0*/  LDL.LU R16, [R1+0x14bc] ;  /* 0x0014bc0001107983 */ /* 0x000f280000300800 */
[----:B------:R1:W-:Y:S04]  /*3bf00*/  STL [R1+0x14e8], R3 ;  /* 0x0014e80301007387 */ /* 0x0003e80000100800 */
[----:B------:R-:W4:Y:S04]  /*3bf10*/  LDL.LU R17, [R1+0x14f8] ;  /* 0x0014f80001117983 */ /* 0x000f280000300800 */
        /* <DEDUP_REMOVED lines=27> */
[--C-:B--2---:R-:W-:Y:S01]  /*3c0d0*/  IMAD.X R12, R12, 0x1, R0.reuse, P6 ;  /* 0x000000010c0c7824 */ /* 0x104fe200030e0600 */
[----:B---3--:R-:W-:Y:S01]  /*3c0e0*/  IADD3 R13, P6, PT, R13, R18, RZ ;  /* 0x000000120d0d7210 */ /* 0x008fe20007fde0ff */
[----:B----4-:R-:W-:-:S03]  /*3c0f0*/  IMAD.X R16, R16, 0x1, R0, P1 ;  /* 0x0000000110107824 */ /* 0x010fc600008e0600 */
[----:B------:R0:W-:Y:S01]  /*3c100*/  STL [R1+0x14b4], R12 ;  /* 0x0014b40c01007387 */ /* 0x0001e20000100800 */
[-C--:B------:R-:W-:Y:S01]  /*3c110*/  IADD3 R17, P1, PT, R17, R18.reuse, RZ ;  /* 0x0000001211117210 */ /* 0x080fe20007f3e0ff */
[--C-:B------:R-:W-:Y:S02]  /*3c120*/  IMAD.X R8, R8, 0x1, R0.reuse, P2 ;  /* 0x0000000108087824 */ /* 0x100fe400010e0600 */
[----:B0-----:R0:W5:Y:S04]  /*3c130*/  LDL.LU R12, [R1+0x1580] ;  /* 0x00158000010c7983 */ /* 0x0011680000300800 */
[----:B------:R1:W-:Y:S01]  /*3c140*/  STL [R1+0x14f0], R13 ;  /* 0x0014f00d01007387 */ /* 0x0003e20000100800 */
[-C--:B------:R-:W-:Y:S01]  /*3c150*/  IADD3 R9, P2, PT, R9, R18.reuse, RZ ;  /* 0x0000001209097210 */ /* 0x080fe20007f5e0ff */
[--C-:B------:R-:W-:Y:S01]  /*3c160*/  IMAD.X R60, R60, 0x1, R0.reuse, P3 ;  /* 0x000000013c3c7824 */ /* 0x100fe200018e0600 */
[-C--:B------:R-:W-:Y:S01]  /*3c170*/  IADD3 R3, P3, PT, R3, R18.reuse, RZ ;  /* 0x0000001203037210 */ /* 0x080fe20007f7e0ff */
[----:B-1----:R0:W5:Y:S04]  /*3c180*/  LDL.LU R13, [R1+0x157c] ;  /* 0x00157c00010d7983 */ /* 0x0021680000300800 */
[----:B------:R1:W-:Y:S04]  /*3c190*/  STL [R1+0x14bc], R16 ;  /* 0x0014bc1001007387 */ /* 0x0003e80000100800 */
        /* <DEDUP_REMOVED lines=10> */
[----:B-1----:R-:W2:Y:S01]  /*3c240*/  LDL.LU R3, [R1+0x1564] ;  /* 0x0015640001037983 */ /* 0x002ea20000300800 */
[--C-:B------:R-:W-:Y:S01]  /*3c250*/  IMAD.X R48, R48, 0x1, R0.reuse, P4 ;  /* 0x0000000130307824 */ /* 0x100fe200020e0600 */
        /* <DEDUP_REMOVED lines=28> */
[----:B------:R1:W-:Y:S01]  /*3c420*/  STL [R1+0x1504], R19 ;  /* 0x0015041301007387 */ /* 0x0003e20000100800 */
[----:B------:R-:W-:-:S03]  /*3c430*/  IADD3 R26, P6, PT, R26, R18, RZ ;  /* 0x000000121a1a7210 */ /* 0x000fc60007fde0ff */
[----:B------:R-:W-:Y:S01]  /*3c440*/  STL [R1+0x1540], R56 ;  /* 0x0015403801007387 */ /* 0x000fe20000100800 */
[----:B------:R-:W-:-:S03]  /*3c450*/  IMAD.X R27, R27, 0x1, R0, P1 ;  /* 0x000000011b1b7824 */ /* 0x000fc600008e0600 */
[----:B------:R-:W-:Y:S01]  /*3c460*/  STL [R1+0x150c], R57 ;  /* 0x00150c3901007387 */ /* 0x000fe20000100800 */
[----:B------:R-:W-:-:S03]  /*3c470*/  IMAD.X R30, R30, 0x1, R0, P2 ;  /* 0x000000011e1e7824 */ /* 0x000fc600010e0600 */
[----:B------:R-:W-:Y:S01]  /*3c480*/  STL [R1+0x1548], R58 ;  /* 0x0015483a01007387 */ /* 0x000fe20000100800 */
[----:B------:R-:W-:-:S03]  /*3c490*/  IMAD.X R31, R31, 0x1, R0, P3 ;  /* 0x000000011f1f7824 */ /* 0x000fc600018e0600 */
[----:B------:R-:W-:Y:S04]  /*3c4a0*/  STL [R1+0x1514], R59 ;  /* 0x0015143b01007387 */ /* 0x000fe80000100800 */
[----:B------:R-:W-:Y:S04]  /*3c4b0*/  STL [R1+0x154c], R26 ;  /* 0x00154c1a01007387 */ /* 0x000fe80000100800 */
[----:B------:R-:W-:Y:S04]  /*3c4c0*/  STL [R1+0x151c], R27 ;  /* 0x00151c1b01007387 */ /* 0x000fe80000100800 */
[----:B------:R-:W-:Y:S04]  /*3c4d0*/  STL [R1+0x1524], R30 ;  /* 0x0015241e01007387 */ /* 0x000fe80000100800 */
[----:B------:R-:W-:Y:S01]  /*3c4e0*/  STL [R1+0x152c], R31 ;  /* 0x00152c1f01007387 */ /* 0x000fe20000100800 */
[----:B------:R-:W-:-:S02]  /*3c4f0*/  IMAD.X R34, R34, 0x1, R0, P4 ;  /* 0x0000000122227824 */ /* 0x000fc400020e0600 */
[----:B------:R-:W-:Y:S02]  /*3c500*/  IMAD.MOV.U32 R18, RZ, RZ, R4 ;  /* 0x000000ffff127224 */ /* 0x000fe400078e0004 */
[----:B------:R-:W-:Y:S02]  /*3c510*/  IMAD.X R35, R35, 0x1, R0, P5 ;  /* 0x0000000123237824 */ /* 0x000fe400028e0600 */
[----:B------:R-:W-:Y:S02]  /*3c520*/  IMAD.MOV.U32 R4, RZ, RZ, R5 ;  /* 0x000000ffff047224 */ /* 0x000fe400078e0005 */
[----:B------:R-:W-:Y:S02]  /*3c530*/  IMAD.MOV.U32 R5, RZ, RZ, R7 ;  /* 0x000000ffff057224 */ /* 0x000fe400078e0007 */
[----:B-1----:R-:W-:Y:S01]  /*3c540*/  IMAD.MOV.U32 R19, RZ, RZ, R6 ;  /* 0x000000ffff137224 */ /* 0x002fe200078e0006 */
[----:B--2---:R-:W-:-:S05]  /*3c550*/  IADD3.X R3, PT, PT, R3, R0, RZ, P6, !PT ;  /* 0x0000000003037210 */ /* 0x004fca00037fe4ff */
[----:B------:R1:W-:Y:S02]  /*3c560*/  STL [R1+0x1544], R3 ;  /* 0x0015440301007387 */ /* 0x0003e40000100800 */
[----:B-1----:R-:W1:Y:S02]  /*3c570*/  S2R R3, SR_TID.X ;  /* 0x0000000000037919 */ /* 0x002e640000002100 */
[----:B------:R0:W-:Y:S04]  /*3c580*/  STL [R1+0x1534], R34 ;  /* 0x0015342201007387 */ /* 0x0001e80000100800 */
[----:B------:R0:W-:Y:S04]  /*3c590*/  STL [R1+0x153c], R35 ;  /* 0x00153c2301007387 */ /* 0x0001e80000100800 */
[----:B------:R0:W-:Y:S04]  /*3c5a0*/  STL.64 [R1+0x308], R4 ;  /* 0x0003080401007387 */ /* 0x0001e80000100a00 */
[----:B------:R0:W-:Y:S01]  /*3c5b0*/  STL.64 [R1+0x310], R18 ;  /* 0x0003101201007387 */ /* 0x0001e20000100a00 */
[----:B-1----:R-:W-:-:S05]  /*3c5c0*/  LOP3.LUT R3, R3, 0x1f, RZ, 0xc0, !PT ;  /* 0x0000001f03037812 */ /* 0x002fca00078ec0ff */
[----:B------:R-:W-:Y:S01]  /*3c5d0*/  IMAD.SHL.U32 R3, R3, 0x2, RZ ;  /* 0x0000000203037824 */ /* 0x000fe200078e00ff */
[----:B0-----:R-:W-:Y:S06]  /*3c5e0*/  @P0 BRA `(.L_x_1) ;  /* 0xfffffd3400380947 */ /* 0x001fec000383ffff */
[----:B------:R-:W2:Y:S04]  /*3c5f0*/  LDL.LU R26, [R1+0x1cc] ;  /* 0x0001cc00011a7983 */ /* 0x000ea80000300800 */
[----:B------:R-:W3:Y:S04]  /*3c600*/  LDL.LU R27, [R1+0x1c4] ;  /* 0x0001c400011b7983 */ /* 0x000ee80000300800 */
[----:B------:R-:W4:Y:S04]  /*3c610*/  LDL.LU R30, [R1+0x1bc] ;  /* 0x0001bc00011e7983 */ /* 0x000f280000300800 */
[----:B------:R-:W4:Y:S04]  /*3c620*/  LDL.LU R31, [R1+0x1dc] ;  /* 0x0001dc00011f7983 */ /* 0x000f280000300800 */
[----:B------:R-:W4:Y:S04]  /*3c630*/  LDL.LU R34, [R1+0x1b4] ;  /* 0x0001b40001227983 */ /* 0x000f280000300800 */
[----:B------:R-:W4:Y:S01]  /*3c640*/  LDL.LU R35, [R1+0x1d4] ;  /* 0x0001d40001237983 */ /* 0x000f220000300800 */
[----:B------:R-:W-:-:S02]  /*3c650*/  F2FP.F16.F32.PACK_AB R55, R11, R39 ;  /* 0x000000270b37723e */ /* 0x000fc400000000ff */
[----:B------:R-:W-:Y:S01]  /*3c660*/  F2FP.F16.F32.PACK_AB R54, R10, R38 ;  /* 0x000000260a36723e */ /* 0x000fe200000000ff */
[----:B------:R-:W-:Y:S01]  /*3c670*/  STL [R1+0x15e8], R25 ;  /* 0x0015e81901007387 */ /* 0x000fe20000100800 */
[----:B------:R-:W-:Y:S02]  /*3c680*/  F2FP.F16.F32.PACK_AB R53, R37, R41 ;  /* 0x000000292535723e */ /* 0x000fe400000000ff */
[----:B------:R-:W-:Y:S01]  /*3c690*/  F2FP.F16.F32.PACK_AB R52, R36, R40 ;  /* 0x000000282434723e */ /* 0x000fe200000000ff */
[----:B------:R-:W-:Y:S04]  /*3c6a0*/  STL [R1+0x15e4], R24 ;  /* 0x0015e41801007387 */ /* 0x000fe80000100800 */
[----:B-----5:R-:W-:Y:S04]  /*3c6b0*/  STL [R1+0x15d8], R21 ;  /* 0x0015d81501007387 */ /* 0x020fe80000100800 */
        /* <DEDUP_REMOVED lines=8> */
[----:B------:R-:W-:Y:S01]  /*3c740*/  STL [R1+0x1564], R61 ;  /* 0x0015643d01007387 */ /* 0x000fe20000100800 */
[----:B--2---:R-:W-:-:S02]  /*3c750*/  F2FP.F16.F32.PACK_AB R59, R15, R26 ;  /* 0x0000001a0f3b723e */ /* 0x004fc400000000ff */
[----:B---3--:R-:W-:-:S03]  /*3c760*/  F2FP.F16.F32.PACK_AB R58, R14, R27 ;  /* 0x0000001b0e3a723e */ /* 0x008fc600000000ff */
[----:B------:R-:W-:Y:S04]  /*3c770*/  STL [R1+0x156c], R59 ;  /* 0x00156c3b01007387 */ /* 0x000fe80000100800 */
[----:B------:R-:W-:Y:S01]  /*3c780*/  STL [R1+0x1570], R58 ;  /* 0x0015703a01007387 */ /* 0x000fe20000100800 */
[----:B----4-:R-:W-:-:S05]  /*3c790*/  F2FP.F16.F32.PACK_AB R57, R30, R31 ;  /* 0x0000001f1e39723e */ /* 0x010fca00000000ff */
[----:B------:R-:W-:Y:S01]  /*3c7a0*/  STL [R1+0x1574], R57 ;  /* 0x0015743901007387 */ /* 0x000fe20000100800 */
[----:B------:R-:W-:-:S05]  /*3c7b0*/  F2FP.F16.F32.PACK_AB R56, R34, R35 ;  /* 0x000000232238723e */ /* 0x000fca00000000ff */
[----:B------:R-:W-:Y:S04]  /*3c7c0*/  STL [R1+0x1578], R56 ;  /* 0x0015783801007387 */ /* 0x000fe80000100800 */
[----:B------:R-:W-:Y:S04]  /*3c7d0*/  STL [R1+0x157c], R55 ;  /* 0x00157c3701007387 */ /* 0x000fe80000100800 */
[----:B------:R-:W-:Y:S04]  /*3c7e0*/  STL [R1+0x1580], R54 ;  /* 0x0015803601007387 */ /* 0x000fe80000100800 */
[----:B------:R-:W-:Y:S04]  /*3c7f0*/  STL [R1+0x1584], R53 ;  /* 0x0015843501007387 */ /* 0x000fe80000100800 */
        /* <DEDUP_REMOVED lines=40> */
[----:B------:R-:W-:Y:S01]  /*3ca80*/  STL [R1+0x1588], R52 ;  /* 0x0015883401007387 */ /* 0x000fe20000100800 */
[----:B--2---:R-:W-:-:S05]  /*3ca90*/  F2FP.F16.F32.PACK_AB R51, R13, R51 ;  /* 0x000000330d33723e */ /* 0x004fca00000000ff */
[----:B------:R-:W-:Y:S01]  /*3caa0*/  STL [R1+0x158c], R51 ;  /* 0x00158c3301007387 */ /* 0x000fe20000100800 */
[----:B---3--:R-:W-:-:S05]  /*3cab0*/  F2FP.F16.F32.PACK_AB R50, R16, R50 ;  /* 0x000000321032723e */ /* 0x008fca00000000ff */
[----:B------:R-:W-:Y:S01]  /*3cac0*/  STL [R1+0x1590], R50 ;  /* 0x0015903201007387 */ /* 0x000fe20000100800 */
[----:B----4-:R-:W-:-:S05]  /*3cad0*/  F2FP.F16.F32.PACK_AB R49, R17, R49 ;  /* 0x000000311131723e */ /* 0x010fca00000000ff */
[----:B------:R-:W-:Y:S01]  /*3cae0*/  STL [R1+0x1594], R49 ;  /* 0x0015943101007387 */ /* 0x000fe20000100800 */
[----:B------:R-:W-:-:S05]  /*3caf0*/  F2FP.F16.F32.PACK_AB R48, R20, R48 ;  /* 0x000000301430723e */ /* 0x000fca00000000ff */
[----:B------:R-:W-:Y:S01]  /*3cb00*/  STL [R1+0x1598], R48 ;  /* 0x0015983001007387 */ /* 0x000fe20000100800 */
[----:B------:R-:W-:-:S05]  /*3cb10*/  F2FP.F16.F32.PACK_AB R47, R21, R47 ;  /* 0x0000002f152f723e */ /* 0x000fca00000000ff */
[----:B------:R-:W-:Y:S01]  /*3cb20*/  STL [R1+0x159c], R47 ;  /* 0x00159c2f01007387 */ /* 0x000fe20000100800 */
[----:B------:R-:W-:-:S05]  /*3cb30*/  F2FP.F16.F32.PACK_AB R46, R24, R46 ;  /* 0x0000002e182e723e */ /* 0x000fca00000000ff */
[----:B------:R-:W-:Y:S01]  /*3cb40*/  STL [R1+0x15a0], R46 ;  /* 0x0015a02e01007387 */ /* 0x000fe20000100800 */
[----:B------:R-:W-:-:S05]  /*3cb50*/  F2FP.F16.F32.PACK_AB R45, R25, R45 ;  /* 0x0000002d192d723e */ /* 0x000fca00000000ff */
[----:B------:R-:W-:Y:S01]  /*3cb60*/  STL [R1+0x15ac], R45 ;  /* 0x0015ac2d01007387 */ /* 0x000fe20000100800 */
[----:B------:R-:W-:Y:S02]  /*3cb70*/  F2FP.F16.F32.PACK_AB R44, R3, R44 ;  /* 0x0000002c032c723e */ /* 0x000fe400000000ff */
[----:B------:R-:W-:-:S03]  /*3cb80*/  F2FP.F16.F32.PACK_AB R43, R0, R43 ;  /* 0x0000002b002b723e */ /* 0x000fc600000000ff */
[----:B------:R-:W-:Y:S01]  /*3cb90*/  STL [R1+0x15b0], R44 ;  /* 0x0015b02c01007387 */ /* 0x000fe20000100800 */
[----:B------:R-:W-:-:S03]  /*3cba0*/  F2FP.F16.F32.PACK_AB R42, R2, R42 ;  /* 0x0000002a022a723e */ /* 0x000fc600000000ff */
[----:B------:R-:W-:Y:S04]  /*3cbb0*/  STL [R1+0x15bc], R43 ;  /* 0x0015bc2b01007387 */ /* 0x000fe80000100800 */
        /* <DEDUP_REMOVED lines=10> */
[----:B------:R0:W-:Y:S01]  /*3cc60*/  STL [R1+0x15ec], R37 ;  /* 0x0015ec2501007387 */ /* 0x0001e20000100800 */
[----:B------:R-:W-:-:S03]  /*3cc70*/  F2FP.F16.F32.PACK_AB R36, R11, R36 ;  /* 0x000000240b24723e */ /* 0x000fc600000000ff */
[----:B0-----:R-:W2:Y:S01]  /*3cc80*/  LDL.LU R37, [R1+0x21c] ;  /* 0x00021c0001257983 */ /* 0x001ea20000300800 */
[----:B------:R-:W-:Y:S02]  /*3cc90*/  F2FP.F16.F32.PACK_AB R35, R14, R35 ;  /* 0x000000230e23723e */ /* 0x000fe400000000ff */
[----:B------:R-:W-:Y:S02]  /*3cca0*/  F2FP.F16.F32.PACK_AB R34, R15, R34 ;  /* 0x000000220f22723e */ /* 0x000fe400000000ff */
[----:B------:R-:W-:Y:S02]  /*3ccb0*/  F2FP.F16.F32.PACK_AB R33, R18, R33 ;  /* 0x000000211221723e */ /* 0x000fe400000000ff */
[----:B------:R-:W-:Y:S02]  /*3ccc0*/  F2FP.F16.F32.PACK_AB R32, R19, R32 ;  /* 0x000000201320723e */ /* 0x000fe400000000ff */
[----:B------:R-:W-:Y:S02]  /*3ccd0*/  F2FP.F16.F32.PACK_AB R31, R23, R31 ;  /* 0x0000001f171f723e */ /* 0x000fe400000000ff */
[----:B------:R-:W-:-:S02]  /*3cce0*/  F2FP.F16.F32.PACK_AB R30, R22, R30 ;  /* 0x0000001e161e723e */ /* 0x000fc400000000ff */
[----:B------:R-:W-:Y:S02]  /*3ccf0*/  F2FP.F16.F32.PACK_AB R29, R26, R29 ;  /* 0x0000001d1a1d723e */ /* 0x000fe400000000ff */
[----:B------:R-:W-:Y:S02]  /*3cd00*/  F2FP.F16.F32.PACK_AB R28, R27, R28 ;  /* 0x0000001c1b1c723e */ /* 0x000fe400000000ff */
        /* <DEDUP_REMOVED lines=51> */
[----:B--2---:R-:W-:-:S03]  /*3d040*/  F2FP.F16.F32.PACK_AB R27, R37, R27 ;  /* 0x0000001b251b723e */ /* 0x004fc600000000ff */
[----:B------:R1:W5:Y:S01]  /*3d050*/  LDL.LU R37, [R1+0x15ec] ;  /* 0x0015ec0001257983 */ /* 0x0003620000300800 */
[----:B---3--:R-:W-:-:S03]  /*3d060*/  F2FP.F16.F32.PACK_AB R26, R25, R26 ;  /* 0x0000001a191a723e */ /* 0x008fc600000000ff */
[----:B------:R-:W4:Y:S02]  /*3d070*/  LDL.LU R25, [R1+0x15e8] ;  /* 0x0015e80001197983 */ /* 0x000f240000300800 */
[----:B----4-:R-:W-:Y:S02]  /*3d080*/  F2FP.F16.F32.PACK_AB R25, R24, R25 ;  /* 0x000000191819723e */ /* 0x010fe400000000ff */
[----:B------:R-:W2:Y:S01]  /*3d090*/  LDL.LU R24, [R1+0x15e4] ;  /* 0x0015e40001187983 */ /* 0x000ea20000300800 */
[----:B------:R-:W-:Y:S02]  /*3d0a0*/  F2FP.F16.F32.PACK_AB R23, R39, R23 ;  /* 0x000000172717723e */ /* 0x000fe400000000ff */
[----:B------:R-:W-:Y:S02]  /*3d0b0*/  F2FP.F16.F32.PACK_AB R22, R21, R22 ;  /* 0x000000161516723e */ /* 0x000fe400000000ff */
[----:B--2---:R-:W-:Y:S02]  /*3d0c0*/  F2FP.F16.F32.PACK_AB R24, R38, R24 ;  /* 0x000000182618723e */ /* 0x004fe400000000ff */
[----:B------:R1:W5:Y:S04]  /*3d0d0*/  LDL.LU R38, [R1+0x15e0] ;  /* 0x0015e00001267983 */ /* 0x0003680000300800 */
[----:B------:R1:W5:Y:S04]  /*3d0e0*/  LDL.LU R39, [R1+0x15dc] ;  /* 0x0015dc0001277983 */ /* 0x0003680000300800 */
[----:B------:R-:W2:Y:S02]  /*3d0f0*/  LDL.LU R21, [R1+0x15d8] ;  /* 0x0015d80001157983 */ /* 0x000ea40000300800 */
[----:B--2---:R-:W-:-:S02]  /*3d100*/  F2FP.F16.F32.PACK_AB R21, R20, R21 ;  /* 0x000000151415723e */ /* 0x004fc400000000ff */
        /* <DEDUP_REMOVED lines=33> */
[----:B------:R-:W-:Y:S02]  /*3d320*/  F2FP.F16.F32.PACK_AB R60, R59, R60 ;  /* 0x0000003c3b3c723e */ /* 0x000fe400000000ff */
[----:B------:R-:W-:Y:S02]  /*3d330*/  F2FP.F16.F32.PACK_AB R3, R61, R3 ;  /* 0x000000033d03723e */ /* 0x000fe400000000ff */
[----:B--2---:R-:W-:Y:S02]  /*3d340*/  F2FP.F16.F32.PACK_AB R8, R46, R8 ;  /* 0x000000082e08723e */ /* 0x004fe400000000ff */
[----:B------:R1:W5:Y:S04]  /*3d350*/  LDL.LU R46, [R1+0x15a0] ;  /* 0x0015a000012e7983 */ /* 0x0003680000300800 */
[----:B------:R1:W5:Y:S04]  /*3d360*/  LDL.LU R47, [R1+0x159c] ;  /* 0x00159c00012f7983 */ /* 0x0003680000300800 */
[----:B------:R1:W5:Y:S04]  /*3d370*/  LDL.LU R48, [R1+0x1598] ;  /* 0x0015980001307983 */ /* 0x0003680000300800 */
[----:B------:R1:W5:Y:S04]  /*3d380*/  LDL.LU R49, [R1+0x1594] ;  /* 0x0015940001317983 */ /* 0x0003680000300800 */
[----:B------:R1:W5:Y:S04]  /*3d390*/  LDL.LU R50, [R1+0x1590] ;  /* 0x0015900001327983 */ /* 0x0003680000300800 */
[----:B------:R1:W5:Y:S04]  /*3d3a0*/  LDL.LU R51, [R1+0x158c] ;  /* 0x00158c0001337983 */ /* 0x0003680000300800 */
[----:B------:R0:W-:Y:S04]  /*3d3b0*/  STL [R1+0xc], R52 ;  /* 0x00000c3401007387 */ /* 0x0001e80000100800 */
[----:B0-----:R1:W5:Y:S04]  /*3d3c0*/  LDL.LU R52, [R1+0x1588] ;  /* 0x0015880001347983 */ /* 0x0013680000300800 */
[----:B------:R1:W5:Y:S04]  /*3d3d0*/  LDL.LU R53, [R1+0x1584] ;  /* 0x0015840001357983 */ /* 0x0003680000300800 */
[----:B------:R0:W-:Y:S04]  /*3d3e0*/  STL [R1+0x8], R54 ;  /* 0x0000083601007387 */ /* 0x0001e80000100800 */
[----:B0-----:R1:W5:Y:S04]  /*3d3f0*/  LDL.LU R54, [R1+0x1580] ;  /* 0x0015800001367983 */ /* 0x0013680000300800 */
[----:B------:R1:W5:Y:S04]  /*3d400*/  LDL.LU R55, [R1+0x157c] ;  /* 0x00157c0001377983 */ /* 0x0003680000300800 */
[----:B------:R0:W-:Y:S04]  /*3d410*/  STL [R1+0x4], R56 ;  /* 0x0000043801007387 */ /* 0x0001e80000100800 */
[----:B0-----:R1:W5:Y:S04]  /*3d420*/  LDL.LU R56, [R1+0x1578] ;  /* 0x0015780001387983 */ /* 0x0013680000300800 */
[----:B------:R1:W5:Y:S04]  /*3d430*/  LDL.LU R57, [R1+0x1574] ;  /* 0x0015740001397983 */ /* 0x0003680000300800 */
[----:B------:R0:W-:Y:S04]  /*3d440*/  STL [R1], R58 ;  /* 0x0000003a01007387 */ /* 0x0001e80000100800 */
[----:B0-----:R1:W5:Y:S04]  /*3d450*/  LDL.LU R58, [R1+0x1570] ;  /* 0x00157000013a7983 */ /* 0x0013680000300800 */
[----:B------:R1:W5:Y:S04]  /*3d460*/  LDL.LU R59, [R1+0x156c] ;  /* 0x00156c00013b7983 */ /* 0x0003680000300800 */
[----:B------:R0:W-:Y:S04]  /*3d470*/  STL [R1+0x1c], R60 ;  /* 0x00001c3c01007387 */ /* 0x0001e80000100800 */
[----:B0-----:R-:W2:Y:S04]  /*3d480*/  LDL.LU R60, [R1+0x1568] ;  /* 0x00156800013c7983 */ /* 0x001ea80000300800 */
[----:B------:R-:W2:Y:S01]  /*3d490*/  LDL.LU R61, [R1+0x1564] ;  /* 0x00156400013d7983 */ /* 0x000ea20000300800 */
[----:B------:R-:W-:-:S03]  /*3d4a0*/  F2FP.F16.F32.PACK_AB R2, R0, R2 ;  /* 0x000000020002723e */ /* 0x000fc600000000ff */
[----:B------:R1:W-:Y:S01]  /*3d4b0*/  STL [R1+0x18], R3 ;  /* 0x0000180301007387 */ /* 0x0003e20000100800 */
[----:B--2---:R-:W-:-:S05]  /*3d4c0*/  F2FP.F16.F32.PACK_AB R0, R61, R60 ;  /* 0x0000003c3d00723e */ /* 0x004fca00000000ff */
[----:B------:R1:W-:Y:S04]  /*3d4d0*/  STL [R1+0x10], R0 ;  /* 0x0000100001007387 */ /* 0x0003e80000100800 */
[----:B------:R1:W-:Y:S02]  /*3d4e0*/  STL [R1+0x14], R2 ;  /* 0x0000140201007387 */ /* 0x0003e40000100800 */
.L_x_0:
[----:B-1---5:R-:W2:Y:S01]  /*3d4f0*/  LDL.LU R2, [R1] ;  /* 0x0000000001027983 */ /* 0x022ea20000300800 */
[----:B------:R-:W1:Y:S03]  /*3d500*/  LDCU.128 UR8, c[0x0][0x390] ;  /* 0x00007200ff0877ac */ /* 0x000e660008000c00 */
[----:B------:R-:W3:Y:S01]  /*3d510*/  LDL.LU R61, [R1+0x4] ;  /* 0x00000400013d7983 */ /* 0x000ee20000300800 */
[----:B------:R-:W4:Y:S03]  /*3d520*/  LDCU UR4, c[0x0][0x3b8] ;  /* 0x00007700ff0477ac */ /* 0x000f260008000800 */
[----:B------:R-:W4:Y:S01]  /*3d530*/  LDL.LU R60, [R1+0x8] ;  /* 0x00000800013c7983 */ /* 0x000f220000300800 */
[----:B------:R-:W0:Y:S03]  /*3d540*/  LDCU UR6, c[0x0][0x398] ;  /* 0x00007300ff0677ac */ /* 0x000e260008000800 */
[----:B------:R-:W4:Y:S01]  /*3d550*/  LDL.LU R3, [R1+0xc] ;  /* 0x00000c0001037983 */ /* 0x000f220000300800 */
[----:B------:R-:W0:Y:S03]  /*3d560*/  LDCU UR7, c[0x0][0x398] ;  /* 0x00007300ff0777ac */ /* 0x000e260008000800 */
[----:B0-----:R-:W4:Y:S01]  /*3d570*/  LDL R0, [R1+0x4e4] ;  /* 0x0004e40001007983 */ /* 0x001f220000100800 */
[----:B------:R-:W0:Y:S03]  /*3d580*/  LDCU UR14, c[0x0][0x398] ;  /* 0x00007300ff0e77ac */ /* 0x000e260008000800 */
[----:B------:R-:W-:Y:S01]  /*3d590*/  STL.64 [R1+0x15d8], R54 ;  /* 0x0015d83601007387 */ /* 0x000fe20000100a00 */
[----:B------:R-:W0:Y:S03]  /*3d5a0*/  LDCU UR15, c[0x0][0x398] ;  /* 0x00007300ff0f77ac */ /* 0x000e260008000800 */
[----:B------:R1:W-:Y:S01]  /*3d5b0*/  STL.64 [R1+0x15d0], R52 ;  /* 0x0015d03401007387 */ /* 0x0003e20000100a00 */
[----:B------:R-:W0:Y:S01]  /*3d5c0*/  LDCU UR16, c[0x0][0x398] ;  /* 0x00007300ff1077ac */ /* 0x000e220008000800 */
[----:B------:R-:W0:Y:S02]  /*3d5d0*/  LDCU UR17, c[0x0][0x398] ;  /* 0x00007300ff1177ac */ /* 0x000e240008000800 */
[----:B-1----:R-:W4:Y:S04]  /*3d5e0*/  LDL.LU R52, [R1+0x10] ;  /* 0x0000100001347983 */ /* 0x002f280000300800 */
[----:B------:R-:W4:Y:S04]  /*3d5f0*/  LDL.LU R53, [R1+0x14] ;  /* 0x0000140001357983 */ /* 0x000f280000300800 */
[----:B------:R-:W4:Y:S04]  /*3d600*/  LDL.LU R54, [R1+0x18] ;  /* 0x0000180001367983 */ /* 0x000f280000300800 */
[----:B------:R-:W4:Y:S04]  /*3d610*/  LDL.LU R55, [R1+0x1c] ;  /* 0x00001c0001377983 */ /* 0x000f280000300800 */
[----:B------:R2:W-:Y:S04]  /*3d620*/  STL.64 [R1+0x15c8], R58 ;  /* 0x0015c83a01007387 */ /* 0x0005e80000100a00 */
[----:B------:R3:W-:Y:S01]  /*3d630*/  STL.64 [R1+0x15c0], R56 ;  /* 0x0015c03801007387 */ /* 0x0007e20000100a00 */
[----:B------:R-:W-:Y:S01]  /*3d640*/  BAR.SYNC.DEFER_BLOCKING 0x0 ;  /* 0x0000000000007b1d */ /* 0x000fe20000010000 */
[----:B--2---:R-:W-:-:S05]  /*3d650*/  IMAD.MOV.U32 R59, RZ, RZ, R2 ;  /* 0x000000ffff3b7224 */ /* 0x004fca00078e0002 */
[----:B------:R-:W1:Y:S01]  /*3d660*/  S2R R2, SR_TID.X ;  /* 0x0000000000027919 */ /* 0x000e620000002100 */
[----:B---3--:R-:W-:Y:S02]  /*3d670*/  IMAD.MOV.U32 R57, RZ, RZ, R61 ;  /* 0x000000ffff397224 */ /* 0x008fe400078e003d */
[----:B------:R-:W-:Y:S02]  /*3d680*/  IMAD.MOV.U32 R56, RZ, RZ, R59 ;  /* 0x000000ffff387224 */ /* 0x000fe400078e003b */
[----:B----4-:R-:W-:Y:S02]  /*3d690*/  IMAD.MOV.U32 R58, RZ, RZ, R60 ;  /* 0x000000ffff3a7224 */ /* 0x010fe400078e003c */
[----:B------:R-:W-:Y:S02]  /*3d6a0*/  IMAD.MOV.U32 R59, RZ, RZ, R3 ;  /* 0x000000ffff3b7224 */ /* 0x000fe400078e0003 */
[C---:B------:R-:W-:Y:S02]  /*3d6b0*/  VIADD R60, R0.reuse, 0x3f ;  /* 0x0000003f003c7836 */ /* 0x040fe40000000000 */
[----:B------:R-:W-:-:S03]  /*3d6c0*/  VIADD R3, R0, 0x1 ;  /* 0x0000000100037836 */ /* 0x000fc60000000000 */
[----:B------:R-:W-:Y:S02]  /*3d6d0*/  ISETP.GE.AND P3, PT, R60, UR11, PT ;  /* 0x0000000b3c007c0c */ /* 0x000fe4000bf66270 */
[----:B------:R-:W-:Y:S02]  /*3d6e0*/  ISETP.GE.AND P1, PT, R3, UR11, PT ;  /* 0x0000000b03007c0c */ /* 0x000fe4000bf26270 */
[----:B-1----:R-:W-:-:S04]  /*3d6f0*/  LOP3.LUT R2, R2, 0x1f, RZ, 0xc0, !PT ;  /* 0x0000001f02027812 */ /* 0x002fc800078ec0ff */
[----:B------:R-:W-:Y:S01]  /*3d700*/  LEA R61, R2, UR5, 0x4 ;  /* 0x00000005023d7c11 */ /* 0x000fe2000f8e20ff */
[C---:B------:R-:W-:Y:S01]  /*3d710*/  VIADD R2, R0.reuse, 0x2 ;  /* 0x0000000200027836 */ /* 0x040fe20000000000 */
[----:B------:R-:W1:Y:S01]  /*3d720*/  LDCU UR5, c[0x0][0x3b4] ;  /* 0x00007680ff0577ac */ /* 0x000e620008000800 */
[----:B------:R-:W-:Y:S02]  /*3d730*/  VIADD R0, R0, 0x3 ;  /* 0x0000000300007836 */ /* 0x000fe40000000000 */
[----:B------:R-:W-:Y:S01]  /*3d740*/  STL [R1+0x2c], R61 ;  /* 0x00002c3d01007387 */ /* 0x000fe20000100800 */
[----:B------:R-:W-:Y:S02]  /*3d750*/  ISETP.GE.AND P4, PT, R2, UR11, PT ;  /* 0x0000000b02007c0c */ /* 0x000fe4000bf86270 */
[----:B------:R-:W-:Y:S01]  /*3d760*/  ISETP.GE.AND P6, PT, R0, UR11, PT ;  /* 0x0000000b00007c0c */ /* 0x000fe2000bfc6270 */
[----:B------:R-:W-:Y:S01]  /*3d770*/  STSM.16.M88.4 [R61], R52 ;  /* 0x000000343d007844 */ /* 0x000fe20000000200 */
[----:B------:R-:W-:-:S03]  /*3d780*/  NOP ;  /* 0x0000000000007918 */ /* 0x000fc60000000000 */
[----:B------:R-:W2:Y:S01]  /*3d790*/  LDS.128 R52, [R61] ;  /* 0x000000003d347984 */ /* 0x000ea20000000c00 */
[----:B------:R-:W-:-:S03]  /*3d7a0*/  NOP ;  /* 0x0000000000007918 */ /* 0x000fc60000000000 */
[----:B------:R-:W-:Y:S01]  /*3d7b0*/  STSM.16.M88.4 [R61], R56 ;  /* 0x000000383d007844 */ /* 0x000fe20000000200 */
[----:B------:R-:W-:-:S03]  /*3d7c0*/  NOP ;  /* 0x0000000000007918 */ /* 0x000fc60000000000 */
[----:B------:R-:W3:Y:S01]  /*3d7d0*/  LDS.128 R56, [R61] ;  /* 0x000000003d387984 */ /* 0x000ee20000000c00 */
[----:B------:R-:W-:-:S03]  /*3d7e0*/  NOP ;  /* 0x0000000000007918 */ /* 0x000fc60000000000 */
[----:B------:R-:W-:Y:S01]  /*3d7f0*/  STSM.16.M88.4 [R61], R4 ;  /* 0x000000043d007844 */ /* 0x000fe20000000200 */
[----:B------:R-:W-:-:S03]  /*3d800*/  NOP ;  /* 0x0000000000007918 */ /* 0x000fc60000000000 */
[----:B------:R-:W4:Y:S01]  /*3d810*/  LDS.128 R4, [R61] ;  /* 0x000000003d047984 */ /* 0x000f220000000c00 */
[----:B------:R-:W-:-:S03]  /*3d820*/  NOP ;  /* 0x0000000000007918 */ /* 0x000fc60000000000 */
[----:B------:R-:W-:Y:S01]  /*3d830*/  STSM.16.M88.4 [R61], R8 ;  /* 0x000000083d007844 */ /* 0x000fe20000000200 */
[----:B------:R-:W-:-:S03]  /*3d840*/  NOP ;  /* 0x0000000000007918 */ /* 0x000fc60000000000 */
[----:B------:R-:W0:Y:S01]  /*3d850*/  LDS.128 R8, [R61] ;  /* 0x000000003d087984 */ /* 0x000e220000000c00 */
[----:B------:R-:W-:-:S03]  /*3d860*/  NOP ;  /* 0x0000000000007918 */ /* 0x000fc60000000000 */
[----:B------:R-:W-:Y:S01]  /*3d870*/  STSM.16.M88.4 [R61], R12 ;  /* 0x0000000c3d007844 */ /* 0x000fe20000000200 */
[----:B------:R-:W-:-:S03]  /*3d880*/  NOP ;  /* 0x0000000000007918 */ /* 0x000fc60000000000 */
[----:B------:R-:W0:Y:S01]  /*3d890*/  LDS.128 R12, [R61] ;  /* 0x000000003d0c7984 */ /* 0x000e220000000c00 */
[----:B------:R-:W-:-:S03]  /*3d8a0*/  NOP ;  /* 0x0000000000007918 */ /* 0x000fc60000000000 */
[----:B------:R-:W-:Y:S01]  /*3d8b0*/  STSM.16.M88.4 [R61], R16 ;  /* 0x000000103d007844 */ /* 0x000fe20000000200 */
[----:B------:R-:W-:-:S03]  /*3d8c0*/  NOP ;  /* 0x0000000000007918 */ /* 0x000fc60000000000 */
[----:B------:R-:W-:Y:S01]  /*3d8d0*/  LDS.128 R16, [R61] ;  /* 0x000000003d107984 */ /* 0x000fe20000000c00 */
        /* <DEDUP_REMOVED lines=31> */
[----:B------:R-:W0:Y:S04]  /*3dad0*/  LDS.128 R48, [R61] ;  /* 0x000000003d307984 */ /* 0x000e280000000c00 */
[----:B--2---:R-:W-:Y:S04]  /*3dae0*/  STL.64 [R1+0x10], R52 ;  /* 0x0000103401007387 */ /* 0x004fe80000100a00 */
[----:B------:R2:W-:Y:S04]  /*3daf0*/  STL.64 [R1+0x18], R54 ;  /* 0x0000183601007387 */ /* 0x0005e80000100a00 */
[----:B--2---:R-:W2:Y:S04]  /*3db00*/  LDL.LU.64 R54, [R1+0x15d8] ;  /* 0x0015d80001367983 */ /* 0x004ea80000300a00 */
[----:B------:R-:W2:Y:S04]  /*3db10*/  LDL.LU.64 R52, [R1+0x15d0] ;  /* 0x0015d00001347983 */ /* 0x000ea80000300a00 */
[----:B---3--:R-:W-:Y:S04]  /*3db20*/  STL.64 [R1], R56 ;  /* 0x0000003801007387 */ /* 0x008fe80000100a00 */
[----:B------:R3:W-:Y:S04]  /*3db30*/  STL.64 [R1+0x8], R58 ;  /* 0x0000083a01007387 */ /* 0x0007e80000100a00 */
[----:B---3--:R-:W3:Y:S04]  /*3db40*/  LDL.LU.64 R58, [R1+0x15c8] ;  /* 0x0015c800013a7983 */ /* 0x008ee80000300a00 */
[----:B------:R-:W3:Y:S04]  /*3db50*/  LDL.LU.64 R56, [R1+0x15c0] ;  /* 0x0015c00001387983 */ /* 0x000ee80000300a00 */
[----:B------:R-:W1:Y:S04]  /*3db60*/  LDL R0, [R1+0x55c] ;  /* 0x00055c0001007983 */ /* 0x000e680000100800 */
[----:B----4-:R-:W-:Y:S04]  /*3db70*/  STL [R1+0x15a4], R4 ;  /* 0x0015a40401007387 */ /* 0x010fe80000100800 */
[----:B------:R-:W-:Y:S04]  /*3db80*/  STL [R1+0x15b0], R4 ;  /* 0x0015b00401007387 */ /* 0x000fe80000100800 */
[----:B------:R-:W-:Y:S04]  /*3db90*/  STL [R1+0x15a0], R5 ;  /* 0x0015a00501007387 */ /* 0x000fe80000100800 */
[----:B------:R-:W-:Y:S04]  /*3dba0*/  STL [R1+0x1580], R6 ;  /* 0x0015800601007387 */ /* 0x000fe80000100800 */
[----:B------:R-:W-:Y:S04]  /*3dbb0*/  STL [R1+0x1578], R7 ;  /* 0x0015780701007387 */ /* 0x000fe80000100800 */
[----:B------:R-:W-:Y:S04]  /*3dbc0*/  STL [R1+0x1584], R7 ;  /* 0x0015840701007387 */ /* 0x000fe80000100800 */
[----:B------:R-:W-:Y:S04]  /*3dbd0*/  STL.64 [R1+0x1598], R6 ;  /* 0x0015980601007387 */ /* 0x000fe80000100a00 */
[----:B------:R-:W-:Y:S04]  /*3dbe0*/  STL [R1+0x15bc], R7 ;  /* 0x0015bc0701007387 */ /* 0x000fe80000100800 */
[----:B------:R-:W-:Y:S04]  /*3dbf0*/  STL [R1+0x15a8], R6 ;  /* 0x0015a80601007387 */ /* 0x000fe80000100800 */
[----:B0-----:R-:W-:Y:S04]  /*3dc00*/  STL [R1+0x15b4], R8 ;  /* 0x0015b40801007387 */ /* 0x001fe80000100800 */
[----:B------:R-:W-:Y:S04]  /*3dc10*/  STL [R1+0x15ac], R9 ;  /* 0x0015ac0901007387 */ /* 0x000fe80000100800 */
[----:B------:R-:W-:Y:S04]  /*3dc20*/  STL [R1+0x1588], R10 ;  /* 0x0015880a01007387 */ /* 0x000fe80000100800 */
[----:B------:R-:W-:Y:S04]  /*3dc30*/  STL [R1+0x1574], R11 ;  /* 0x0015740b01007387 */ /* 0x000fe80000100800 */
[----:B------:R0:W-:Y:S04]  /*3dc40*/  STL [R1+0x15b8], R11 ;  /* 0x0015b80b01007387 */ /* 0x0001e80000100800 */
[----:B0-----:R-:W4:Y:S04]  /*3dc50*/  LDL.LU R11, [R1+0x10] ;  /* 0x00001000010b7983 */ /* 0x001f280000300800 */
[----:B------:R-:W-:Y:S04]  /*3dc60*/  STL.64 [R1+0x1590], R12 ;  /* 0x0015900c01007387 */ /* 0x000fe80000100a00 */
[----:B------:R-:W-:Y:S04]  /*3dc70*/  STL [R1+0x157c], R14 ;  /* 0x00157c0e01007387 */ /* 0x000fe80000100800 */
[----:B------:R0:W-:Y:S04]  /*3dc80*/  STL [R1+0x1570], R15 ;  /* 0x0015700f01007387 */ /* 0x0001e80000100800 */
[----:B0-----:R-:W2:Y:S04]  /*3dc90*/  LDL R15, [R1+0x558] ;  /* 0x00055800010f7983 */ /* 0x001ea80000100800 */
[----:B------:R0:W-:Y:S04]  /*3dca0*/  STL [R1+0x156c], R51 ;  /* 0x00156c3301007387 */ /* 0x0001e80000100800 */
[----:B0-----:R-:W3:Y:S01]  /*3dcb0*/  LDL.LU R51, [R1+0x2c] ;  /* 0x00002c0001337983 */ /* 0x001ee20000300800 */
[----:B------:R-:W-:-:S03]  /*3dcc0*/  NOP ;  /* 0x0000000000007918 */ /* 0x000fc60000000000 */
[----:B------:R-:W4:Y:S04]  /*3dcd0*/  LDL.LU R7, [R1] ;  /* 0x0000000001077983 */ /* 0x000f280000300800 */
[----:B------:R-:W4:Y:S04]  /*3dce0*/  LDL.LU R9, [R1+0x14] ;  /* 0x0000140001097983 */ /* 0x000f280000300800 */
[----:B------:R-:W4:Y:S04]  /*3dcf0*/  LDL.LU R4, [R1+0x4] ;  /* 0x0000040001047983 */ /* 0x000f280000300800 */
[----:B------:R-:W4:Y:S01]  /*3dd00*/  LDL.LU R6, [R1+0x18] ;  /* 0x0000180001067983 */ /* 0x000f220000300800 */
[----:B-1----:R-:W-:-:S02]  /*3dd10*/  IMAD R0, R0, UR5, RZ ;  /* 0x0000000500007c24 */ /* 0x002fc4000f8e02ff */
[----:B--2---:R-:W-:Y:S01]  /*3dd20*/  IMAD R3, R15, UR5, RZ ;  /* 0x000000050f037c24 */ /* 0x004fe2000f8e02ff */
[----:B------:R-:W0:Y:S01]  /*3dd30*/  LDCU UR5, c[0x0][0x398] ;  /* 0x00007300ff0577ac */ /* 0x000e220008000800 */
[----:B---3--:R-:W-:Y:S01]  /*3dd40*/  STSM.16.M88.4 [R51], R52 ;  /* 0x0000003433007844 */ /* 0x008fe20000000200 */
[----:B------:R-:W-:-:S03]  /*3dd50*/  NOP ;  /* 0x0000000000007918 */ /* 0x000fc60000000000 */
[----:B------:R-:W1:Y:S01]  /*3dd60*/  LDS.128 R52, [R51] ;  /* 0x0000000033347984 */ /* 0x000e620000000c00 */
[C---:B------:R-:W-:Y:S01]  /*3dd70*/  LEA R2, P2, R3.reuse, UR8, 0x1 ;  /* 0x0000000803027c11 */ /* 0x040fe2000f8408ff */
[----:B------:R-:W-:Y:S02]  /*3dd80*/  NOP ;  /* 0x0000000000007918 */ /* 0x000fe40000000000 */
[----:B-1----:R1:W-:Y:S04]  /*3dd90*/  STL [R1+0x1568], R54 ;  /* 0x0015683601007387 */ /* 0x0023e80000100800 */
[----:B-1----:R-:W2:Y:S04]  /*3dda0*/  LDL.LU R54, [R1+0x4e4] ;  /* 0x0004e40001367983 */ /* 0x002ea80000300800 */
[----:B------:R1:W-:Y:S04]  /*3ddb0*/  STL [R1+0x1564], R55 ;  /* 0x0015643701007387 */ /* 0x0003e80000100800 */
[----:B-1----:R-:W3:Y:S01]  /*3ddc0*/  LDL.LU R55, [R1+0x55c] ;  /* 0x00055c0001377983 */ /* 0x002ee20000300800 */
[----:B------:R-:W-:-:S03]  /*3ddd0*/  LEA.HI.X.SX32 R3, R3, UR9, 0x1, P2 ;  /* 0x0000000903037c11 */ /* 0x000fc600090f0eff */
[----:B------:R1:W-:Y:S01]  /*3dde0*/  STSM.16.M88.4 [R51], R56 ;  /* 0x0000003833007844 */ /* 0x0003e20000000200 */
[----:B------:R-:W-:Y:S02]  /*3ddf0*/  ISETP.GE.AND P2, PT, R15, UR10, PT ;  /* 0x0000000a0f007c0c */ /* 0x000fe4000bf46270 */
[C---:B-1----:R-:W-:Y:S01]  /*3de00*/  LEA R56, P5, R0.reuse, UR8, 0x1 ;  /* 0x0000000800387c11 */ /* 0x042fe2000f8a08ff */
[----:B------:R-:W1:Y:S03]  /*3de10*/  LDCU UR8, c[0x0][0x398] ;  /* 0x00007300ff0877ac */ /* 0x000e660008000800 */
[----:B------:R-:W-:Y:S01]  /*3de20*/  LEA.HI.X.SX32 R57, R0, UR9, 0x1, P5 ;  /* 0x0000000900397c11 */ /* 0x000fe2000a8f0eff */
[----:B------:R-:W0:Y:S01]  /*3de30*/  LDCU UR9, c[0x0][0x398] ;  /* 0x00007300ff0977ac */ /* 0x000e220008000800 */
[----:B----4-:R-:W-:Y:S02]  /*3de40*/  PRMT R0, R11, 0x7632, R0 ;  /* 0x000076320b007816 */ /* 0x010fe40000000000 */
[----:B------:R-:W-:Y:S01]  /*3de50*/  PRMT R5, R7, 0x7632, R5 ;  /* 0x0000763207057816 */ /* 0x000fe20000000005 */
[----:B------:R-:W-:Y:S01]  /*3de60*/  NOP ;  /* 0x0000000000007918 */ /* 0x000fe20000000000 */
[C---:B--2---:R-:W-:Y:S01]  /*3de70*/  ISETP.LT.AND P5, PT, R54.reuse, UR11, !P2 ;  /* 0x0000000b36007c0c */ /* 0x044fe2000d7a1270 */
[----:B------:R-:W-:Y:S01]  /*3de80*/  IMAD R58, R54, UR4, RZ ;  /* 0x00000004363a7c24 */ /* 0x000fe2000f8e02ff */
[----:B------:R-:W-:-:S02]  /*3de90*/  ISETP.LT.AND P2, PT, R15, UR10, !P1 ;  /* 0x0000000a0f007c0c */ /* 0x000fc4000cf41270 */
[----:B---3--:R-:W-:-:S04]  /*3dea0*/  ISETP.GE.AND P0, PT, R55, UR10, PT ;  /* 0x0000000a37007c0c */ /* 0x008fc8000bf06270 */
[----:B------:R-:W-:Y:S01]  /*3deb0*/  ISETP.LT.AND P0, PT, R54, UR11, !P0 ;  /* 0x0000000b36007c0c */ /* 0x000fe2000c701270 */
[C---:B------:R-:W-:Y:S02]  /*3dec0*/  VIADD R10, R58.reuse, UR4 ;  /* 0x000000043a0a7c36 */ /* 0x040fe40008000000 */
[----:B------:R-:W-:-:S04]  /*3ded0*/  IMAD.WIDE R60, R58, 0x2, R2 ;  /* 0x000000023a3c7825 */ /* 0x000fc800078e0202 */
[----:B------:R-:W-:Y:S01]  /*3dee0*/  IMAD.WIDE R58, R58, 0x2, R56 ;  /* 0x000000023a3a7825 */ /* 0x000fe200078e0238 */
[----:B------:R-:W-:Y:S05]  /*3def0*/  @P5 STG.E.U16 desc[UR12][R60.64], R11 ;  /* 0x0000000b3c005986 */ /* 0x000fea000c10150c */
[----:B------:R2:W-:Y:S02]  /*3df00*/  @P0 STG.E.U16 desc[UR12][R58.64], R0 ;  /* 0x000000003a000986 */ /* 0x0005e4000c10150c */
[----:B--2---:R-:W-:-:S05]  /*3df10*/  IMAD.WIDE R58, R10, 0x2, R2 ;  /* 0x000000020a3a7825 */ /* 0x004fca00078e0202 */
[----:B------:R2:W-:Y:S02]  /*3df20*/  @P2 STG.E.U16 desc[UR12][R58.64], R7 ;  /* 0x000000073a002986 */ /* 0x0005e4000c10150c */
[----:B--2---:R-:W-:-:S05]  /*3df30*/  VIADD R7, R54, 0x5 ;  /* 0x0000000536077836 */ /* 0x004fca0000000000 */
[----:B------:R-:W-:Y:S02]  /*3df40*/  ISETP.GE.AND P2, PT, R7, UR11, PT ;  /* 0x0000000b07007c0c */ /* 0x000fe4000bf46270 */
[----:B------:R-:W2:Y:S01]  /*3df50*/  LDL.LU R7, [R1+0x15bc] ;  /* 0x0015bc0001077983 */ /* 0x000ea20000300800 */
[----:B------:R-:W-:Y:S01]  /*3df60*/  ISETP.LT.AND P1, PT, R55, UR10, !P1 ;  /* 0x0000000a37007c0c */ /* 0x000fe2000cf21270 */
[----:B------:R-:W-:Y:S01]  /*3df70*/  VIADD R0, R54, 0x4 ;  /* 0x0000000436007836 */ /* 0x000fe20000000000 */
[----:B------:R-:W-:Y:S02]  /*3df80*/  ISETP.LT.AND P5, PT, R15, UR10, !P4 ;  /* 0x0000000a0f007c0c */ /* 0x000fe4000e7a1270 */
[----:B------:R-:W-:Y:S02]  /*3df90*/  ISETP.LT.AND P4, PT, R55, UR10, !P4 ;  /* 0x0000000a37007c0c */ /* 0x000fe4000e781270 */
[----:B------:R-:W-:Y:S01]  /*3dfa0*/  ISETP.GE.AND P0, PT, R0, UR11, PT ;  /* 0x0000000b00007c0c */ /* 0x000fe2000bf06270 */
[----:B------:R-:W-:-:S02]  /*3dfb0*/  VIADD R0, R10, UR4 ;  /* 0x000000040a007c36 */ /* 0x000fc40008000000 */
[----:B------:R-:W-:Y:S01]  /*3dfc0*/  IMAD.WIDE R10, R10, 0x2, R56 ;  /* 0x000000020a0a7825 */ /* 0x000fe200078e0238 */
[----:B------:R-:W-:-:S03]  /*3dfd0*/  PRMT R8, R9, 0x7632, R8 ;  /* 0x0000763209087816 */ /* 0x000fc60000000008 */
[C---:B------:R-:W-:Y:S01]  /*3dfe0*/  IMAD.WIDE R60, R0.reuse, 0x2, R2 ;  /* 0x00000002003c7825 */ /* 0x040fe200078e0202 */
[----:B------:R3:W-:Y:S01]  /*3dff0*/  @P1 STG.E.U16 desc[UR12][R10.64], R5 ;  /* 0x000000050a001986 */ /* 0x0007e2000c10150c */
[----:B------:R-:W-:Y:S02]  /*3e000*/  ISETP.LT.AND P1, PT, R15, UR10, !P6 ;  /* 0x0000000a0f007c0c */ /* 0x000fe4000f721270 */
[C---:B------:R-:W-:Y:S01]  /*3e010*/  IMAD.WIDE R58, R0.reuse, 0x2, R56 ;  /* 0x00000002003a7825 */ /* 0x040fe200078e0238 */
[----:B------:R4:W-:Y:S03]  /*3e020*/  @P5 STG.E.U16 desc[UR12][R60.64], R9 ;  /* 0x000000093c005986 */ /* 0x0009e6000c10150c */
[----:B------:R-:W-:Y:S01]  /*3e030*/  VIADD R0, R0, UR4 ;  /* 0x0000000400007c36 */ /* 0x000fe20008000000 */
[----:B------:R0:W-:Y:S04]  /*3e040*/  @P4 STG.E.U16 desc[UR12][R58.64], R8 ;  /* 0x000000083a004986 */ /* 0x0001e8000c10150c */
[----:B---3--:R-:W3:Y:S01]  /*3e050*/  LDL.LU R11, [R1+0x15b8] ;  /* 0x0015b800010b7983 */ /* 0x008ee20000300800 */
[----:B----4-:R-:W-:-:S03]  /*3e060*/  IMAD.WIDE R60, R0, 0x2, R2 ;  /* 0x00000002003c7825 */ /* 0x010fc600078e0202 */
[----:B------:R-:W4:Y:S01]  /*3e070*/  LDL.LU R5, [R1+0x8] ;  /* 0x0000080001057983 */ /* 0x000f220000300800 */
[----:B0-----:R-:W-:-:S03]  /*3e080*/  VIADD R8, R54, 0x6 ;  /* 0x0000000636087836 */ /* 0x001fc60000000000 */
[----:B------:R-:W3:Y:S02]  /*3e090*/  LDL.LU R10, [R1+0x1c] ;  /* 0x00001c00010a7983 */ /* 0x000ee40000300800 */
[----:B------:R-:W-:Y:S02]  /*3e0a0*/  ISETP.GE.AND P4, PT, R8, UR11, PT ;  /* 0x0000000b08007c0c */ /* 0x000fe4000bf86270 */
[----:B------:R0:W-:Y:S04]  /*3e0b0*/  @P1 STG.E.U16 desc[UR12][R60.64], R4 ;  /* 0x000000043c001986 */ /* 0x0001e8000c10150c */
[----:B------:R-:W3:Y:S01]  /*3e0c0*/  LDL.LU R8, [R1+0x15b4] ;  /* 0x0015b40001087983 */ /* 0x000ee20000300800 */
[----:B--2---:R-:W-:-:S03]  /*3e0d0*/  PRMT R7, R4, 0x7632, R7 ;  /* 0x0000763204077816 */ /* 0x004fc60000000007 */
[----:B0-----:R-:W2:Y:S01]  /*3e0e0*/  LDL.LU R4, [R1+0x15b0] ;  /* 0x0015b00001047983 */ /* 0x001ea20000300800 */
[----:B------:R-:W-:Y:S02]  /*3e0f0*/  ISETP.LT.AND P6, PT, R55, UR10, !P6 ;  /* 0x0000000a37007c0c */ /* 0x000fe4000f7c1270 */
[----:B------:R-:W-:Y:S01]  /*3e100*/  ISETP.LT.AND P5, PT, R15, UR10, !P0 ;  /* 0x0000000a0f007c0c */ /* 0x000fe2000c7a1270 */
[----:B------:R-:W-:-:S04]  /*3e110*/  IMAD.WIDE R58, R0, 0x2, R56 ;  /* 0x00000002003a7825 */ /* 0x000fc800078e0238 */
[----:B------:R-:W-:Y:S02]  /*3e120*/  VIADD R0, R0, UR4 ;  /* 0x0000000400007c36 */ /* 0x000fe40008000000 */
[----:B------:R-:W-:Y:S02]  /*3e130*/  VIADD R9, R54, 0x7 ;  /* 0x0000000736097836 */ /* 0x000fe40000000000 */
[----:B------:R-:W-:Y:S02]  /*3e140*/  IMAD.WIDE R60, R0, 0x2, R2 ;  /* 0x00000002003c7825 */ /* 0x000fe400078e0202 */
[----:B------:R0:W-:Y:S01]  /*3e150*/  @P6 STG.E.U16 desc[UR12][R58.64], R7 ;  /* 0x000000073a006986 */ /* 0x0001e2000c10150c */
[----:B------:R-:W-:-:S03]  /*3e160*/  ISETP.GE.AND P1, PT, R9, UR11, PT ;  /* 0x0000000b09007c0c */ /* 0x000fc6000bf26270 */
[----:B------:R-:W3:Y:S04]  /*3e170*/  LDL.LU R9, [R1+0x15ac] ;  /* 0x0015ac0001097983 */ /* 0x000ee80000300800 */
[----:B------:R1:W-:Y:S04]  /*3e180*/  @P5 STG.E.U16 desc[UR12][R60.64], R6 ;  /* 0x000000063c005986 */ /* 0x0003e8000c10150c */
[----:B0-----:R-:W3:Y:S01]  /*3e190*/  LDL.LU R7, [R1+0xc] ;  /* 0x00000c0001077983 */ /* 0x001ee20000300800 */
[----:B--2---:R-:W-:-:S03]  /*3e1a0*/  PRMT R4, R6, 0x7632, R4 ;  /* 0x0000763206047816 */ /* 0x004fc60000000004 */
[----:B-1----:R-:W2:Y:S01]  /*3e1b0*/  LDL.LU R6, [R1+0x15a8] ;  /* 0x0015a80001067983 */ /* 0x002ea20000300800 */
[----:B------:R-:W-:Y:S02]  /*3e1c0*/  ISETP.LT.AND P0, PT, R55, UR10, !P0 ;  /* 0x0000000a37007c0c */ /* 0x000fe4000c701270 */
[----:B------:R-:W-:Y:S01]  /*3e1d0*/  ISETP.LT.AND P6, PT, R15, UR10, !P2 ;  /* 0x0000000a0f007c0c */ /* 0x000fe2000d7c1270 */
[C---:B------:R-:W-:Y:S01]  /*3e1e0*/  IMAD.WIDE R58, R0.reuse, 0x2, R56 ;  /* 0x00000002003a7825 */ /* 0x040fe200078e0238 */
[----:B------:R-:W-:Y:S02]  /*3e1f0*/  ISETP.LT.AND P2, PT, R55, UR10, !P2 ;  /* 0x0000000a37007c0c */ /* 0x000fe4000d741270 */
[----:B------:R-:W-:Y:S02]  /*3e200*/  IADD3 R0, PT, PT, R0, UR4, RZ ;  /* 0x0000000400007c10 */ /* 0x000fe4000fffe0ff */
[----:B------:R-:W-:Y:S02]  /*3e210*/  ISETP.LT.AND P5, PT, R15, UR10, !P4 ;  /* 0x0000000a0f007c0c */ /* 0x000fe4000e7a1270 */
[----:B----4-:R-:W-:Y:S01]  /*3e220*/  PRMT R13, R5, 0x7632, R13 ;  /* 0x00007632050d7816 */ /* 0x010fe2000000000d */
[----:B------:R-:W-:-:S02]  /*3e230*/  IMAD.WIDE R60, R0, 0x2, R2 ;  /* 0x00000002003c7825 */ /* 0x000fc400078e0202 */
[----:B------:R0:W-:Y:S01]  /*3e240*/  @P0 STG.E.U16 desc[UR12][R58.64], R4 ;  /* 0x000000043a000986 */ /* 0x0001e2000c10150c */
[----:B------:R-:W-:-:S03]  /*3e250*/  ISETP.LT.AND P4, PT, R55, UR10, !P4 ;  /* 0x0000000a37007c0c */ /* 0x000fc6000e781270 */
[----:B------:R1:W-:Y:S01]  /*3e260*/  @P6 STG.E.U16 desc[UR12][R60.64], R5 ;  /* 0x000000053c006986 */ /* 0x0003e2000c10150c */
[----:B0-----:R-:W-:-:S04]  /*3e270*/  IMAD.WIDE R58, R0, 0x2, R56 ;  /* 0x00000002003a7825 */ /* 0x001fc800078e0238 */
[----:B------:R-:W-:Y:S01]  /*3e280*/  VIADD R0, R0, UR4 ;  /* 0x0000000400007c36 */ /* 0x000fe20008000000 */
[----:B------:R0:W-:Y:S01]  /*3e290*/  @P2 STG.E.U16 desc[UR12][R58.64], R13 ;  /* 0x0000000d3a002986 */ /* 0x0001e2000c10150c */
[----:B------:R-:W-:Y:S01]  /*3e2a0*/  ISETP.LT.AND P2, PT, R15, UR10, !P1 ;  /* 0x0000000a0f007c0c */ /* 0x000fe2000cf41270 */
[----:B------:R-:W-:Y:S02]  /*3e2b0*/  VIADD R4, R54, 0x8 ;  /* 0x0000000836047836 */ /* 0x000fe40000000000 */
[----:B-1----:R-:W-:Y:S01]  /*3e2c0*/  IMAD.WIDE R60, R0, 0x2, R56 ;  /* 0x00000002003c7825 */ /* 0x002fe200078e0238 */
[----:B------:R-:W-:Y:S02]  /*3e2d0*/  ISETP.LT.AND P1, PT, R55, UR10, !P1 ;  /* 0x0000000a37007c0c */ /* 0x000fe4000cf21270 */
[----:B------:R-:W-:Y:S02]  /*3e2e0*/  ISETP.GE.AND P0, PT, R4, UR11, PT ;  /* 0x0000000b04007c0c */ /* 0x000fe4000bf06270 */
[----:B------:R-:W4:Y:S01]  /*3e2f0*/  LDL.LU R4, [R1+0x15a4] ;  /* 0x0015a40001047983 */ /* 0x000f220000300800 */
[----:B0-----:R-:W-:Y:S01]  /*3e300*/  IMAD.WIDE R58, R0, 0x2, R2 ;  /* 0x00000002003a7825 */ /* 0x001fe200078e0202 */
[----:B---3--:R-:W-:-:S02]  /*3e310*/  PRMT R12, R7, 0x7632, R12 ;  /* 0x00007632070c7816 */ /* 0x008fc4000000000c */
[----:B------:R-:W3:Y:S01]  /*3e320*/  LDL.LU R5, [R1+0x15a0] ;  /* 0x0015a00001057983 */ /* 0x000ee20000300800 */
[----:B------:R-:W-:-:S03]  /*3e330*/  VIADD R0, R0, UR4 ;  /* 0x0000000400007c36 */ /* 0x000fc60008000000 */
[----:B------:R0:W-:Y:S02]  /*3e340*/  @P5 STG.E.U16 desc[UR12][R58.64], R10 ;  /* 0x0000000a3a005986 */ /* 0x0001e4000c10150c */
[----:B0-----:R-:W-:Y:S01]  /*3e350*/  IMAD.WIDE R58, R0, 0x2, R2 ;  /* 0x00000002003a7825 */ /* 0x001fe200078e0202 */
[----:B--2---:R-:W-:-:S05]  /*3e360*/  PRMT R6, R10, 0x7632, R6 ;  /* 0x000076320a067816 */ /* 0x004fca0000000006 */
[----:B------:R-:W-:Y:S04]  /*3e370*/  @P4 STG.E.U16 desc[UR12][R60.64], R6 ;  /* 0x000000063c004986 */ /* 0x000fe8000c10150c */
[----:B------:R0:W-:Y:S02]  /*3e380*/  @P2 STG.E.U16 desc[UR12][R58.64], R7 ;  /* 0x000000073a002986 */ /* 0x0001e4000c10150c */
[----:B0-----:R-:W-:-:S05]  /*3e390*/  IMAD.WIDE R6, R0, 0x2, R56 ;  /* 0x0000000200067825 */ /* 0x001fca00078e0238 */
[----:B------:R0:W-:Y:S04]  /*3e3a0*/  @P1 STG.E.U16 desc[UR12][R6.64], R12 ;  /* 0x0000000c06001986 */ /* 0x0001e8000c10150c */
[----:B0-----:R-:W2:Y:S01]  /*3e3b0*/  LDL.LU.64 R6, [R1+0x1598] ;  /* 0x0015980001067983 */ /* 0x001ea20000300a00 */
[----:B------:R-:W-:Y:S02]  /*3e3c0*/  ISETP.LT.AND P5, PT, R15, UR10, !P0 ;  /* 0x0000000a0f007c0c */ /* 0x000fe4000c7a1270 */
[----:B------:R-:W-:Y:S01]  /*3e3d0*/  ISETP.LT.AND P0, PT, R55, UR10, !P0 ;  /* 0x0000000a37007c0c */ /* 0x000fe2000c701270 */
[----:B------:R-:W-:Y:S02]  /*3e3e0*/  VIADD R60, R54, 0xa ;  /* 0x0000000a363c7836 */ /* 0x000fe40000000000 */
[----:B------:R-:W-:-:S02]  /*3e3f0*/  VIADD R10, R0, UR4 ;  /* 0x00000004000a7c36 */ /* 0x000fc40008000000 */
[----:B------:R-:W-:Y:S01]  /*3e400*/  VIADD R13, R54, 0x9 ;  /* 0x00000009360d7836 */ /* 0x000fe20000000000 */
[----:B------:R-:W-:Y:S01]  /*3e410*/  ISETP.GE.AND P4, PT, R60, UR11, PT ;  /* 0x0000000b3c007c0c */ /* 0x000fe2000bf86270 */
[----:B------:R-:W-:Y:S01]  /*3e420*/  IMAD.WIDE R58, R10, 0x2, R2 ;  /* 0x000000020a3a7825 */ /* 0x000fe200078e0202 */
[----:B----4-:R-:W-:Y:S02]  /*3e430*/  PRMT R0, R4, 0x7632, R0 ;  /* 0x0000763204007816 */ /* 0x010fe40000000000 */
[----:B------:R-:W-:Y:S01]  /*3e440*/  ISETP.GE.AND P6, PT, R13, UR11, PT ;  /* 0x0000000b0d007c0c */ /* 0x000fe2000bfc6270 */
[----:B------:R-:W-:Y:S01]  /*3e450*/  IMAD.WIDE R60, R10, 0x2, R56 ;  /* 0x000000020a3c7825 */ /* 0x000fe200078e0238 */
[----:B------:R0:W-:Y:S02]  /*3e460*/  @P5 STG.E.U16 desc[UR12][R58.64], R4 ;  /* 0x000000043a005986 */ /* 0x0001e4000c10150c */
[----:B------:R-:W-:Y:S01]  /*3e470*/  ISETP.LT.AND P5, PT, R15, UR10, !P6 ;  /* 0x0000000a0f007c0c */ /* 0x000fe2000f7a1270 */
[----:B------:R-:W-:Y:S01]  /*3e480*/  VIADD R13, R54, 0xb ;  /* 0x0000000b360d7836 */ /* 0x000fe20000000000 */
[----:B------:R1:W-:Y:S01]  /*3e490*/  @P0 STG.E.U16 desc[UR12][R60.64], R0 ;  /* 0x000000003c000986 */ /* 0x0003e2000c10150c */
[----:B------:R-:W-:-:S02]  /*3e4a0*/  ISETP.LT.AND P6, PT, R55, UR10, !P6 ;  /* 0x0000000a37007c0c */ /* 0x000fc4000f7c1270 */
[----:B------:R-:W-:Y:S01]  /*3e4b0*/  ISETP.LT.AND P0, PT, R15, UR10, !P4 ;  /* 0x0000000a0f007c0c */ /* 0x000fe2000e701270 */
[----:B0-----:R-:W-:Y:S01]  /*3e4c0*/  VIADD R58, R10, UR4 ;  /* 0x000000040a3a7c36 */ /* 0x001fe20008000000 */
[----:B------:R-:W-:-:S03]  /*3e4d0*/  ISETP.GE.AND P2, PT, R13, UR11, PT ;  /* 0x0000000b0d007c0c */ /* 0x000fc6000bf46270 */
[C---:B------:R-:W-:Y:S01]  /*3e4e0*/  VIADD R4, R58.reuse, UR4 ;  /* 0x000000043a047c36 */ /* 0x040fe20008000000 */
[----:B------:R-:W-:Y:S01]  /*3e4f0*/  ISETP.LT.AND P4, PT, R55, UR10, !P4 ;  /* 0x0000000a37007c0c */ /* 0x000fe2000e781270 */
[----:B------:R-:W-:-:S04]  /*3e500*/  IMAD.WIDE R12, R58, 0x2, R2 ;  /* 0x000000023a0c7825 */ /* 0x000fc800078e0202 */
[----:B-1----:R-:W-:Y:S02]  /*3e510*/  VIADD R0, R54, 0xc ;  /* 0x0000000c36007836 */ /* 0x002fe40000000000 */
[----:B------:R-:W-:Y:S01]  /*3e520*/  IMAD.WIDE R58, R58, 0x2, R56 ;  /* 0x000000023a3a7825 */ /* 0x000fe200078e0238 */
[----:B------:R0:W-:Y:S03]  /*3e530*/  @P5 STG.E.U16 desc[UR12][R12.64], R8 ;  /* 0x000000080c005986 */ /* 0x0001e6000c10150c */
[----:B------:R-:W-:Y:S01]  /*3e540*/  IMAD.WIDE R60, R4, 0x2, R2 ;  /* 0x00000002043c7825 */ /* 0x000fe200078e0202 */
[----:B------:R-:W-:-:S03]  /*3e550*/  ISETP.GE.AND P1, PT, R0, UR11, PT ;  /* 0x0000000b00007c0c */ /* 0x000fc6000bf26270 */
[----:B------:R-:W-:Y:S02]  /*3e560*/  VIADD R10, R54, 0xd ;  /* 0x0000000d360a7836 */ /* 0x000fe40000000000 */
[----:B------:R-:W-:Y:S01]  /*3e570*/  VIADD R0, R4, UR4 ;  /* 0x0000000404007c36 */ /* 0x000fe20008000000 */
[----:B0-----:R-:W4:Y:S02]  /*3e580*/  LDL.LU.64 R12, [R1+0x1590] ;  /* 0x00159000010c7983 */ /* 0x001f240000300a00 */
[----:B------:R-:W-:Y:S02]  /*3e590*/  ISETP.GE.AND P5, PT, R10, UR11, PT ;  /* 0x0000000b0a007c0c */ /* 0x000fe4000bfa6270 */
[----:B------:R-:W4:Y:S01]  /*3e5a0*/  LDL.LU R10, [R1+0x1588] ;  /* 0x00158800010a7983 */ /* 0x000f220000300800 */
[----:B--2---:R-:W-:Y:S02]  /*3e5b0*/  PRMT R7, R8, 0x7632, R7 ;  /* 0x0000763208077816 */ /* 0x004fe40000000007 */
[----:B---3--:R-:W-:-:S03]  /*3e5c0*/  PRMT R6, R5, 0x7632, R6 ;  /* 0x0000763205067816 */ /* 0x008fc60000000006 */
[----:B------:R0:W-:Y:S04]  /*3e5d0*/  @P6 STG.E.U16 desc[UR12][R58.64], R7 ;  /* 0x000000073a006986 */ /* 0x0001e8000c10150c */
[----:B------:R1:W-:Y:S01]  /*3e5e0*/  @P0 STG.E.U16 desc[UR12][R60.64], R5 ;  /* 0x000000053c000986 */ /* 0x0003e2000c10150c */
[----:B0-----:R-:W-:Y:S02]  /*3e5f0*/  VIADD R7, R54, 0xe ;  /* 0x0000000e36077836 */ /* 0x001fe40000000000 */
[----:B-1----:R-:W-:-:S03]  /*3e600*/  IMAD.WIDE R4, R4, 0x2, R56 ;  /* 0x0000000204047825 */ /* 0x002fc600078e0238 */
[----:B------:R-:W-:Y:S02]  /*3e610*/  ISETP.GE.AND P0, PT, R7, UR11, PT ;  /* 0x0000000b07007c0c */ /* 0x000fe4000bf06270 */
[----:B------:R-:W2:Y:S04]  /*3e620*/  LDL.LU R7, [R1+0x1584] ;  /* 0x0015840001077983 */ /* 0x000ea80000300800 */
[----:B------:R0:W-:Y:S04]  /*3e630*/  @P4 STG.E.U16 desc[UR12][R4.64], R6 ;  /* 0x0000000604004986 */ /* 0x0001e8000c10150c */
[----:B0-----:R-:W2:Y:S01]  /*3e640*/  LDL.LU R6, [R1+0x1580] ;  /* 0x0015800001067983 */ /* 0x001ea20000300800 */
[----:B------:R-:W-:-:S02]  /*3e650*/  ISETP.LT.AND P6, PT, R15, UR10, !P2 ;  /* 0x0000000a0f007c0c */ /* 0x000fc4000d7c1270 */
[----:B------:R-:W-:Y:S01]  /*3e660*/  ISETP.LT.AND P2, PT, R55, UR10, !P2 ;  /* 0x0000000a37007c0c */ /* 0x000fe2000d741270 */
[----:B------:R-:W-:Y:S01]  /*3e670*/  IMAD.WIDE R58, R0, 0x2, R2 ;  /* 0x00000002003a7825 */ /* 0x000fe200078e0202 */
[----:B------:R-:W-:-:S03]  /*3e680*/  PRMT R14, R9, 0x7632, R14 ;  /* 0x00007632090e7816 */ /* 0x000fc6000000000e */
[----:B------:R-:W-:-:S04]  /*3e690*/  IMAD.WIDE R60, R0, 0x2, R56 ;  /* 0x00000002003c7825 */ /* 0x000fc800078e0238 */
[----:B------:R-:W-:Y:S02]  /*3e6a0*/  VIADD R8, R54, 0xf ;  /* 0x0000000f36087836 */ /* 0x000fe40000000000 */
[----:B------:R-:W-:Y:S04]  /*3e6b0*/  @P6 STG.E.U16 desc[UR12][R58.64], R9 ;  /* 0x000000093a006986 */ /* 0x000fe8000c10150c */
[----:B------:R0:W-:Y:S01]  /*3e6c0*/  @P2 STG.E.U16 desc[UR12][R60.64], R14 ;  /* 0x0000000e3c002986 */ /* 0x0001e2000c10150c */
[----:B------:R-:W-:Y:S02]  /*3e6d0*/  ISETP.LT.AND P2, PT, R15, UR10, !P1 ;  /* 0x0000000a0f007c0c */ /* 0x000fe4000cf41270 */
[----:B------:R-:W-:Y:S02]  /*3e6e0*/  ISETP.LT.AND P1, PT, R55, UR10, !P1 ;  /* 0x0000000a37007c0c */ /* 0x000fe4000cf21270 */
[----:B------:R-:W-:Y:S01]  /*3e6f0*/  ISETP.GE.AND P4, PT, R8, UR11, PT ;  /* 0x0000000b08007c0c */ /* 0x000fe2000bf86270 */
[----:B------:R-:W-:Y:S01]  /*3e700*/  VIADD R8, R0, UR4 ;  /* 0x0000000400087c36 */ /* 0x000fe20008000000 */
[----:B------:R-:W-:-:S02]  /*3e710*/  ISETP.LT.AND P6, PT, R15, UR10, !P5 ;  /* 0x0000000a0f007c0c */ /* 0x000fc4000efc1270 */
[----:B------:R-:W-:Y:S01]  /*3e720*/  ISETP.LT.AND P5, PT, R55, UR10, !P5 ;  /* 0x0000000a37007c0c */ /* 0x000fe2000efa1270 */
[C---:B------:R-:W-:Y:S02]  /*3e730*/  VIADD R0, R8.reuse, UR4 ;  /* 0x0000000408007c36 */ /* 0x040fe40008000000 */
[----:B------:R-:W-:-:S04]  /*3e740*/  IMAD.WIDE R4, R8, 0x2, R2 ;  /* 0x0000000208047825 */ /* 0x000fc800078e0202 */
[----:B0-----:R-:W-:Y:S02]  /*3e750*/  VIADD R14, R54, 0x10 ;  /* 0x00000010360e7836 */ /* 0x001fe40000000000 */
[----:B------:R-:W-:Y:S01]  /*3e760*/  IMAD.WIDE R8, R8, 0x2, R56 ;  /* 0x0000000208087825 */ /* 0x000fe200078e0238 */
[----:B----4-:R-:W-:-:S03]  /*3e770*/  PRMT R11, R10, 0x7632, R11 ;  /* 0x000076320a0b7816 */ /* 0x010fc6000000000b */
[----:B------:R-:W-:-:S04]  /*3e780*/  IMAD.WIDE R58, R0, 0x2, R2 ;  /* 0x00000002003a7825 */ /* 0x000fc800078e0202 */
[----:B------:R-:W-:Y:S01]  /*3e790*/  IMAD.WIDE R60, R0, 0x2, R56 ;  /* 0x00000002003c7825 */ /* 0x000fe200078e0238 */
[----:B--2---:R-:W-:Y:S01]  /*3e7a0*/  PRMT R7, R6, 0x7632, R7 ;  /* 0x0000763206077816 */ /* 0x004fe20000000007 */
[----:B------:R-:W-:Y:S01]  /*3e7b0*/  @P2 STG.E.U16 desc[UR12][R4.64], R6 ;  /* 0x0000000604002986 */ /* 0x000fe2000c10150c */
[----:B------:R-:W-:-:S03]  /*3e7c0*/  ISETP.GE.AND P2, PT, R14, UR11, PT ;  /* 0x0000000b0e007c0c */ /* 0x000fc6000bf46270 */
[----:B------:R-:W2:Y:S04]  /*3e7d0*/  LDL.LU R14, [R1+0x157c] ;  /* 0x00157c00010e7983 */ /* 0x000ea80000300800 */
[----:B------:R0:W-:Y:S04]  /*3e7e0*/  @P1 STG.E.U16 desc[UR12][R8.64], R7 ;  /* 0x0000000708001986 */ /* 0x0001e8000c10150c */
[----:B------:R-:W-:Y:S04]  /*3e7f0*/  @P6 STG.E.U16 desc[UR12][R58.64], R10 ;  /* 0x0000000a3a006986 */ /* 0x000fe8000c10150c */
[----:B------:R1:W-:Y:S04]  /*3e800*/  @P5 STG.E.U16 desc[UR12][R60.64], R11 ;  /* 0x0000000b3c005986 */ /* 0x0003e8000c10150c */
[----:B0-----:R-:W3:Y:S04]  /*3e810*/  LDL.LU R7, [R1+0x1578] ;  /* 0x0015780001077983 */ /* 0x001ee80000300800 */
[----:B-1----:R-:W4:Y:S01]  /*3e820*/  LDL.LU R11, [R1+0x1574] ;  /* 0x00157400010b7983 */ /* 0x002f220000300800 */
[----:B------:R-:W-:Y:S01]  /*3e830*/  ISETP.LT.AND P5, PT, R15, UR10, !P0 ;  /* 0x0000000a0f007c0c */ /* 0x000fe2000c7a1270 */
[----:B------:R-:W-:Y:S01]  /*3e840*/  VIADD R4, R54, 0x11 ;  /* 0x0000001136047836 */ /* 0x000fe20000000000 */
[----:B------:R-:W-:Y:S01]  /*3e850*/  ISETP.LT.AND P0, PT, R55, UR10, !P0 ;  /* 0x0000000a37007c0c */ /* 0x000fe2000c701270 */
[----:B------:R-:W-:Y:S01]  /*3e860*/  VIADD R9, R0, UR4 ;  /* 0x0000000400097c36 */ /* 0x000fe20008000000 */
[----:B------:R-:W-:-:S02]  /*3e870*/  ISETP.LT.AND P6, PT, R15, UR10, !P4 ;  /* 0x0000000a0f007c0c */ /* 0x000fc4000e7c1270 */
[----:B------:R-:W-:Y:S01]  /*3e880*/  ISETP.LT.AND P4, PT, R55, UR10, !P4 ;  /* 0x0000000a37007c0c */ /* 0x000fe2000e781270 */
[C---:B------:R-:W-:Y:S01]  /*3e890*/  VIADD R6, R9.reuse, UR4 ;  /* 0x0000000409067c36 */ /* 0x040fe20008000000 */
[----:B------:R-:W-:Y:S01]  /*3e8a0*/  ISETP.GE.AND P1, PT, R4, UR11, PT ;  /* 0x0000000b04007c0c */ /* 0x000fe2000bf26270 */
[----:B------:R-:W-:-:S04]  /*3e8b0*/  IMAD.WIDE R4, R9, 0x2, R2 ;  /* 0x0000000209047825 */ /* 0x000fc800078e0202 */
[----:B------:R-:W-:-:S04]  /*3e8c0*/  IMAD.WIDE R8, R9, 0x2, R56 ;  /* 0x0000000209087825 */ /* 0x000fc800078e0238 */
[----:B------:R-:W-:-:S04]  /*3e8d0*/  IMAD.WIDE R58, R6, 0x2, R2 ;  /* 0x00000002063a7825 */ /* 0x000fc800078e0202 */
[----:B------:R-:W-:Y:S01]  /*3e8e0*/  IMAD.WIDE R60, R6, 0x2, R56 ;  /* 0x00000002063c7825 */ /* 0x000fe200078e0238 */
[----:B---3--:R-:W-:Y:S01]  /*3e8f0*/  PRMT R10, R7, 0x7632, R10 ;  /* 0x00007632070a7816 */ /* 0x008fe2000000000a */
[----:B------:R0:W-:Y:S04]  /*3e900*/  @P5 STG.E.U16 desc[UR12][R4.64], R7 ;  /* 0x0000000704005986 */ /* 0x0001e8000c10150c */
[----:B------:R-:W-:Y:S01]  /*3e910*/  @P0 STG.E.U16 desc[UR12][R8.64], R10 ;  /* 0x0000000a08000986 */ /* 0x000fe2000c10150c */
[----:B------:R-:W-:-:S03]  /*3e920*/  ISETP.LT.AND P0, PT, R15, UR10, !P2 ;  /* 0x0000000a0f007c0c */ /* 0x000fc6000d701270 */
[----:B----4-:R-:W-:Y:S01]  /*3e930*/  @P6 STG.E.U16 desc[UR12][R58.64], R11 ;  /* 0x0000000b3a006986 */ /* 0x010fe2000c10150c */
[----:B0-----:R-:W-:Y:S02]  /*3e940*/  PRMT R5, R11, 0x7632, R5 ;  /* 0x000076320b057816 */ /* 0x001fe40000000005 */
[----:B------:R-:W-:Y:S02]  /*3e950*/  ISETP.LT.AND P6, PT, R15, UR10, !P1 ;  /* 0x0000000a0f007c0c */ /* 0x000fe4000cfc1270 */
[----:B------:R-:W3:Y:S04]  /*3e960*/  LDL.LU R15, [R1+0x1570] ;  /* 0x00157000010f7983 */ /* 0x000ee80000300800 */
[----:B------:R0:W-:Y:S04]  /*3e970*/  @P4 STG.E.U16 desc[UR12][R60.64], R5 ;  /* 0x000000053c004986 */ /* 0x0001e8000c10150c */
[----:B0-----:R-:W4:Y:S01]  /*3e980*/  LDL.LU R61, [R1+0x558] ;  /* 0x00055800013d7983 */ /* 0x001f220000300800 */
[----:B------:R-:W-:Y:S01]  /*3e990*/  VIADD R0, R54, 0x12 ;  /* 0x0000001236007836 */ /* 0x000fe20000000000 */
[----:B------:R-:W-:-:S02]  /*3e9a0*/  ISETP.LT.AND P2, PT, R55, UR10, !P2 ;  /* 0x0000000a37007c0c */ /* 0x000fc4000d741270 */
[----:B------:R-:W-:Y:S02]  /*3e9b0*/  IADD3 R6, PT, PT, R6, UR4, RZ ;  /* 0x0000000406067c10 */ /* 0x000fe4000fffe0ff */
[----:B------:R-:W-:Y:S01]  /*3e9c0*/  ISETP.GE.AND P5, PT, R0, UR11, PT ;  /* 0x0000000b00007c0c */ /* 0x000fe2000bfa6270 */
[----:B------:R-:W-:Y:S01]  /*3e9d0*/  VIADD R0, R54, 0x13 ;  /* 0x0000001336007836 */ /* 0x000fe20000000000 */
[----:B------:R-:W-:Y:S01]  /*3e9e0*/  PRMT R58, R12, 0x7632, R58 ;  /* 0x000076320c3a7816 */ /* 0x000fe2000000003a */
[----:B------:R-:W-:-:S03]  /*3e9f0*/  IMAD.WIDE R4, R6, 0x2, R2 ;  /* 0x0000000206047825 */ /* 0x000fc600078e0202 */
[----:B------:R-:W-:Y:S01]  /*3ea00*/  ISETP.GE.AND P4, PT, R0, UR11, PT ;  /* 0x0000000b00007c0c */ /* 0x000fe2000bf86270 */
[C---:B------:R-:W-:Y:S02]  /*3ea10*/  VIADD R0, R6.reuse, UR4 ;  /* 0x0000000406007c36 */ /* 0x040fe40008000000 */
[----:B------:R-:W-:Y:S01]  /*3ea20*/  IMAD.WIDE R6, R6, 0x2, R56 ;  /* 0x0000000206067825 */ /* 0x000fe200078e0238 */
[----:B------:R0:W-:Y:S03]  /*3ea30*/  @P0 STG.E.U16 desc[UR12][R4.64], R12 ;  /* 0x0000000c04000986 */ /* 0x0001e6000c10150c */
[----:B------:R-:W-:Y:S02]  /*3ea40*/  VIADD R10, R54, 0x14 ;  /* 0x00000014360a7836 */ /* 0x000fe40000000000 */
[----:B------:R-:W-:Y:S01]  /*3ea50*/  IMAD.WIDE R8, R0, 0x2, R2 ;  /* 0x0000000200087825 */ /* 0x000fe200078e0202 */
[----:B------:R1:W-:Y:S01]  /*3ea60*/  @P2 STG.E.U16 desc[UR12][R6.64], R58 ;  /* 0x0000003a06002986 */ /* 0x0003e2000c10150c */
[----:B------:R-:W-:-:S02]  /*3ea70*/  ISETP.LT.AND P1, PT, R55, UR10, !P1 ;  /* 0x0000000a37007c0c */ /* 0x000fc4000cf21270 */
[----:B------:R-:W-:Y:S01]  /*3ea80*/  ISETP.GE.AND P0, PT, R10, UR11, PT ;  /* 0x0000000b0a007c0c */ /* 0x000fe2000bf06270 */
[----:B------:R1:W-:Y:S01]  /*3ea90*/  @P6 STG.E.U16 desc[UR12][R8.64], R16 ;  /* 0x0000001008006986 */ /* 0x0003e2000c10150c */
[----:B------:R-:W-:Y:S02]  /*3eaa0*/  VIADD R10, R54, 0x15 ;  /* 0x00000015360a7836 */ /* 0x000fe40000000000 */
[----:B0-----:R-:W-:-:S03]  /*3eab0*/  IMAD.WIDE R4, R0, 0x2, R56 ;  /* 0x0000000200047825 */ /* 0x001fc600078e0238 */
[----:B------:R-:W-:Y:S02]  /*3eac0*/  ISETP.GE.AND P2, PT, R10, UR11, PT ;  /* 0x0000000b0a007c0c */ /* 0x000fe4000bf46270 */
[----:B------:R-:W-:Y:S01]  /*3ead0*/  PRMT R10, R16, 0x7632, R10 ;  /* 0x00007632100a7816 */ /* 0x000fe2000000000a */
[----:B------:R-:W-:-:S04]  /*3eae0*/  VIADD R11, R0, UR4 ;  /* 0x00000004000b7c36 */ /* 0x000fc80008000000 */
[----:B------:R0:W-:Y:S01]  /*3eaf0*/  @P1 STG.E.U16 desc[UR12][R4.64], R10 ;  /* 0x0000000a04001986 */ /* 0x0001e2000c10150c */
[----:B-1----:R-:W-:Y:S01]  /*3eb00*/  IMAD.WIDE R6, R11, 0x2, R2 ;  /* 0x000000020b067825 */ /* 0x002fe200078e0202 */
[----:B------:R-:W-:-:S03]  /*3eb10*/  PRMT R16, R13, 0x7632, R16 ;  /* 0x000076320d107816 */ /* 0x000fc60000000010 */
[----:B------:R-:W-:-:S04]  /*3eb20*/  IMAD.WIDE R8, R11, 0x2, R56 ;  /* 0x000000020b087825 */ /* 0x000fc800078e0238 */
[----:B------:R-:W-:Y:S01]  /*3eb30*/  VIADD R59, R11, UR4 ;  /* 0x000000040b3b7c36 */ /* 0x000fe20008000000 */
[----:B------:R-:W-:-:S03]  /*3eb40*/  PRMT R58, R17, 0x7632, R58 ;  /* 0x00007632113a7816 */ /* 0x000fc6000000003a */
[----:B0-----:R-:W-:-:S04]  /*3eb50*/  IMAD.WIDE R10, R59, 0x2, R2 ;  /* 0x000000023b0a7825 */ /* 0x001fc800078e0202 */
[----:B------:R-:W-:-:S04]  /*3eb60*/  IMAD.WIDE R4, R59, 0x2, R56 ;  /* 0x000000023b047825 */ /* 0x000fc800078e0238 */
[C---:B------:R-:W-:Y:S02]  /*3eb70*/  VIADD R0, R54.reuse, 0x16 ;  /* 0x0000001636007836 */ /* 0x040fe40000000000 */
[----:B------:R-:W-:Y:S01]  /*3eb80*/  VIADD R12, R54, 0x17 ;  /* 0x00000017360c7836 */ /* 0x000fe20000000000 */
[----:B----4-:R-:W-:Y:S01]  /*3eb90*/  ISETP.LT.AND P6, PT, R61, UR10, !P5 ;  /* 0x0000000a3d007c0c */ /* 0x010fe2000efc1270 */
[----:B------:R-:W0:Y:S01]  /*3eba0*/  LDCU UR10, c[0x0][0x398] ;  /* 0x00007300ff0a77ac */ /* 0x000e220008000800 */
[----:B------:R-:W-:Y:S01]  /*3ebb0*/  ISETP.LT.AND P5, PT, R55, UR5, !P5 ;  /* 0x0000000537007c0c */ /* 0x000fe2000efa1270 */
[----:B------:R-:W1:Y:S01]  /*3ebc0*/  LDCU UR5, c[0x0][0x398] ;  /* 0x00007300ff0577ac */ /* 0x000e620008000800 */
[----:B------:R-:W-:Y:S02]  /*3ebd0*/  ISETP.LT.AND P1, PT, R61, UR6, !P4 ;  /* 0x000000063d007c0c */ /* 0x000fe4000e721270 */
[----:B------:R-:W-:Y:S01]  /*3ebe0*/  ISETP.LT.AND P4, PT, R55, UR7, !P4 ;  /* 0x0000000737007c0c */ /* 0x000fe2000e781270 */
[----:B------:R-:W4:Y:S06]  /*3ebf0*/  LDCU UR6, c[0x0][0x398] ;  /* 0x00007300ff0677ac */ /* 0x000f2c0008000800 */
[----:B------:R0:W-:Y:S01]  /*3ec00*/  @P6 STG.E.U16 desc[UR12][R6.64], R13 ;  /* 0x0000000d06006986 */ /* 0x0001e2000c10150c */
[----:B------:R-:W2:Y:S03]  /*3ec10*/  LDCU UR7, c[0x0][0x398] ;  /* 0x00007300ff0777ac */ /* 0x000ea60008000800 */
[----:B------:R2:W-:Y:S01]  /*3ec20*/  @P5 STG.E.U16 desc[UR12][R8.64], R16 ;  /* 0x0000001008005986 */ /* 0x0005e2000c10150c */
[----:B-1----:R-:W-:Y:S01]  /*3ec30*/  ISETP.LT.AND P5, PT, R61, UR5, !P0 ;  /* 0x000000053d007c0c */ /* 0x002fe2000c7a1270 */
[----:B------:R-:W1:Y:S01]  /*3ec40*/  LDCU UR5, c[0x0][0x398] ;  /* 0x00007300ff0577ac */ /* 0x000e620008000800 */
[----:B0-----:R-:W-:Y:S01]  /*3ec50*/  VIADD R7, R59, UR4 ;  /* 0x000000043b077c36 */ /* 0x001fe20008000000 */
[----:B------:R-:W-:Y:S01]  /*3ec60*/  @P1 STG.E.U16 desc[UR12][R10.64], R17 ;  /* 0x000000110a001986 */ /* 0x000fe2000c10150c */
[----:B------:R-:W-:Y:S01]  /*3ec70*/  ISETP.LT.AND P0, PT, R55, UR8, !P0 ;  /* 0x0000000837007c0c */ /* 0x000fe2000c701270 */
[----:B------:R-:W0:Y:S02]  /*3ec80*/  LDCU UR8, c[0x0][0x398] ;  /* 0x00007300ff0877ac */ /* 0x000e240008000800 */
[----:B------:R1:W-:Y:S01]  /*3ec90*/  @P4 STG.E.U16 desc[UR12][R4.64], R58 ;  /* 0x0000003a04004986 */ /* 0x0003e2000c10150c */
[----:B------:R-:W-:Y:S01]  /*3eca0*/  ISETP.LT.AND P4, PT, R61, UR9, !P2 ;  /* 0x000000093d007c0c */ /* 0x000fe2000d781270 */
[C---:B--2---:R-:W-:Y:S01]  /*3ecb0*/  IMAD.WIDE R8, R7.reuse, 0x2, R2 ;  /* 0x0000000207087825 */ /* 0x044fe200078e0202 */
[----:B------:R-:W-:Y:S01]  /*3ecc0*/  ISETP.GE.AND P6, PT, R0, UR11, PT ;  /* 0x0000000b00007c0c */ /* 0x000fe2000bfc6270 */
[----:B------:R-:W2:Y:S02]  /*3ecd0*/  LDCU UR9, c[0x0][0x398] ;  /* 0x00007300ff0977ac */ /* 0x000ea40008000800 */
[C---:B------:R-:W-:Y:S01]  /*3ece0*/  VIADD R13, R7.reuse, UR4 ;  /* 0x00000004070d7c36 */ /* 0x040fe20008000000 */
[----:B------:R0:W-:Y:S01]  /*3ecf0*/  @P5 STG.E.U16 desc[UR12][R8.64], R14 ;  /* 0x0000000e08005986 */ /* 0x0001e2000c10150c */
[----:B------:R-:W-:Y:S01]  /*3ed00*/  IMAD.WIDE R6, R7, 0x2, R56 ;  /* 0x0000000207067825 */ /* 0x000fe200078e0238 */
[----:B----4-:R-:W-:Y:S01]  /*3ed10*/  ISETP.LT.AND P2, PT, R55, UR6, !P2 ;  /* 0x0000000637007c0c */ /* 0x010fe2000d741270 */
[----:B------:R-:W4:Y:S02]  /*3ed20*/  LDCU UR6, c[0x0][0x398] ;  /* 0x00007300ff0677ac */ /* 0x000f240008000800 */
[----:B-1----:R-:W-:Y:S01]  /*3ed30*/  IMAD.WIDE R4, R13, 0x2, R2 ;  /* 0x000000020d047825 */ /* 0x002fe200078e0202 */
[----:B0-----:R-:W-:-:S05]  /*3ed40*/  PRMT R9, R14, 0x7632, R9 ;  /* 0x000076320e097816 */ /* 0x001fca0000000009 */
[----:B------:R0:W-:Y:S04]  /*3ed50*/  @P0 STG.E.U16 desc[UR12][R6.64], R9 ;  /* 0x0000000906000986 */ /* 0x0001e8000c10150c */
[----:B------:R1:W-:Y:S01]  /*3ed60*/  @P4 STG.E.U16 desc[UR12][R4.64], R18 ;  /* 0x0000001204004986 */ /* 0x0003e2000c10150c */
[----:B------:R-:W-:Y:S01]  /*3ed70*/  ISETP.LT.AND P4, PT, R61, UR5, !P6 ;  /* 0x000000053d007c0c */ /* 0x000fe2000f781270 */
[----:B------:R-:W2:Y:S01]  /*3ed80*/  LDCU UR5, c[0x0][0x398] ;  /* 0x00007300ff0577ac */ /* 0x000ea20008000800 */
[----:B------:R-:W-:Y:S01]  /*3ed90*/  ISETP.LT.AND P6, PT, R55, UR7, !P6 ;  /* 0x0000000737007c0c */ /* 0x000fe2000f7c1270 */
[----:B------:R-:W-:Y:S01]  /*3eda0*/  VIADD R0, R54, 0x18 ;  /* 0x0000001836007836 */ /* 0x000fe20000000000 */
[----:B------:R-:W-:Y:S01]  /*3edb0*/  ISETP.GE.AND P1, PT, R12, UR11, PT ;  /* 0x0000000b0c007c0c */ /* 0x000fe2000bf26270 */
[----:B------:R-:W2:Y:S01]  /*3edc0*/  LDCU UR7, c[0x0][0x398] ;  /* 0x00007300ff0777ac */ /* 0x000ea20008000800 */
[----:B0-----:R-:W-:Y:S01]  /*3edd0*/  IMAD.WIDE R8, R13, 0x2, R56 ;  /* 0x000000020d087825 */ /* 0x001fe200078e0238 */
[----:B-1----:R-:W-:-:S03]  /*3ede0*/  PRMT R5, R18, 0x7632, R5 ;  /* 0x0000763212057816 */ /* 0x002fc60000000005 */
[----:B------:R-:W-:Y:S01]  /*3edf0*/  VIADD R13, R13, UR4 ;  /* 0x000000040d0d7c36 */ /* 0x000fe20008000000 */
[----:B------:R-:W-:Y:S01]  /*3ee00*/  ISETP.GE.AND P5, PT, R0, UR11, PT ;  /* 0x0000000b00007c0c */ /* 0x000fe2000bfa6270 */
[----:B------:R0:W-:Y:S02]  /*3ee10*/  @P2 STG.E.U16 desc[UR12][R8.64], R5 ;  /* 0x0000000508002986 */ /* 0x0001e4000c10150c */
[----:B------:R-:W-:Y:S01]  /*3ee20*/  IMAD.WIDE R6, R13, 0x2, R2 ;  /* 0x000000020d067825 */ /* 0x000fe200078e0202 */
[----:B------:R-:W-:Y:S01]  /*3ee30*/  ISETP.LT.AND P2, PT, R61, UR8, !P1 ;  /* 0x000000083d007c0c */ /* 0x000fe2000cf41270 */
[----:B------:R-:W1:Y:S01]  /*3ee40*/  LDCU UR8, c[0x0][0x398] ;  /* 0x00007300ff0877ac */ /* 0x000e620008000800 */
[----:B----4-:R-:W-:Y:S02]  /*3ee50*/  ISETP.LT.AND P1, PT, R55, UR6, !P1 ;  /* 0x0000000637007c0c */ /* 0x010fe4000cf21270 */
[----:B---3--:R3:W-:Y:S01]  /*3ee60*/  @P4 STG.E.U16 desc[UR12][R6.64], R15 ;  /* 0x0000000f06004986 */ /* 0x0087e2000c10150c */
[----:B------:R-:W-:Y:S01]  /*3ee70*/  VIADD R0, R54, 0x19 ;  /* 0x0000001936007836 */ /* 0x000fe20000000000 */
[----:B------:R-:W-:Y:S01]  /*3ee80*/  PRMT R12, R19, 0x7632, R12 ;  /* 0x00007632130c7816 */ /* 0x000fe2000000000c */
[----:B------:R-:W4:Y:S01]  /*3ee90*/  LDCU UR6, c[0x0][0x398] ;  /* 0x00007300ff0677ac */ /* 0x000f220008000800 */
[----:B0-----:R-:W-:Y:S01]  /*3eea0*/  PRMT R9, R15, 0x7632, R9 ;  /* 0x000076320f097816 */ /* 0x001fe20000000009 */
[----:B------:R-:W-:-:S04]  /*3eeb0*/  IMAD.WIDE R4, R13, 0x2, R56 ;  /* 0x000000020d047825 */ /* 0x000fc800078e0238 */
[----:B------:R-:W-:Y:S01]  /*3eec0*/  VIADD R13, R13, UR4 ;  /* 0x000000040d0d7c36 */ /* 0x000fe20008000000 */
[----:B------:R0:W-:Y:S01]  /*3eed0*/  @P6 STG.E.U16 desc[UR12][R4.64], R9 ;  /* 0x0000000904006986 */ /* 0x0001e2000c10150c */
[----:B--2---:R-:W-:Y:S01]  /*3eee0*/  ISETP.LT.AND P6, PT, R61, UR9, !P5 ;  /* 0x000000093d007c0c */ /* 0x004fe2000efc1270 */
[----:B------:R-:W2:Y:S01]  /*3eef0*/  LDCU UR9, c[0x0][0x398] ;  /* 0x00007300ff0977ac */ /* 0x000ea20008000800 */
[----:B------:R-:W-:Y:S01]  /*3ef00*/  ISETP.LT.AND P5, PT, R55, UR5, !P5 ;  /* 0x0000000537007c0c */ /* 0x000fe2000efa1270 */
[C---:B---3--:R-:W-:Y:S01]  /*3ef10*/  VIADD R15, R13.reuse, UR4 ;  /* 0x000000040d0f7c36 */ /* 0x048fe20008000000 */
[----:B------:R-:W3:Y:S01]  /*3ef20*/  LDCU UR5, c[0x0][0x398] ;  /* 0x00007300ff0577ac */ /* 0x000ee20008000800 */
[----:B------:R-:W-:Y:S01]  /*3ef30*/  IMAD.WIDE R10, R13, 0x2, R2 ;  /* 0x000000020d0a7825 */ /* 0x000fe200078e0202 */
[----:B------:R-:W-:-:S03]  /*3ef40*/  ISETP.GE.AND P0, PT, R0, UR11, PT ;  /* 0x0000000b00007c0c */ /* 0x000fc6000bf06270 */
[----:B------:R-:W-:-:S04]  /*3ef50*/  IMAD.WIDE R6, R15, 0x2, R2 ;  /* 0x000000020f067825 */ /* 0x000fc800078e0202 */
[--C-:B0-----:R-:W-:Y:S01]  /*3ef60*/  IMAD.WIDE R8, R13, 0x2, R56.reuse ;  /* 0x000000020d087825 */ /* 0x101fe200078e0238 */
[----:B------:R0:W-:Y:S03]  /*3ef70*/  @P2 STG.E.U16 desc[UR12][R10.64], R19 ;  /* 0x000000130a002986 */ /* 0x0001e6000c10150c */
[----:B------:R-:W-:Y:S01]  /*3ef80*/  VIADD R0, R54, 0x1a ;  /* 0x0000001a36007836 */ /* 0x000fe20000000000 */
[----:B------:R-:W-:Y:S01]  /*3ef90*/  @P1 STG.E.U16 desc[UR12][R8.64], R12 ;  /* 0x0000000c08001986 */ /* 0x000fe2000c10150c */
[----:B------:R-:W-:-:S03]  /*3efa0*/  IMAD.WIDE R4, R15, 0x2, R56 ;  /* 0x000000020f047825 */ /* 0x000fc600078e0238 */
[----:B------:R2:W-:Y:S01]  /*3efb0*/  @P6 STG.E.U16 desc[UR12][R6.64], R20 ;  /* 0x0000001406006986 */ /* 0x0005e2000c10150c */
[----:B------:R-:W-:Y:S01]  /*3efc0*/  ISETP.LT.AND P6, PT, R61, UR7, !P0 ;  /* 0x000000073d007c0c */ /* 0x000fe2000c7c1270 */
[----:B------:R-:W4:Y:S01]  /*3efd0*/  LDCU UR7, c[0x0][0x398] ;  /* 0x00007300ff0777ac */ /* 0x000f220008000800 */
[----:B-1----:R-:W-:Y:S02]  /*3efe0*/  ISETP.LT.AND P0, PT, R55, UR8, !P0 ;  /* 0x0000000837007c0c */ /* 0x002fe4000c701270 */
[----:B0-----:R-:W-:Y:S02]  /*3eff0*/  PRMT R11, R20, 0x7632, R11 ;  /* 0x00007632140b7816 */ /* 0x001fe4000000000b */
[----:B------:R-:W-:Y:S01]  /*3f000*/  ISETP.GE.AND P4, PT, R0, UR11, PT ;  /* 0x0000000b00007c0c */ /* 0x000fe2000bf86270 */
[----:B------:R-:W-:Y:S01]  /*3f010*/  VIADD R15, R15, UR4 ;  /* 0x000000040f0f7c36 */ /* 0x000fe20008000000 */
[----:B------:R-:W0:Y:S01]  /*3f020*/  LDCU UR8, c[0x0][0x398] ;  /* 0x00007300ff0877ac */ /* 0x000e220008000800 */
[----:B------:R1:W-:Y:S01]  /*3f030*/  @P5 STG.E.U16 desc[UR12][R4.64], R11 ;  /* 0x0000000b04005986 */ /* 0x0003e2000c10150c */
[----:B------:R-:W-:Y:S01]  /*3f040*/  VIADD R0, R54, 0x1b ;  /* 0x0000001b36007836 */ /* 0x000fe20000000000 */
[----:B------:R-:W-:Y:S01]  /*3f050*/  ISETP.LT.AND P5, PT, R61, UR10, !P4 ;  /* 0x0000000a3d007c0c */ /* 0x000fe2000e7a1270 */
[----:B--2---:R-:W-:Y:S01]  /*3f060*/  IMAD.WIDE R6, R15, 0x2, R2 ;  /* 0x000000020f067825 */ /* 0x004fe200078e0202 */
[----:B---3--:R-:W-:Y:S01]  /*3f070*/  ISETP.LT.AND P4, PT, R55, UR5, !P4 ;  /* 0x0000000537007c0c */ /* 0x008fe2000e781270 */
[----:B------:R-:W2:Y:S01]  /*3f080*/  LDCU UR5, c[0x0][0x398] ;  /* 0x00007300ff0577ac */ /* 0x000ea20008000800 */
[----:B------:R-:W-:Y:S01]  /*3f090*/  ISETP.GE.AND P2, PT, R0, UR11, PT ;  /* 0x0000000b00007c0c */ /* 0x000fe2000bf46270 */
[----:B------:R-:W-:Y:S01]  /*3f0a0*/  VIADD R13, R15, UR4 ;  /* 0x000000040f0d7c36 */ /* 0x000fe20008000000 */
[----:B------:R3:W-:Y:S01]  /*3f0b0*/  @P6 STG.E.U16 desc[UR12][R6.64], R24 ;  /* 0x0000001806006986 */ /* 0x0007e2000c10150c */
[----:B------:R-:W-:Y:S01]  /*3f0c0*/  VIADD R0, R54, 0x1c ;  /* 0x0000001c36007836 */ /* 0x000fe20000000000 */
[----:B------:R-:W-:Y:S01]  /*3f0d0*/  PRMT R12, R25, 0x7632, R12 ;  /* 0x00007632190c7816 */ /* 0x000fe2000000000c */
[----:B-1----:R-:W-:Y:S01]  /*3f0e0*/  IMAD.WIDE R4, R15, 0x2, R56 ;  /* 0x000000020f047825 */ /* 0x002fe200078e0238 */
[----:B------:R-:W-:Y:S01]  /*3f0f0*/  PRMT R11, R24, 0x7632, R11 ;  /* 0x00007632180b7816 */ /* 0x000fe2000000000b */
[----:B------:R-:W1:Y:S02]  /*3f100*/  LDCU UR10, c[0x0][0x398] ;  /* 0x00007300ff0a77ac */ /* 0x000e640008000800 */
[----:B------:R-:W-:-:S02]  /*3f110*/  IMAD.WIDE R8, R13, 0x2, R2 ;  /* 0x000000020d087825 */ /* 0x000fc400078e0202 */
[----:B------:R0:W-:Y:S01]  /*3f120*/  @P0 STG.E.U16 desc[UR12][R4.64], R11 ;  /* 0x0000000b04000986 */ /* 0x0001e2000c10150c */
[----:B----4-:R-:W-:Y:S01]  /*3f130*/  ISETP.LT.AND P0, PT, R61, UR6, !P2 ;  /* 0x000000063d007c0c */ /* 0x010fe2000d701270 */
[----:B------:R-:W4:Y:S01]  /*3f140*/  LDCU UR6, c[0x0][0x398] ;  /* 0x00007300ff0677ac */ /* 0x000f220008000800 */
[----:B------:R-:W-:Y:S01]  /*3f150*/  ISETP.GE.AND P1, PT, R0, UR11, PT ;  /* 0x0000000b00007c0c */ /* 0x000fe2000bf26270 */
[----:B------:R1:W-:Y:S01]  /*3f160*/  @P5 STG.E.U16 desc[UR12][R8.64], R21 ;  /* 0x0000001508005986 */ /* 0x0003e2000c10150c */
[----:B------:R-:W-:Y:S01]  /*3f170*/  ISETP.LT.AND P2, PT, R55, UR9, !P2 ;  /* 0x0000000937007c0c */ /* 0x000fe2000d741270 */
[----:B---3--:R-:W-:Y:S01]  /*3f180*/  VIADD R7, R13, UR4 ;  /* 0x000000040d077c36 */ /* 0x008fe20008000000 */
[----:B------:R-:W3:Y:S01]  /*3f190*/  LDCU UR9, c[0x0][0x398] ;  /* 0x00007300ff0977ac */ /* 0x000ee20008000800 */
[----:B0-----:R-:W-:Y:S01]  /*3f1a0*/  PRMT R5, R21, 0x7632, R5 ;  /* 0x0000763215057816 */ /* 0x001fe20000000005 */
[----:B------:R-:W-:-:S05]  /*3f1b0*/  IMAD.WIDE R10, R13, 0x2, R56 ;  /* 0x000000020d0a7825 */ /* 0x000fca00078e0238 */
[----:B------:R0:W-:Y:S01]  /*3f1c0*/  @P4 STG.E.U16 desc[UR12][R10.64], R5 ;  /* 0x000000050a004986 */ /* 0x0001e2000c10150c */
[----:B------:R-:W-:Y:S01]  /*3f1d0*/  ISETP.LT.AND P4, PT, R61, UR7, !P1 ;  /* 0x000000073d007c0c */ /* 0x000fe2000cf81270 */
[----:B------:R-:W3:Y:S01]  /*3f1e0*/  LDCU UR7, c[0x0][0x398] ;  /* 0x00007300ff0777ac */ /* 0x000ee20008000800 */
[----:B------:R-:W-:Y:S02]  /*3f1f0*/  VIADD R0, R54, 0x1d ;  /* 0x0000001d36007836 */ /* 0x000fe40000000000 */
[----:B------:R-:W-:Y:S01]  /*3f200*/  VIADD R13, R7, UR4 ;  /* 0x00000004070d7c36 */ /* 0x000fe20008000000 */
[----:B--2---:R-:W-:Y:S01]  /*3f210*/  ISETP.LT.AND P1, PT, R55, UR5, !P1 ;  /* 0x0000000537007c0c */ /* 0x004fe2000cf21270 */
[----:B------:R-:W2:Y:S01]  /*3f220*/  LDCU UR5, c[0x0][0x398] ;  /* 0x00007300ff0577ac */ /* 0x000ea20008000800 */
[----:B------:R-:W-:Y:S01]  /*3f230*/  ISETP.GE.AND P6, PT, R0, UR11, PT ;  /* 0x0000000b00007c0c */ /* 0x000fe2000bfc6270 */
[----:B-1----:R-:W-:-:S04]  /*3f240*/  IMAD.WIDE R8, R13, 0x2, R2 ;  /* 0x000000020d087825 */ /* 0x002fc800078e0202 */
[----:B0-----:R-:W-:-:S04]  /*3f250*/  IMAD.WIDE R4, R7, 0x2, R2 ;  /* 0x0000000207047825 */ /* 0x001fc800078e0202 */
[--C-:B------:R-:W-:Y:S01]  /*3f260*/  IMAD.WIDE R6, R7, 0x2, R56.reuse ;  /* 0x0000000207067825 */ /* 0x100fe200078e0238 */
[----:B------:R0:W-:Y:S03]  /*3f270*/  @P0 STG.E.U16 desc[UR12][R4.64], R25 ;  /* 0x0000001904000986 */ /* 0x0001e6000c10150c */
[----:B------:R-:W-:Y:S01]  /*3f280*/  VIADD R0, R54, 0x1e ;  /* 0x0000001e36007836 */ /* 0x000fe20000000000 */
[----:B------:R-:W-:Y:S01]  /*3f290*/  @P2 STG.E.U16 desc[UR12][R6.64], R12 ;  /* 0x0000000c06002986 */ /* 0x000fe2000c10150c */
[----:B----4-:R-:W-:Y:S01]  /*3f2a0*/  ISETP.LT.AND P2, PT, R61, UR6, !P6 ;  /* 0x000000063d007c0c */ /* 0x010fe2000f741270 */
[----:B------:R-:W1:Y:S01]  /*3f2b0*/  LDCU UR6, c[0x0][0x398] ;  /* 0x00007300ff0677ac */ /* 0x000e620008000800 */
[----:B------:R-:W-:Y:S01]  /*3f2c0*/  ISETP.LT.AND P6, PT, R55, UR8, !P6 ;  /* 0x0000000837007c0c */ /* 0x000fe2000f7c1270 */
[----:B------:R4:W-:Y:S01]  /*3f2d0*/  @P4 STG.E.U16 desc[UR12][R8.64], R22 ;  /* 0x0000001608004986 */ /* 0x0009e2000c10150c */
[----:B------:R-:W-:Y:S01]  /*3f2e0*/  ISETP.GE.AND P5, PT, R0, UR11, PT ;  /* 0x0000000b00007c0c */ /* 0x000fe2000bfa6270 */
[C---:B------:R-:W-:Y:S01]  /*3f2f0*/  VIADD R11, R13.reuse, UR4 ;  /* 0x000000040d0b7c36 */ /* 0x040fe20008000000 */
[----:B------:R-:W1:Y:S01]  /*3f300*/  LDCU UR8, c[0x0][0x398] ;  /* 0x00007300ff0877ac */ /* 0x000e620008000800 */
[----:B0-----:R-:W-:Y:S01]  /*3f310*/  IMAD.WIDE R4, R13, 0x2, R56 ;  /* 0x000000020d047825 */ /* 0x001fe200078e0238 */
[----:B------:R-:W-:-:S02]  /*3f320*/  IADD3 R0, PT, PT, R54, 0x1f, RZ ;  /* 0x0000001f36007810 */ /* 0x000fc40007ffe0ff */
[----:B----4-:R-:W-:Y:S01]  /*3f330*/  PRMT R9, R22, 0x7632, R9 ;  /* 0x0000763216097816 */ /* 0x010fe20000000009 */
[----:B------:R-:W-:-:S04]  /*3f340*/  IMAD.WIDE R6, R11, 0x2, R2 ;  /* 0x000000020b067825 */ /* 0x000fc800078e0202 */
[----:B------:R0:W-:Y:S01]  /*3f350*/  @P1 STG.E.U16 desc[UR12][R4.64], R9 ;  /* 0x0000000904001986 */ /* 0x0001e2000c10150c */
[----:B---3--:R-:W-:Y:S01]  /*3f360*/  ISETP.LT.AND P1, PT, R61, UR7, !P5 ;  /* 0x000000073d007c0c */ /* 0x008fe2000ef21270 */
[----:B------:R-:W3:Y:S01]  /*3f370*/  LDCU UR7, c[0x0][0x398] ;  /* 0x00007300ff0777ac */ /* 0x000ee20008000800 */
[----:B------:R-:W-:Y:S01]  /*3f380*/  ISETP.LT.AND P5, PT, R55, UR9, !P5 ;  /* 0x0000000937007c0c */ /* 0x000fe2000efa1270 */
[----:B------:R4:W-:Y:S01]  /*3f390*/  @P2 STG.E.U16 desc[UR12][R6.64], R26 ;  /* 0x0000001a06002986 */ /* 0x0009e2000c10150c */
[----:B------:R-:W-:Y:S01]  /*3f3a0*/  ISETP.GE.AND P0, PT, R0, UR11, PT ;  /* 0x0000000b00007c0c */ /* 0x000fe2000bf06270 */
[----:B------:R-:W-:Y:S01]  /*3f3b0*/  VIADD R0, R54, 0x20 ;  /* 0x0000002036007836 */ /* 0x000fe20000000000 */
[----:B------:R-:W3:Y:S01]  /*3f3c0*/  LDCU UR9, c[0x0][0x398] ;  /* 0x00007300ff0977ac */ /* 0x000ee20008000800 */
[----:B0-----:R-:W-:Y:S01]  /*3f3d0*/  PRMT R5, R26, 0x7632, R5 ;  /* 0x000076321a057816 */ /* 0x001fe20000000005 */
[----:B------:R-:W-:-:S04]  /*3f3e0*/  IMAD.WIDE R8, R11, 0x2, R56 ;  /* 0x000000020b087825 */ /* 0x000fc800078e0238 */
[----:B------:R-:W-:Y:S01]  /*3f3f0*/  VIADD R11, R11, UR4 ;  /* 0x000000040b0b7c36 */ /* 0x000fe20008000000 */
[----:B------:R0:W-:Y:S01]  /*3f400*/  @P6 STG.E.U16 desc[UR12][R8.64], R5 ;  /* 0x0000000508006986 */ /* 0x0001e2000c10150c */
[----:B--2---:R-:W-:Y:S01]  /*3f410*/  ISETP.LT.AND P6, PT, R61, UR5, !P0 ;  /* 0x000000053d007c0c */ /* 0x004fe2000c7c1270 */
[----:B------:R-:W2:Y:S01]  /*3f420*/  LDCU UR5, c[0x0][0x398] ;  /* 0x00007300ff0577ac */ /* 0x000ea20008000800 */
[----:B----4-:R-:W-:Y:S01]  /*3f430*/  IMAD.WIDE R6, R11, 0x2, R56 ;  /* 0x000000020b067825 */ /* 0x010fe200078e0238 */
[----:B------:R-:W-:Y:S02]  /*3f440*/  ISETP.GE.AND P4, PT, R0, UR11, PT ;  /* 0x0000000b00007c0c */ /* 0x000fe4000bf86270 */
[----:B-1----:R-:W-:Y:S01]  /*3f450*/  ISETP.LT.AND P0, PT, R55, UR6, !P0 ;  /* 0x0000000637007c0c */ /* 0x002fe2000c701270 */
[----:B0-----:R-:W-:Y:S01]  /*3f460*/  IMAD.WIDE R4, R11, 0x2, R2 ;  /* 0x000000020b047825 */ /* 0x001fe200078e0202 */
[----:B------:R-:W-:Y:S01]  /*3f470*/  PRMT R9, R23, 0x7632, R9 ;  /* 0x0000763217097816 */ /* 0x000fe20000000009 */
[----:B------:R-:W0:Y:S02]  /*3f480*/  LDCU UR6, c[0x0][0x398] ;  /* 0x00007300ff0677ac */ /* 0x000e240008000800 */
[----:B------:R-:W-:Y:S01]  /*3f490*/  VIADD R11, R11, UR4 ;  /* 0x000000040b0b7c36 */ /* 0x000fe20008000000 */
[----:B------:R1:W-:Y:S01]  /*3f4a0*/  @P1 STG.E.U16 desc[UR12][R4.64], R23 ;  /* 0x0000001704001986 */ /* 0x0003e2000c10150c */
[----:B------:R-:W-:-:S03]  /*3f4b0*/  VIADD R0, R54, 0x21 ;  /* 0x0000002136007836 */ /* 0x000fc60000000000 */
[----:B------:R4:W-:Y:S01]  /*3f4c0*/  @P5 STG.E.U16 desc[UR12][R6.64], R9 ;  /* 0x0000000906005986 */ /* 0x0009e2000c10150c */
[----:B------:R-:W-:Y:S01]  /*3f4d0*/  ISETP.LT.AND P5, PT, R61, UR8, !P4 ;  /* 0x000000083d007c0c */ /* 0x000fe2000e7a1270 */
[----:B------:R-:W-:Y:S01]  /*3f4e0*/  VIADD R13, R11, UR4 ;  /* 0x000000040b0d7c36 */ /* 0x000fe20008000000 */
[----:B------:R-:W-:Y:S01]  /*3f4f0*/  ISETP.LT.AND P4, PT, R55, UR10, !P4 ;  /* 0x0000000a37007c0c */ /* 0x000fe2000e781270 */
[----:B------:R-:W0:Y:S01]  /*3f500*/  LDCU UR8, c[0x0][0x398] ;  /* 0x00007300ff0877ac */ /* 0x000e220008000800 */
[----:B------:R-:W-:Y:S01]  /*3f510*/  ISETP.GE.AND P2, PT, R0, UR11, PT ;  /* 0x0000000b00007c0c */ /* 0x000fe2000bf46270 */
[----:B------:R-:W-:Y:S01]  /*3f520*/  VIADD R0, R54, 0x22 ;  /* 0x0000002236007836 */ /* 0x000fe20000000000 */
[----:B------:R-:W-:Y:S01]  /*3f530*/  PRMT R12, R27, 0x7632, R12 ;  /* 0x000076321b0c7816 */ /* 0x000fe2000000000c */
[C---:B-1----:R-:W-:Y:S01]  /*3f540*/  IMAD.WIDE R4, R11.reuse, 0x2, R56 ;  /* 0x000000020b047825 */ /* 0x042fe200078e0238 */
[----:B------:R-:W1:Y:S03]  /*3f550*/  LDCU UR10, c[0x0][0x398] ;  /* 0x00007300ff0a77ac */ /* 0x000e660008000800 */
[----:B----4-:R-:W-:-:S04]  /*3f560*/  IMAD.WIDE R8, R11, 0x2, R2 ;  /* 0x000000020b087825 */ /* 0x010fc800078e0202 */
[C---:B------:R-:W-:Y:S01]  /*3f570*/  IMAD.WIDE R6, R13.reuse, 0x2, R2 ;  /* 0x000000020d067825 */ /* 0x040fe200078e0202 */
[----:B------:R4:W-:Y:S03]  /*3f580*/  @P6 STG.E.U16 desc[UR12][R8.64], R27 ;  /* 0x0000001b08006986 */ /* 0x0009e6000c10150c */
[----:B------:R-:W-:Y:S01]  /*3f590*/  IMAD.WIDE R10, R13, 0x2, R56 ;  /* 0x000000020d0a7825 */ /* 0x000fe200078e0238 */
[----:B------:R0:W-:Y:S01]  /*3f5a0*/  @P0 STG.E.U16 desc[UR12][R4.64], R12 ;  /* 0x0000000c04000986 */ /* 0x0001e2000c10150c */
[----:B------:R-:W-:-:S03]  /*3f5b0*/  ISETP.GE.AND P1, PT, R0, UR11, PT ;  /* 0x0000000b00007c0c */ /* 0x000fc6000bf26270 */
[----:B------:R0:W-:Y:S01]  /*3f5c0*/  @P5 STG.E.U16 desc[UR12][R6.64], R28 ;  /* 0x0000001c06005986 */ /* 0x0001e2000c10150c */
[----:B----4-:R-:W-:Y:S01]  /*3f5d0*/  PRMT R9, R28, 0x7632, R9 ;  /* 0x000076321c097816 */ /* 0x010fe20000000009 */
[----:B------:R-:W-:Y:S01]  /*3f5e0*/  VIADD R13, R13, UR4 ;  /* 0x000000040d0d7c36 */ /* 0x000fe20008000000 */
[C---:B--2---:R-:W-:Y:S01]  /*3f5f0*/  ISETP.LT.AND P5, PT, R61.reuse, UR5, !P1 ;  /* 0x000000053d007c0c */ /* 0x044fe2000cfa1270 */
[----:B------:R-:W-:Y:S01]  /*3f600*/  VIADD R0, R54, 0x23 ;  /* 0x0000002336007836 */ /* 0x000fe20000000000 */
[----:B------:R-:W2:Y:S01]  /*3f610*/  LDCU UR5, c[0x0][0x398] ;  /* 0x00007300ff0577ac */ /* 0x000ea20008000800 */
[----:B------:R4:W-:Y:S01]  /*3f620*/  @P4 STG.E.U16 desc[UR12][R10.64], R9 ;  /* 0x000000090a004986 */ /* 0x0009e2000c10150c */
[----:B---3--:R-:W-:Y:S02]  /*3f630*/  ISETP.LT.AND P4, PT, R61, UR7, !P2 ;  /* 0x000000073d007c0c */ /* 0x008fe4000d781270 */
[----:B------:R-:W-:Y:S01]  /*3f640*/  ISETP.LT.AND P2, PT, R55, UR9, !P2 ;  /* 0x0000000937007c0c */ /* 0x000fe2000d741270 */
[----:B------:R-:W-:-:S02]  /*3f650*/  VIADD R15, R13, UR4 ;  /* 0x000000040d0f7c36 */ /* 0x000fc40008000000 */
[C---:B0-----:R-:W-:Y:S01]  /*3f660*/  IMAD.WIDE R4, R13.reuse, 0x2, R2 ;  /* 0x000000020d047825 */ /* 0x041fe200078e0202 */
[----:B------:R-:W-:Y:S01]  /*3f670*/  ISETP.GE.AND P6, PT, R0, UR11, PT ;  /* 0x0000000b00007c0c */ /* 0x000fe2000bfc6270 */
[----:B------:R-:W0:Y:S02]  /*3f680*/  LDCU UR7, c[0x0][0x398] ;  /* 0x00007300ff0777ac */ /* 0x000e240008000800 */
[----:B------:R-:W-:Y:S01]  /*3f690*/  IMAD.WIDE R6, R13, 0x2, R56 ;  /* 0x000000020d067825 */ /* 0x000fe200078e0238 */
[----:B----4-:R-:W-:Y:S01]  /*3f6a0*/  PRMT R10, R32, 0x7632, R10 ;  /* 0x00007632200a7816 */ /* 0x010fe2000000000a */
[----:B------:R-:W3:Y:S02]  /*3f6b0*/  LDCU UR9, c[0x0][0x398] ;  /* 0x00007300ff0977ac */ /* 0x000ee40008000800 */
[----:B------:R-:W-:Y:S01]  /*3f6c0*/  IMAD.WIDE R8, R15, 0x2, R2 ;  /* 0x000000020f087825 */ /* 0x000fe200078e0202 */
[----:B------:R4:W-:Y:S04]  /*3f6d0*/  @P4 STG.E.U16 desc[UR12][R4.64], R32 ;  /* 0x0000002004004986 */ /* 0x0009e8000c10150c */
[----:B------:R0:W-:Y:S01]  /*3f6e0*/  @P2 STG.E.U16 desc[UR12][R6.64], R10 ;  /* 0x0000000a06002986 */ /* 0x0001e2000c10150c */
[----:B------:R-:W-:Y:S01]  /*3f6f0*/  ISETP.LT.AND P2, PT, R55, UR14, !P1 ;  /* 0x0000000e37007c0c */ /* 0x000fe2000cf41270 */
[----:B------:R-:W-:Y:S01]  /*3f700*/  VIADD R0, R54, 0x24 ;  /* 0x0000002436007836 */ /* 0x000fe20000000000 */
[----:B------:R-:W-:Y:S01]  /*3f710*/  PRMT R12, R29, 0x7632, R12 ;  /* 0x000076321d0c7816 */ /* 0x000fe2000000000c */
[----:B------:R1:W-:Y:S01]  /*3f720*/  @P5 STG.E.U16 desc[UR12][R8.64], R29 ;  /* 0x0000001d08005986 */ /* 0x0003e2000c10150c */
[----:B------:R-:W-:Y:S01]  /*3f730*/  ISETP.LT.AND P5, PT, R61, UR6, !P6 ;  /* 0x000000063d007c0c */ /* 0x000fe2000f7a1270 */
[----:B------:R-:W-:Y:S01]  /*3f740*/  VIADD R11, R15, UR4 ;  /* 0x000000040f0b7c36 */ /* 0x000fe20008000000 */
[----:B------:R-:W-:Y:S01]  /*3f750*/  ISETP.LT.AND P6, PT, R55, UR8, !P6 ;  /* 0x0000000837007c0c */ /* 0x000fe2000f7c1270 */
[----:B----4-:R-:W-:Y:S01]  /*3f760*/  IMAD.WIDE R4, R15, 0x2, R56 ;  /* 0x000000020f047825 */ /* 0x010fe200078e0238 */
[----:B------:R-:W-:Y:S01]  /*3f770*/  ISETP.GE.AND P0, PT, R0, UR11, PT ;  /* 0x0000000b00007c0c */ /* 0x000fe2000bf06270 */
[----:B------:R-:W4:Y:S02]  /*3f780*/  LDCU UR6, c[0x0][0x398] ;  /* 0x00007300ff0677ac */ /* 0x000f240008000800 */
[----:B------:R-:W-:-:S02]  /*3f790*/  VIADD R0, R54, 0x25 ;  /* 0x0000002536007836 */ /* 0x000fc40000000000 */
[----:B0-----:R-:W-:Y:S01]  /*3f7a0*/  IMAD.WIDE R6, R11, 0x2, R2 ;  /* 0x000000020b067825 */ /* 0x001fe200078e0202 */
[----:B------:R-:W-:Y:S01]  /*3f7b0*/  PRMT R10, R33, 0x7632, R10 ;  /* 0x00007632210a7816 */ /* 0x000fe2000000000a */
[----:B------:R-:W0:Y:S02]  /*3f7c0*/  LDCU UR8, c[0x0][0x398] ;  /* 0x00007300ff0877ac */ /* 0x000e240008000800 */
[----:B-1----:R-:W-:Y:S01]  /*3f7d0*/  IMAD.WIDE R8, R11, 0x2, R56 ;  /* 0x000000020b087825 */ /* 0x002fe200078e0238 */
[----:B------:R-:W-:Y:S01]  /*3f7e0*/  ISETP.GE.AND P4, PT, R0, UR11, PT ;  /* 0x0000000b00007c0c */ /* 0x000fe2000bf86270 */
[----:B------:R1:W-:Y:S01]  /*3f7f0*/  @P2 STG.E.U16 desc[UR12][R4.64], R12 ;  /* 0x0000000c04002986 */ /* 0x0003e2000c10150c */
[----:B--2---:R-:W-:Y:S01]  /*3f800*/  ISETP.LT.AND P2, PT, R55, UR5, !P0 ;  /* 0x0000000537007c0c */ /* 0x004fe2000c741270 */
[----:B------:R-:W-:Y:S01]  /*3f810*/  VIADD R11, R11, UR4 ;  /* 0x000000040b0b7c36 */ /* 0x000fe20008000000 */
[----:B------:R-:W2:Y:S01]  /*3f820*/  LDCU UR14, c[0x0][0x398] ;  /* 0x00007300ff0e77ac */ /* 0x000ea20008000800 */
[----:B------:R0:W-:Y:S01]  /*3f830*/  @P5 STG.E.U16 desc[UR12][R6.64], R33 ;  /* 0x0000002106005986 */ /* 0x0001e2000c10150c */
[C---:B------:R-:W-:Y:S01]  /*3f840*/  ISETP.LT.AND P5, PT, R61.reuse, UR10, !P0 ;  /* 0x0000000a3d007c0c */ /* 0x040fe2000c7a1270 */
[----:B------:R-:W-:Y:S01]  /*3f850*/  VIADD R0, R54, 0x26 ;  /* 0x0000002636007836 */ /* 0x000fe20000000000 */
[----:B------:R-:W2:Y:S01]  /*3f860*/  LDCU UR5, c[0x0][0x398] ;  /* 0x00007300ff0577ac */ /* 0x000ea20008000800 */
[----:B------:R3:W-:Y:S01]  /*3f870*/  @P6 STG.E.U16 desc[UR12][R8.64], R10 ;  /* 0x0000000a08006986 */ /* 0x0007e2000c10150c */
[----:B------:R-:W-:Y:S01]  /*3f880*/  ISETP.LT.AND P6, PT, R61, UR7, !P4 ;  /* 0x000000073d007c0c */ /* 0x000fe2000e7c1270 */
[----:B------:R-:W-:-:S02]  /*3f890*/  VIADD R13, R11, UR4 ;  /* 0x000000040b0d7c36 */ /* 0x000fc40008000000 */
[C---:B-1----:R-:W-:Y:S01]  /*3f8a0*/  IMAD.WIDE R4, R11.reuse, 0x2, R2 ;  /* 0x000000020b047825 */ /* 0x042fe200078e0202 */
[----:B------:R-:W-:Y:S01]  /*3f8b0*/  ISETP.GE.AND P1, PT, R0, UR11, PT ;  /* 0x0000000b00007c0c */ /* 0x000fe2000bf26270 */
[----:B------:R-:W1:Y:S02]  /*3f8c0*/  LDCU UR7, c[0x0][0x398] ;  /* 0x00007300ff0777ac */ /* 0x000e640008000800 */
[----:B0-----:R-:W-:Y:S01]  /*3f8d0*/  IMAD.WIDE R6, R11, 0x2, R56 ;  /* 0x000000020b067825 */ /* 0x001fe200078e0238 */
[----:B------:R-:W0:Y:S01]  /*3f8e0*/  LDCU UR10, c[0x0][0x398] ;  /* 0x00007300ff0a77ac */ /* 0x000e220008000800 */
[----:B---3--:R-:W-:Y:S02]  /*3f8f0*/  PRMT R10, R30, 0x7632, R10 ;  /* 0x000076321e0a7816 */ /* 0x008fe4000000000a */
[----:B------:R-:W-:Y:S01]  /*3f900*/  IMAD.WIDE R8, R13, 0x2, R2 ;  /* 0x000000020d087825 */ /* 0x000fe200078e0202 */
[----:B------:R3:W-:Y:S01]  /*3f910*/  @P5 STG.E.U16 desc[UR12][R4.64], R30 ;  /* 0x0000001e04005986 */ /* 0x0007e2000c10150c */
[----:B------:R-:W-:Y:S01]  /*3f920*/  ISETP.LT.AND P4, PT, R55, UR9, !P4 ;  /* 0x0000000937007c0c */ /* 0x000fe2000e781270 */
[----:B------:R-:W0:Y:S01]  /*3f930*/  LDCU UR9, c[0x0][0x398] ;  /* 0x00007300ff0977ac */ /* 0x000e220008000800 */
[----:B------:R-:W-:Y:S01]  /*3f940*/  VIADD R0, R54, 0x27 ;  /* 0x0000002736007836 */ /* 0x000fe20000000000 */
[----:B------:R1:W-:Y:S01]  /*3f950*/  @P2 STG.E.U16 desc[UR12][R6.64], R10 ;  /* 0x0000000a06002986 */ /* 0x0003e2000c10150c */
[----:B----4-:R-:W-:Y:S01]  /*3f960*/  ISETP.LT.AND P2, PT, R61, UR6, !P1 ;  /* 0x000000063d007c0c */ /* 0x010fe2000cf41270 */
[----:B------:R-:W-:Y:S01]  /*3f970*/  VIADD R11, R13, UR4 ;  /* 0x000000040d0b7c36 */ /* 0x000fe20008000000 */
[----:B------:R-:W-:Y:S01]  /*3f980*/  PRMT R12, R34, 0x7632, R12 ;  /* 0x00007632220c7816 */ /* 0x000fe2000000000c */
[----:B------:R4:W-:Y:S01]  /*3f990*/  @P6 STG.E.U16 desc[UR12][R8.64], R34 ;  /* 0x0000002208006986 */ /* 0x0009e2000c10150c */
[----:B------:R-:W-:Y:S01]  /*3f9a0*/  ISETP.LT.AND P6, PT, R55, UR8, !P1 ;  /* 0x0000000837007c0c */ /* 0x000fe2000cfc1270 */
[----:B------:R-:W0:Y:S01]  /*3f9b0*/  LDCU UR6, c[0x0][0x398] ;  /* 0x00007300ff0677ac */ /* 0x000e220008000800 */
[----:B------:R-:W-:Y:S01]  /*3f9c0*/  ISETP.GE.AND P0, PT, R0, UR11, PT ;  /* 0x0000000b00007c0c */ /* 0x000fe2000bf06270 */
[----:B------:R-:W-:-:S02]  /*3f9d0*/  VIADD R0, R54, 0x28 ;  /* 0x0000002836007836 */ /* 0x000fc40000000000 */
[----:B---3--:R-:W-:Y:S01]  /*3f9e0*/  IMAD.WIDE R4, R13, 0x2, R56 ;  /* 0x000000020d047825 */ /* 0x008fe200078e0238 */
[----:B------:R-:W-:Y:S01]  /*3f9f0*/  PRMT R14, R31, 0x7632, R14 ;  /* 0x000076321f0e7816 */ /* 0x000fe2000000000e */
[----:B------:R-:W3:Y:S02]  /*3fa00*/  LDCU UR8, c[0x0][0x398] ;  /* 0x00007300ff0877ac */ /* 0x000ee40008000800 */
[----:B-1----:R-:W-:Y:S01]  /*3fa10*/  IMAD.WIDE R6, R11, 0x2, R2 ;  /* 0x000000020b067825 */ /* 0x002fe200078e0202 */
[----:B------:R-:W-:-:S03]  /*3fa20*/  ISETP.GE.AND P5, PT, R0, UR11, PT ;  /* 0x0000000b00007c0c */ /* 0x000fc6000bfa6270 */
[----:B----4-:R-:W-:Y:S01]  /*3fa30*/  IMAD.WIDE R8, R11, 0x2, R56 ;  /* 0x000000020b087825 */ /* 0x010fe200078e0238 */
[----:B------:R1:W-:Y:S01]  /*3fa40*/  @P4 STG.E.U16 desc[UR12][R4.64], R12 ;  /* 0x0000000c04004986 */ /* 0x0003e2000c10150c */
[----:B--2---:R-:W-:Y:S01]  /*3fa50*/  ISETP.LT.AND P4, PT, R61, UR14, !P0 ;  /* 0x0000000e3d007c0c */ /* 0x004fe2000c781270 */
[----:B------:R-:W2:Y:S01]  /*3fa60*/  LDCU UR14, c[0x0][0x398] ;  /* 0x00007300ff0e77ac */ /* 0x000ea20008000800 */
[----:B------:R-:W-:Y:S01]  /*3fa70*/  IADD3 R11, PT, PT, R11, UR4, RZ ;  /* 0x000000040b0b7c10 */ /* 0x000fe2000fffe0ff */
[----:B------:R4:W-:Y:S01]  /*3fa80*/  @P2 STG.E.U16 desc[UR12][R6.64], R31 ;  /* 0x0000001f06002986 */ /* 0x0009e2000c10150c */
[----:B------:R-:W-:Y:S01]  /*3fa90*/  ISETP.LT.AND P2, PT, R55, UR5, !P0 ;  /* 0x0000000537007c0c */ /* 0x000fe2000c741270 */
[----:B------:R-:W-:Y:S01]  /*3faa0*/  VIADD R0, R54, 0x29 ;  /* 0x0000002936007836 */ /* 0x000fe20000000000 */
[----:B------:R-:W2:Y:S01]  /*3fab0*/  LDCU UR5, c[0x0][0x398] ;  /* 0x00007300ff0577ac */ /* 0x000ea20008000800 */
[----:B------:R3:W-:Y:S01]  /*3fac0*/  @P6 STG.E.U16 desc[UR12][R8.64], R14 ;  /* 0x0000000e08006986 */ /* 0x0007e2000c10150c */
[----:B------:R-:W-:Y:S01]  /*3fad0*/  ISETP.LT.AND P6, PT, R61, UR7, !P5 ;  /* 0x000000073d007c0c */ /* 0x000fe2000efc1270 */
[----:B------:R-:W-:Y:S01]  /*3fae0*/  VIADD R13, R11, UR4 ;  /* 0x000000040b0d7c36 */ /* 0x000fe20008000000 */
[----:B------:R-:W-:Y:S01]  /*3faf0*/  PRMT R10, R35, 0x7632, R10 ;  /* 0x00007632230a7816 */ /* 0x000fe2000000000a */
[----:B-1----:R-:W-:Y:S01]  /*3fb00*/  IMAD.WIDE R4, R11, 0x2, R2 ;  /* 0x000000020b047825 */ /* 0x002fe200078e0202 */
[----:B0-----:R-:W-:Y:S01]  /*3fb10*/  ISETP.LT.AND P5, PT, R55, UR10, !P5 ;  /* 0x0000000a37007c0c */ /* 0x001fe2000efa1270 */
[----:B------:R-:W0:Y:S02]  /*3fb20*/  LDCU UR7, c[0x0][0x398] ;  /* 0x00007300ff0777ac */ /* 0x000e240008000800 */
[----:B----4-:R-:W-:Y:S01]  /*3fb30*/  IMAD.WIDE R6, R11, 0x2, R56 ;  /* 0x000000020b067825 */ /* 0x010fe200078e0238 */
[----:B------:R-:W-:-:S03]  /*3fb40*/  ISETP.GE.AND P1, PT, R0, UR11, PT ;  /* 0x0000000b00007c0c */ /* 0x000fc6000bf26270 */
[----:B---3--:R-:W-:Y:S01]  /*3fb50*/  IMAD.WIDE R8, R13, 0x2, R2 ;  /* 0x000000020d087825 */ /* 0x008fe200078e0202 */
[----:B------:R1:W-:Y:S01]  /*3fb60*/  @P4 STG.E.U16 desc[UR12][R4.64], R35 ;  /* 0x0000002304004986 */ /* 0x0003e2000c10150c */
[----:B------:R-:W3:Y:S02]  /*3fb70*/  LDCU UR10, c[0x0][0x398] ;  /* 0x00007300ff0a77ac */ /* 0x000ee40008000800 */
[----:B------:R-:W-:Y:S01]  /*3fb80*/  VIADD R0, R54, 0x2a ;  /* 0x0000002a36007836 */ /* 0x000fe20000000000 */
[----:B------:R4:W-:Y:S01]  /*3fb90*/  @P2 STG.E.U16 desc[UR12][R6.64], R10 ;  /* 0x0000000a06002986 */ /* 0x0009e2000c10150c */
[----:B------:R-:W-:Y:S02]  /*3fba0*/  ISETP.LT.AND P2, PT, R61, UR6, !P1 ;  /* 0x000000063d007c0c */ /* 0x000fe4000cf41270 */
[----:B------:R-:W-:Y:S01]  /*3fbb0*/  PRMT R12, R36, 0x7632, R12 ;  /* 0x00007632240c7816 */ /* 0x000fe2000000000c */
[----:B------:R0:W-:Y:S01]  /*3fbc0*/  @P6 STG.E.U16 desc[UR12][R8.64], R36 ;  /* 0x0000002408006986 */ /* 0x0001e2000c10150c */
[----:B------:R-:W-:Y:S01]  /*3fbd0*/  ISETP.LT.AND P6, PT, R55, UR8, !P1 ;  /* 0x0000000837007c0c */ /* 0x000fe2000cfc1270 */
[----:B------:R-:W-:-:S02]  /*3fbe0*/  VIADD R11, R13, UR4 ;  /* 0x000000040d0b7c36 */ /* 0x000fc40008000000 */
[----:B-1----:R-:W-:Y:S01]  /*3fbf0*/  IMAD.WIDE R4, R13, 0x2, R56 ;  /* 0x000000020d047825 */ /* 0x002fe200078e0238 */
[----:B------:R-:W-:Y:S01]  /*3fc00*/  ISETP.GE.AND P0, PT, R0, UR11, PT ;  /* 0x0000000b00007c0c */ /* 0x000fe2000bf06270 */
[----:B------:R-:W1:Y:S02]  /*3fc10*/  LDCU UR6, c[0x0][0x398] ;  /* 0x00007300ff0677ac */ /* 0x000e640008000800 */
[----:B------:R-:W-:Y:S01]  /*3fc20*/  VIADD R0, R54, 0x2b ;  /* 0x0000002b36007836 */ /* 0x000fe20000000000 */
[----:B------:R1:W-:Y:S01]  /*3fc30*/  @P5 STG.E.U16 desc[UR12][R4.64], R12 ;  /* 0x0000000c04005986 */ /* 0x0003e2000c10150c */
[----:B----4-:R-:W-:Y:S01]  /*3fc40*/  IMAD.WIDE R6, R11, 0x2, R2 ;  /* 0x000000020b067825 */ /* 0x010fe200078e0202 */
[----:B------:R-:W-:Y:S01]  /*3fc50*/  ISETP.LT.AND P5, PT, R61, UR9, !P0 ;  /* 0x000000093d007c0c */ /* 0x000fe2000c7a1270 */
[----:B------:R-:W4:Y:S01]  /*3fc60*/  LDCU UR8, c[0x0][0x398] ;  /* 0x00007300ff0877ac */ /* 0x000f220008000800 */
[----:B------:R-:W-:Y:S01]  /*3fc70*/  PRMT R13, R40, 0x7632, R13 ;  /* 0x00007632280d7816 */ /* 0x000fe2000000000d */
[----:B0-----:R-:W-:Y:S01]  /*3fc80*/  IMAD.WIDE R8, R11, 0x2, R56 ;  /* 0x000000020b087825 */ /* 0x001fe200078e0238 */
[----:B--2---:R-:W-:-:S02]  /*3fc90*/  ISETP.LT.AND P0, PT, R55, UR5, !P0 ;  /* 0x0000000537007c0c */ /* 0x004fc4000c701270 */
[----:B------:R-:W-:Y:S01]  /*3fca0*/  ISETP.GE.AND P4, PT, R0, UR11, PT ;  /* 0x0000000b00007c0c */ /* 0x000fe2000bf86270 */
[----:B------:R-:W-:Y:S01]  /*3fcb0*/  VIADD R11, R11, UR4 ;  /* 0x000000040b0b7c36 */ /* 0x000fe20008000000 */
[----:B------:R0:W-:Y:S01]  /*3fcc0*/  @P2 STG.E.U16 desc[UR12][R6.64], R40 ;  /* 0x0000002806002986 */ /* 0x0001e2000c10150c */
[----:B------:R-:W2:Y:S03]  /*3fcd0*/  LDCU UR9, c[0x0][0x398] ;  /* 0x00007300ff0977ac */ /* 0x000ea60008000800 */
[----:B------:R4:W-:Y:S01]  /*3fce0*/  @P6 STG.E.U16 desc[UR12][R8.64], R13 ;  /* 0x0000000d08006986 */ /* 0x0009e2000c10150c */
[----:B------:R-:W-:Y:S01]  /*3fcf0*/  ISETP.LT.AND P6, PT, R61, UR7, !P4 ;  /* 0x000000073d007c0c */ /* 0x000fe2000e7c1270 */
[----:B-1----:R-:W-:Y:S01]  /*3fd00*/  IMAD.WIDE R4, R11, 0x2, R2 ;  /* 0x000000020b047825 */ /* 0x002fe200078e0202 */
[----:B---3--:R-:W-:Y:S01]  /*3fd10*/  ISETP.LT.AND P4, PT, R55, UR10, !P4 ;  /* 0x0000000a37007c0c */ /* 0x008fe2000e781270 */
[----:B------:R-:W1:Y:S02]  /*3fd20*/  LDCU UR5, c[0x0][0x398] ;  /* 0x00007300ff0577ac */ /* 0x000e640008000800 */
[----:B------:R-:W-:-:S02]  /*3fd30*/  VIADD R0, R54, 0x2c ;  /* 0x0000002c36007836 */ /* 0x000fc40000000000 */
[----:B0-----:R-:W-:Y:S01]  /*3fd40*/  IMAD.WIDE R6, R11, 0x2, R56 ;  /* 0x000000020b067825 */ /* 0x001fe200078e0238 */
[----:B----4-:R-:W-:-:S03]  /*3fd50*/  PRMT R9, R37, 0x7632, R9 ;  /* 0x0000763225097816 */ /* 0x010fc60000000009 */
[----:B------:R-:W-:Y:S02]  /*3fd60*/  VIADD R10, R54, 0x2e ;  /* 0x0000002e360a7836 */ /* 0x000fe40000000000 */
[----:B------:R-:W-:Y:S01]  /*3fd70*/  VIADD R13, R11, UR4 ;  /* 0x000000040b0d7c36 */ /* 0x000fe20008000000 */
[----:B------:R0:W-:Y:S01]  /*3fd80*/  @P5 STG.E.U16 desc[UR12][R4.64], R37 ;  /* 0x0000002504005986 */ /* 0x0001e2000c10150c */
[----:B------:R-:W-:Y:S01]  /*3fd90*/  ISETP.GE.AND P1, PT, R0, UR11, PT ;  /* 0x0000000b00007c0c */ /* 0x000fe2000bf26270 */
[----:B------:R-:W3:Y:S01]  /*3fda0*/  LDCU UR7, c[0x0][0x398] ;  /* 0x00007300ff0777ac */ /* 0x000ee20008000800 */
[----:B------:R-:W-:Y:S01]  /*3fdb0*/  ISETP.GE.AND P5, PT, R10, UR11, PT ;  /* 0x0000000b0a007c0c */ /* 0x000fe2000bfa6270 */
[----:B------:R4:W-:Y:S01]  /*3fdc0*/  @P0 STG.E.U16 desc[UR12][R6.64], R9 ;  /* 0x0000000906000986 */ /* 0x0009e2000c10150c */
[----:B------:R-:W-:Y:S01]  /*3fdd0*/  IMAD.WIDE R10, R13, 0x2, R56 ;  /* 0x000000020d0a7825 */ /* 0x000fe200078e0238 */
[----:B------:R-:W-:Y:S01]  /*3fde0*/  ISETP.LT.AND P0, PT, R61, UR6, !P1 ;  /* 0x000000063d007c0c */ /* 0x000fe2000cf01270 */
[----:B------:R-:W1:Y:S02]  /*3fdf0*/  LDCU UR6, c[0x0][0x398] ;  /* 0x00007300ff0677ac */ /* 0x000e640008000800 */
[----:B------:R-:W-:Y:S01]  /*3fe00*/  VIADD R0, R54, 0x2d ;  /* 0x0000002d36007836 */ /* 0x000fe20000000000 */
[----:B------:R-:W-:Y:S01]  /*3fe10*/  PRMT R12, R43, 0x7632, R12 ;  /* 0x000076322b0c7816 */ /* 0x000fe2000000000c */
[----:B------:R-:W1:Y:S01]  /*3fe20*/  LDCU UR10, c[0x0][0x398] ;  /* 0x00007300ff0a77ac */ /* 0x000e620008000800 */
[----:B0-----:R-:W-:Y:S01]  /*3fe30*/  PRMT R5, R41, 0x7632, R5 ;  /* 0x0000763229057816 */ /* 0x001fe20000000005 */
[----:B----4-:R-:W-:Y:S01]  /*3fe40*/  IMAD.WIDE R8, R13, 0x2, R2 ;  /* 0x000000020d087825 */ /* 0x010fe200078e0202 */
[----:B------:R-:W-:-:S04]  /*3fe50*/  ISETP.GE.AND P2, PT, R0, UR11, PT ;  /* 0x0000000b00007c0c */ /* 0x000fc8000bf46270 */
[----:B------:R-:W-:Y:S04]  /*3fe60*/  @P6 STG.E.U16 desc[UR12][R8.64], R41 ;  /* 0x0000002908006986 */ /* 0x000fe8000c10150c */
[----:B------:R0:W-:Y:S01]  /*3fe70*/  @P4 STG.E.U16 desc[UR12][R10.64], R5 ;  /* 0x000000050a004986 */ /* 0x0001e2000c10150c */
[----:B------:R-:W-:Y:S01]  /*3fe80*/  ISETP.LT.AND P4, PT, R55, UR8, !P1 ;  /* 0x0000000837007c0c */ /* 0x000fe2000cf81270 */
[----:B------:R-:W4:Y:S01]  /*3fe90*/  LDCU UR8, c[0x0][0x398] ;  /* 0x00007300ff0877ac */ /* 0x000f220008000800 */
[----:B------:R-:W-:Y:S01]  /*3fea0*/  VIADD R13, R13, UR4 ;  /* 0x000000040d0d7c36 */ /* 0x000fe20008000000 */
[----:B--2---:R-:W-:Y:S02]  /*3feb0*/  ISETP.LT.AND P6, PT, R61, UR9, !P2 ;  /* 0x000000093d007c0c */ /* 0x004fe4000d7c1270 */
[----:B-1----:R-:W-:Y:S01]  /*3fec0*/  ISETP.LT.AND P2, PT, R55, UR5, !P2 ;  /* 0x0000000537007c0c */ /* 0x002fe2000d741270 */
[----:B------:R-:W1:Y:S01]  /*3fed0*/  LDCU UR5, c[0x0][0x398] ;  /* 0x00007300ff0577ac */ /* 0x000e620008000800 */
[C---:B------:R-:W-:Y:S01]  /*3fee0*/  IMAD.WIDE R6, R13.reuse, 0x2, R56 ;  /* 0x000000020d067825 */ /* 0x040fe200078e0238 */
[----:B------:R-:W2:Y:S03]  /*3fef0*/  LDCU UR9, c[0x0][0x398] ;  /* 0x00007300ff0977ac */ /* 0x000ea60008000800 */
[----:B0-----:R-:W-:Y:S01]  /*3ff00*/  IMAD.WIDE R4, R13, 0x2, R2 ;  /* 0x000000020d047825 */ /* 0x001fe200078e0202 */
[----:B------:R-:W-:-:S03]  /*3ff10*/  PRMT R11, R38, 0x7632, R11 ;  /* 0x00007632260b7816 */ /* 0x000fc6000000000b */
[----:B------:R-:W-:Y:S01]  /*3ff20*/  VIADD R15, R13, UR4 ;  /* 0x000000040d0f7c36 */ /* 0x000fe20008000000 */
[----:B------:R0:W-:Y:S01]  /*3ff30*/  @P0 STG.E.U16 desc[UR12][R4.64], R38 ;  /* 0x0000002604000986 */ /* 0x0001e2000c10150c */
[----:B------:R-:W-:Y:S02]  /*3ff40*/  VIADD R0, R54, 0x2f ;  /* 0x0000002f36007836 */ /* 0x000fe40000000000 */
[----:B------:R-:W-:Y:S01]  /*3ff50*/  IMAD.WIDE R8, R15, 0x2, R2 ;  /* 0x000000020f087825 */ /* 0x000fe200078e0202 */
[----:B------:R1:W-:Y:S01]  /*3ff60*/  @P4 STG.E.U16 desc[UR12][R6.64], R11 ;  /* 0x0000000b06004986 */ /* 0x0003e2000c10150c */
[----:B------:R-:W-:Y:S01]  /*3ff70*/  ISETP.LT.AND P4, PT, R61, UR6, !P5 ;  /* 0x000000063d007c0c */ /* 0x000fe2000ef81270 */
[----:B------:R-:W2:Y:S01]  /*3ff80*/  LDCU UR6, c[0x0][0x398] ;  /* 0x00007300ff0677ac */ /* 0x000ea20008000800 */
[----:B------:R-:W-:Y:S01]  /*3ff90*/  ISETP.GE.AND P1, PT, R0, UR11, PT ;  /* 0x0000000b00007c0c */ /* 0x000fe2000bf26270 */
[----:B------:R2:W-:Y:S01]  /*3ffa0*/  @P6 STG.E.U16 desc[UR12][R8.64], R42 ;  /* 0x0000002a08006986 */ /* 0x0005e2000c10150c */
[----:B0-----:R-:W-:Y:S01]  /*3ffb0*/  IMAD.WIDE R4, R15, 0x2, R56 ;  /* 0x000000020f047825 */ /* 0x001fe200078e0238 */
[----:B-1----:R-:W-:-:S02]  /*3ffc0*/  PRMT R7, R42, 0x7632, R7 ;  /* 0x000076322a077816 */ /* 0x002fc40000000007 */
[----:B---3--:R-:W-:Y:S01]  /*3ffd0*/  ISETP.LT.AND P5, PT, R55, UR7, !P5 ;  /* 0x0000000737007c0c */ /* 0x008fe2000efa1270 */
[----:B------:R-:W0:Y:S02]  /*3ffe0*/  LDCU UR7, c[0x0][0x398] ;  /* 0x00007300ff0777ac */ /* 0x000e240008000800 */
[----:B------:R1:W-:Y:S01]  /*3fff0*/  @P2 STG.E.U16 desc[UR12][R4.64], R7 ;  /* 0x0000000704002986 */ /* 0x0003e2000c10150c */
[----:B----4-:R-:W-:Y:S01]  /*40000*/  ISETP.LT.AND P2, PT, R61, UR8, !P1 ;  /* 0x000000083d007c0c */ /* 0x010fe2000cf41270 */
[----:B------:R-:W-:Y:S01]  /*40010*/  VIADD R15, R15, UR4 ;  /* 0x000000040f0f7c36 */ /* 0x000fe20008000000 */
[----:B------:R-:W3:Y:S01]  /*40020*/  LDCU UR8, c[0x0][0x398] ;  /* 0x00007300ff0877ac */ /* 0x000ee20008000800 */
[----:B------:R-:W-:Y:S01]  /*40030*/  VIADD R0, R54, 0x30 ;  /* 0x0000003036007836 */ /* 0x000fe20000000000 */
[----:B------:R-:W-:Y:S01]  /*40040*/  ISETP.LT.AND P1, PT, R55, UR5, !P1 ;  /* 0x0000000537007c0c */ /* 0x000fe2000cf21270 */
[C---:B--2---:R-:W-:Y:S01]  /*40050*/  IMAD.WIDE R8, R15.reuse, 0x2, R56 ;  /* 0x000000020f087825 */ /* 0x044fe200078e0238 */
[----:B------:R-:W2:Y:S03]  /*40060*/  LDCU UR5, c[0x0][0x398] ;  /* 0x00007300ff0577ac */ /* 0x000ea60008000800 */
[----:B-1----:R-:W-:Y:S01]  /*40070*/  IMAD.WIDE R6, R15, 0x2, R2 ;  /* 0x000000020f067825 */ /* 0x002fe200078e0202 */
[----:B------:R-:W-:-:S02]  /*40080*/  PRMT R5, R39, 0x7632, R5 ;  /* 0x0000763227057816 */ /* 0x000fc40000000005 */
[----:B------:R-:W-:Y:S01]  /*40090*/  ISETP.GE.AND P0, PT, R0, UR11, PT ;  /* 0x0000000b00007c0c */ /* 0x000fe2000bf06270 */
[----:B------:R-:W-:Y:S01]  /*400a0*/  VIADD R15, R15, UR4 ;  /* 0x000000040f0f7c36 */ /* 0x000fe20008000000 */
[----:B------:R1:W-:Y:S01]  /*400b0*/  @P4 STG.E.U16 desc[UR12][R6.64], R39 ;  /* 0x0000002706004986 */ /* 0x0003e2000c10150c */
[----:B------:R-:W-:-:S03]  /*400c0*/  VIADD R0, R54, 0x31 ;  /* 0x0000003136007836 */ /* 0x000fc60000000000 */
[----:B------:R4:W-:Y:S01]  /*400d0*/  @P5 STG.E.U16 desc[UR12][R8.64], R5 ;  /* 0x0000000508005986 */ /* 0x0009e2000c10150c */
[----:B------:R-:W-:Y:S01]  /*400e0*/  ISETP.LT.AND P5, PT, R61, UR6, !P0 ;  /* 0x000000063d007c0c */ /* 0x000fe2000c7a1270 */
[----:B------:R-:W2:Y:S01]  /*400f0*/  LDCU UR6, c[0x0][0x398] ;  /* 0x00007300ff0677ac */ /* 0x000ea20008000800 */
[----:B------:R-:W-:Y:S01]  /*40100*/  ISETP.GE.AND P6, PT, R0, UR11, PT ;  /* 0x0000000b00007c0c */ /* 0x000fe2000bfc6270 */
[----:B-1----:R-:W-:-:S04]  /*40110*/  IMAD.WIDE R6, R15, 0x2, R56 ;  /* 0x000000020f067825 */ /* 0x002fc800078e0238 */
[----:B----4-:R-:W-:Y:S01]  /*40120*/  IMAD.WIDE R4, R15, 0x2, R2 ;  /* 0x000000020f047825 */ /* 0x010fe200078e0202 */
[----:B0-----:R-:W-:Y:S01]  /*40130*/  ISETP.LT.AND P0, PT, R55, UR7, !P0 ;  /* 0x0000000737007c0c */ /* 0x001fe2000c701270 */
[----:B------:R-:W0:Y:S03]  /*40140*/  LDCU UR7, c[0x0][0x398] ;  /* 0x00007300ff0777ac */ /* 0x000e260008000800 */
[----:B------:R1:W-:Y:S01]  /*40150*/  @P2 STG.E.U16 desc[UR12][R4.64], R43 ;  /* 0x0000002b04002986 */ /* 0x0003e2000c10150c */
[----:B------:R-:W-:-:S03]  /*40160*/  VIADD R11, R15, UR4 ;  /* 0x000000040f0b7c36 */ /* 0x000fc60008000000 */
[----:B------:R4:W-:Y:S01]  /*40170*/  @P1 STG.E.U16 desc[UR12][R6.64], R12 ;  /* 0x0000000c06001986 */ /* 0x0009e2000c10150c */
[----:B---3--:R-:W-:Y:S01]  /*40180*/  ISETP.LT.AND P1, PT, R61, UR8, !P6 ;  /* 0x000000083d007c0c */ /* 0x008fe2000f721270 */
[----:B------:R-:W-:Y:S01]  /*40190*/  VIADD R0, R54, 0x32 ;  /* 0x0000003236007836 */ /* 0x000fe20000000000 */
[----:B------:R-:W-:Y:S01]  /*401a0*/  ISETP.LT.AND P6, PT, R55, UR9, !P6 ;  /* 0x0000000937007c0c */ /* 0x000fe2000f7c1270 */
[C---:B------:R-:W-:Y:S01]  /*401b0*/  VIADD R13, R11.reuse, UR4 ;  /* 0x000000040b0d7c36 */ /* 0x040fe20008000000 */
[----:B------:R-:W3:Y:S01]  /*401c0*/  LDCU UR8, c[0x0][0x398] ;  /* 0x00007300ff0877ac */ /* 0x000ee20008000800 */
[C---:B------:R-:W-:Y:S01]  /*401d0*/  IMAD.WIDE R8, R11.reuse, 0x2, R2 ;  /* 0x000000020b087825 */ /* 0x040fe200078e0202 */
[----:B------:R-:W-:Y:S01]  /*401e0*/  ISETP.GE.AND P4, PT, R0, UR11, PT ;  /* 0x0000000b00007c0c */ /* 0x000fe2000bf86270 */
[----:B------:R-:W0:Y:S02]  /*401f0*/  LDCU UR9, c[0x0][0x398] ;  /* 0x00007300ff0977ac */ /* 0x000e240008000800 */
[----:B-1----:R-:W-:Y:S01]  /*40200*/  IMAD.WIDE R4, R11, 0x2, R56 ;  /* 0x000000020b047825 */ /* 0x002fe200078e0238 */
[----:B----4-:R-:W-:-:S03]  /*40210*/  PRMT R7, R44, 0x7632, R7 ;  /* 0x000076322c077816 */ /* 0x010fc60000000007 */
[----:B------:R-:W-:Y:S01]  /*40220*/  IMAD.WIDE R10, R13, 0x2, R2 ;  /* 0x000000020d0a7825 */ /* 0x000fe200078e0202 */
[----:B------:R-:W-:Y:S03]  /*40230*/  @P5 STG.E.U16 desc[UR12][R8.64], R44 ;  /* 0x0000002c08005986 */ /* 0x000fe6000c10150c */
[----:B------:R-:W-:Y:S01]  /*40240*/  VIADD R0, R54, 0x33 ;  /* 0x0000003336007836 */ /* 0x000fe20000000000 */
[----:B------:R1:W-:Y:S04]  /*40250*/  @P0 STG.E.U16 desc[UR12][R4.64], R7 ;  /* 0x0000000704000986 */ /* 0x0003e8000c10150c */
[----:B------:R4:W-:Y:S01]  /*40260*/  @P1 STG.E.U16 desc[UR12][R10.64], R48 ;  /* 0x000000300a001986 */ /* 0x0009e2000c10150c */
[----:B--2---:R-:W-:Y:S01]  /*40270*/  ISETP.LT.AND P1, PT, R61, UR5, !P4 ;  /* 0x000000053d007c0c */ /* 0x004fe2000e721270 */
[----:B------:R-:W2:Y:S01]  /*40280*/  LDCU UR5, c[0x0][0x398] ;  /* 0x00007300ff0577ac */ /* 0x000ea20008000800 */
[----:B------:R-:W-:-:S02]  /*40290*/  ISETP.GE.AND P2, PT, R0, UR11, PT ;  /* 0x0000000b00007c0c */ /* 0x000fc4000bf46270 */
[----:B------:R-:W-:Y:S01]  /*402a0*/  ISETP.LT.AND P4, PT, R55, UR6, !P4 ;  /* 0x0000000637007c0c */ /* 0x000fe2000e781270 */
[----:B------:R-:W2:Y:S01]  /*402b0*/  LDCU UR6, c[0x0][0x398] ;  /* 0x00007300ff0677ac */ /* 0x000ea20008000800 */
[----:B-1----:R-:W-:Y:S01]  /*402c0*/  PRMT R5, R48, 0x7632, R5 ;  /* 0x0000763230057816 */ /* 0x002fe20000000005 */
[----:B------:R-:W-:-:S04]  /*402d0*/  IMAD.WIDE R6, R13, 0x2, R56 ;  /* 0x000000020d067825 */ /* 0x000fc800078e0238 */
[----:B------:R-:W-:Y:S01]  /*402e0*/  VIADD R9, R13, UR4 ;  /* 0x000000040d097c36 */ /* 0x000fe20008000000 */
[----:B------:R1:W-:Y:S01]  /*402f0*/  @P6 STG.E.U16 desc[UR12][R6.64], R5 ;  /* 0x0000000506006986 */ /* 0x0003e2000c10150c */
[----:B0-----:R-:W-:Y:S01]  /*40300*/  ISETP.LT.AND P6, PT, R61, UR7, !P2 ;  /* 0x000000073d007c0c */ /* 0x001fe2000d7c1270 */
[----:B------:R-:W-:Y:S02]  /*40310*/  VIADD R0, R54, 0x34 ;  /* 0x0000003436007836 */ /* 0x000fe40000000000 */
[----:B------:R-:W-:Y:S01]  /*40320*/  VIADD R13, R9, UR4 ;  /* 0x00000004090d7c36 */ /* 0x000fe20008000000 */
[----:B---3--:R-:W-:Y:S01]  /*40330*/  ISETP.LT.AND P2, PT, R55, UR8, !P2 ;  /* 0x0000000837007c0c */ /* 0x008fe2000d741270 */
[----:B------:R-:W0:Y:S02]  /*40340*/  LDCU UR7, c[0x0][0x398] ;  /* 0x00007300ff0777ac */ /* 0x000e240008000800 */
[----:B----4-:R-:W-:-:S04]  /*40350*/  IMAD.WIDE R10, R13, 0x2, R2 ;  /* 0x000000020d0a7825 */ /* 0x010fc800078e0202 */
[----:B-1----:R-:W-:Y:S01]  /*40360*/  IMAD.WIDE R4, R9, 0x2, R2 ;  /* 0x0000000209047825 */ /* 0x002fe200078e0202 */
[----:B------:R-:W-:Y:S01]  /*40370*/  PRMT R7, R45, 0x7632, R7 ;  /* 0x000076322d077816 */ /* 0x000fe20000000007 */
[----:B------:R-:W1:Y:S02]  /*40380*/  LDCU UR8, c[0x0][0x398] ;  /* 0x00007300ff0877ac */ /* 0x000e640008000800 */
[--C-:B------:R-:W-:Y:S01]  /*40390*/  IMAD.WIDE R8, R9, 0x2, R56.reuse ;  /* 0x0000000209087825 */ /* 0x100fe200078e0238 */
[----:B------:R-:W-:Y:S01]  /*403a0*/  ISETP.GE.AND P5, PT, R0, UR11, PT ;  /* 0x0000000b00007c0c */ /* 0x000fe2000bfa6270 */
[----:B------:R3:W-:Y:S04]  /*403b0*/  @P1 STG.E.U16 desc[UR12][R4.64], R45 ;  /* 0x0000002d04001986 */ /* 0x0007e8000c10150c */
[----:B------:R4:W-:Y:S04]  /*403c0*/  @P4 STG.E.U16 desc[UR12][R8.64], R7 ;  /* 0x0000000708004986 */ /* 0x0009e8000c10150c */
[----:B------:R-:W-:Y:S01]  /*403d0*/  @P6 STG.E.U16 desc[UR12][R10.64], R49 ;  /* 0x000000310a006986 */ /* 0x000fe2000c10150c */
[----:B--2---:R-:W-:Y:S01]  /*403e0*/  ISETP.LT.AND P6, PT, R61, UR5, !P5 ;  /* 0x000000053d007c0c */ /* 0x004fe2000efc1270 */
[----:B------:R-:W-:Y:S01]  /*403f0*/  VIADD R15, R13, UR4 ;  /* 0x000000040d0f7c36 */ /* 0x000fe20008000000 */
[----:B------:R-:W-:Y:S01]  /*40400*/  ISETP.LT.AND P5, PT, R55, UR6, !P5 ;  /* 0x0000000637007c0c */ /* 0x000fe2000efa1270 */
[----:B---3--:R-:W-:Y:S01]  /*40410*/  IMAD.WIDE R4, R13, 0x2, R56 ;  /* 0x000000020d047825 */ /* 0x008fe200078e0238 */
[----:B------:R-:W2:Y:S01]  /*40420*/  LDCU UR5, c[0x0][0x398] ;  /* 0x00007300ff0577ac */ /* 0x000ea20008000800 */
[----:B----4-:R-:W-:-:S02]  /*40430*/  PRMT R9, R49, 0x7632, R9 ;  /* 0x0000763231097816 */ /* 0x010fc40000000009 */
[C---:B------:R-:W-:Y:S01]  /*40440*/  IMAD.WIDE R6, R15.reuse, 0x2, R2 ;  /* 0x000000020f067825 */ /* 0x040fe200078e0202 */
[----:B------:R-:W3:Y:S02]  /*40450*/  LDCU UR6, c[0x0][0x398] ;  /* 0x00007300ff0677ac */ /* 0x000ee40008000800 */
[----:B------:R4:W-:Y:S04]  /*40460*/  @P2 STG.E.U16 desc[UR12][R4.64], R9 ;  /* 0x0000000904002986 */ /* 0x0009e8000c10150c */
[----:B------:R-:W-:Y:S01]  /*40470*/  @P6 STG.E.U16 desc[UR12][R6.64], R46 ;  /* 0x0000002e06006986 */ /* 0x000fe2000c10150c */
[----:B----4-:R-:W-:Y:S01]  /*40480*/  PRMT R5, R46, 0x7632, R5 ;  /* 0x000076322e057816 */ /* 0x010fe20000000005 */
[----:B------:R-:W-:-:S05]  /*40490*/  IMAD.WIDE R8, R15, 0x2, R56 ;  /* 0x000000020f087825 */ /* 0x000fca00078e0238 */
[----:B------:R-:W-:Y:S04]  /*404a0*/  @P5 STG.E.U16 desc[UR12][R8.64], R5 ;  /* 0x0000000508005986 */ /* 0x000fe8000c10150c */
[----:B------:R4:W3:Y:S04]  /*404b0*/  LDS.128 R4, [R51] ;  /* 0x0000000033047984 */ /* 0x0008e80000000c00 */
[----:B----4-:R-:W4:Y:S01]  /*404c0*/  LDL.LU R51, [R1+0x156c] ;  /* 0x00156c0001337983 */ /* 0x010f220000300800 */
[----:B------:R-:W-:-:S05]  /*404d0*/  VIADD R0, R54, 0x35 ;  /* 0x0000003536007836 */ /* 0x000fca0000000000 */
[----:B------:R-:W-:Y:S02]  /*404e0*/  ISETP.GE.AND P0, PT, R0, UR11, PT ;  /* 0x0000000b00007c0c */ /* 0x000fe4000bf06270 */
[----:B------:R-:W-:Y:S02]  /*404f0*/  IADD3 R0, PT, PT, R54, 0x36, RZ ;  /* 0x0000003636007810 */ /* 0x000fe40007ffe0ff */
[----:B0-----:R-:W-:Y:S01]  /*40500*/  ISETP.LT.AND P2, PT, R61, UR7, !P0 ;  /* 0x000000073d007c0c */ /* 0x001fe2000c741270 */
[----:B------:R-:W-:Y:S01]  /*40510*/  VIADD R17, R15, UR4 ;  /* 0x000000040f117c36 */ /* 0x000fe20008000000 */
[----:B------:R-:W-:Y:S01]  /*40520*/  ISETP.LT.AND P0, PT, R55, UR9, !P0 ;  /* 0x0000000937007c0c */ /* 0x000fe2000c701270 */
[----:B------:R-:W0:Y:S01]  /*40530*/  LDCU UR7, c[0x0][0x398] ;  /* 0x00007300ff0777ac */ /* 0x000e220008000800 */
[----:B------:R-:W-:Y:S01]  /*40540*/  ISETP.GE.AND P1, PT, R0, UR11, PT ;  /* 0x0000000b00007c0c */ /* 0x000fe2000bf26270 */
[----:B------:R-:W-:Y:S01]  /*40550*/  VIADD R0, R54, 0x37 ;  /* 0x0000003736007836 */ /* 0x000fe20000000000 */
[----:B------:R-:W-:Y:S01]  /*40560*/  PRMT R9, R50, 0x7632, R9 ;  /* 0x0000763232097816 */ /* 0x000fe20000000009 */
[----:B------:R-:W-:Y:S01]  /*40570*/  IMAD.WIDE R10, R17, 0x2, R2 ;  /* 0x00000002110a7825 */ /* 0x000fe200078e0202 */
[----:B--2---:R-:W-:Y:S01]  /*40580*/  ISETP.LT.AND P5, PT, R61, UR5, !P1 ;  /* 0x000000053d007c0c */ /* 0x004fe2000cfa1270 */
[----:B------:R-:W2:Y:S01]  /*40590*/  LDCU UR9, c[0x0][0x398] ;  /* 0x00007300ff0977ac */ /* 0x000ea20008000800 */
[----:B------:R-:W-:Y:S01]  /*405a0*/  ISETP.GE.AND P4, PT, R0, UR11, PT ;  /* 0x0000000b00007c0c */ /* 0x000fe2000bf86270 */
[----:B------:R-:W-:Y:S01]  /*405b0*/  VIADD R0, R54, 0x38 ;  /* 0x0000003836007836 */ /* 0x000fe20000000000 */
[----:B-1----:R-:W-:Y:S01]  /*405c0*/  ISETP.LT.AND P1, PT, R55, UR8, !P1 ;  /* 0x0000000837007c0c */ /* 0x002fe2000cf21270 */
[C-C-:B------:R-:W-:Y:S01]  /*405d0*/  IMAD.WIDE R12, R17.reuse, 0x2, R56.reuse ;  /* 0x00000002110c7825 */ /* 0x140fe200078e0238 */
[----:B------:R1:W-:Y:S01]  /*405e0*/  @P2 STG.E.U16 desc[UR12][R10.64], R50 ;  /* 0x000000320a002986 */ /* 0x0003e2000c10150c */
[----:B------:R-:W0:Y:S02]  /*405f0*/  LDCU UR5, c[0x0][0x398] ;  /* 0x00007300ff0577ac */ /* 0x000e240008000800 */
[----:B------:R-:W-:Y:S01]  /*40600*/  VIADD R17, R17, UR4 ;  /* 0x0000000411117c36 */ /* 0x000fe20008000000 */
[----:B------:R-:W-:Y:S01]  /*40610*/  ISETP.GE.AND P6, PT, R0, UR11, PT ;  /* 0x0000000b00007c0c */ /* 0x000fe2000bfc6270 */
[----:B------:R2:W-:Y:S01]  /*40620*/  @P0 STG.E.U16 desc[UR12][R12.64], R9 ;  /* 0x000000090c000986 */ /* 0x0005e2000c10150c */
[----:B------:R-:W-:Y:S01]  /*40630*/  VIADD R0, R54, 0x39 ;  /* 0x0000003936007836 */ /* 0x000fe20000000000 */
[----:B------:R-:W-:Y:S01]  /*40640*/  ISETP.LT.AND P0, PT, R61, UR10, !P4 ;  /* 0x0000000a3d007c0c */ /* 0x000fe2000e701270 */
[----:B------:R-:W0:Y:S01]  /*40650*/  LDCU UR8, c[0x0][0x398] ;  /* 0x00007300ff0877ac */ /* 0x000e220008000800 */
[----:B---3--:R-:W-:Y:S01]  /*40660*/  ISETP.LT.AND P4, PT, R55, UR6, !P4 ;  /* 0x0000000637007c0c */ /* 0x008fe2000e781270 */
[C---:B-1----:R-:W-:Y:S01]  /*40670*/  IMAD.WIDE R10, R17.reuse, 0x2, R56 ;  /* 0x00000002110a7825 */ /* 0x042fe200078e0238 */
[----:B------:R-:W-:Y:S01]  /*40680*/  ISETP.GE.AND P2, PT, R0, UR11, PT ;  /* 0x0000000b00007c0c */ /* 0x000fe2000bf46270 */
[----:B------:R-:W1:Y:S02]  /*40690*/  LDCU UR10, c[0x0][0x398] ;  /* 0x00007300ff0a77ac */ /* 0x000e640008000800 */
[----:B--2---:R-:W-:Y:S01]  /*406a0*/  IMAD.WIDE R8, R17, 0x2, R2 ;  /* 0x0000000211087825 */ /* 0x004fe200078e0202 */
[----:B------:R-:W-:Y:S01]  /*406b0*/  PRMT R13, R47, 0x7632, R13 ;  /* 0x000076322f0d7816 */ /* 0x000fe2000000000d */
[----:B------:R-:W2:Y:S02]  /*406c0*/  LDCU UR6, c[0x0][0x398] ;  /* 0x00007300ff0677ac */ /* 0x000ea40008000800 */
[----:B------:R-:W-:Y:S01]  /*406d0*/  VIADD R17, R17, UR4 ;  /* 0x0000000411117c36 */ /* 0x000fe20008000000 */
[----:B------:R3:W-:Y:S01]  /*406e0*/  @P5 STG.E.U16 desc[UR12][R8.64], R47 ;  /* 0x0000002f08005986 */ /* 0x0007e2000c10150c */
[----:B------:R-:W-:-:S03]  /*406f0*/  VIADD R0, R54, 0x3a ;  /* 0x0000003a36007836 */ /* 0x000fc60000000000 */
[----:B------:R1:W-:Y:S01]  /*40700*/  @P1 STG.E.U16 desc[UR12][R10.64], R13 ;  /* 0x0000000d0a001986 */ /* 0x0003e2000c10150c */
[----:B0-----:R-:W-:Y:S01]  /*40710*/  ISETP.LT.AND P1, PT, R61, UR7, !P6 ;  /* 0x000000073d007c0c */ /* 0x001fe2000f721270 */
[C---:B------:R-:W-:Y:S01]  /*40720*/  VIADD R19, R17.reuse, UR4 ;  /* 0x0000000411137c36 */ /* 0x040fe20008000000 */
[----:B------:R-:W-:Y:S01]  /*40730*/  ISETP.GE.AND P5, PT, R0, UR11, PT ;  /* 0x0000000b00007c0c */ /* 0x000fe2000bfa6270 */
[----:B------:R-:W-:Y:S02]  /*40740*/  VIADD R0, R54, 0x3b ;  /* 0x0000003b36007836 */ /* 0x000fe40000000000 */
[----:B---3--:R-:W-:-:S04]  /*40750*/  IMAD.WIDE R8, R17, 0x2, R56 ;  /* 0x0000000211087825 */ /* 0x008fc800078e0238 */
[--C-:B-1----:R-:W-:Y:S01]  /*40760*/  IMAD.WIDE R12, R17, 0x2, R2.reuse ;  /* 0x00000002110c7825 */ /* 0x102fe200078e0202 */
[----:B------:R-:W-:Y:S01]  /*40770*/  ISETP.LT.AND P6, PT, R55, UR9, !P6 ;  /* 0x0000000937007c0c */ /* 0x000fe2000f7c1270 */
[----:B------:R-:W0:Y:S02]  /*40780*/  LDCU UR7, c[0x0][0x398] ;  /* 0x00007300ff0777ac */ /* 0x000e240008000800 */
[C---:B------:R-:W-:Y:S01]  /*40790*/  IMAD.WIDE R10, R19.reuse, 0x2, R2 ;  /* 0x00000002130a7825 */ /* 0x040fe200078e0202 */
[----:B------:R-:W1:Y:S03]  /*407a0*/  LDCU UR9, c[0x0][0x398] ;  /* 0x00007300ff0977ac */ /* 0x000e660008000800 */
[----:B------:R-:W-:-:S04]  /*407b0*/  IMAD.WIDE R14, R19, 0x2, R56 ;  /* 0x00000002130e7825 */ /* 0x000fc800078e0238 */
[----:B------:R-:W-:Y:S01]  /*407c0*/  VIADD R19, R19, UR4 ;  /* 0x0000000413137c36 */ /* 0x000fe20008000000 */
[----:B----4-:R-:W-:Y:S01]  /*407d0*/  PRMT R16, R51, 0x7632, R16 ;  /* 0x0000763233107816 */ /* 0x010fe20000000010 */
[----:B------:R3:W-:Y:S01]  /*407e0*/  @P0 STG.E.U16 desc[UR12][R12.64], R51 ;  /* 0x000000330c000986 */ /* 0x0007e2000c10150c */
[----:B------:R-:W-:-:S03]  /*407f0*/  ISETP.GE.AND P0, PT, R0, UR11, PT ;  /* 0x0000000b00007c0c */ /* 0x000fc6000bf06270 */
[----:B------:R4:W-:Y:S01]  /*40800*/  @P4 STG.E.U16 desc[UR12][R8.64], R16 ;  /* 0x0000001008004986 */ /* 0x0009e2000c10150c */
[----:B------:R-:W-:Y:S01]  /*40810*/  ISETP.LT.AND P4, PT, R61, UR14, !P2 ;  /* 0x0000000e3d007c0c */ /* 0x000fe2000d781270 */
[----:B------:R-:W-:Y:S02]  /*40820*/  VIADD R0, R54, 0x3c ;  /* 0x0000003c36007836 */ /* 0x000fe40000000000 */
[----:B------:R0:W-:Y:S01]  /*40830*/  @P1 STG.E.U16 desc[UR12][R10.64], R52 ;  /* 0x000000340a001986 */ /* 0x0001e2000c10150c */
[----:B------:R-:W-:Y:S01]  /*40840*/  VIADD R17, R19, UR4 ;  /* 0x0000000413117c36 */ /* 0x000fe20008000000 */
[----:B------:R-:W0:Y:S01]  /*40850*/  LDCU UR14, c[0x0][0x398] ;  /* 0x00007300ff0e77ac */ /* 0x000e220008000800 */
[----:B------:R-:W-:Y:S02]  /*40860*/  ISETP.GE.AND P1, PT, R0, UR11, PT ;  /* 0x0000000b00007c0c */ /* 0x000fe4000bf26270 */
[----:B---3--:R-:W-:Y:S01]  /*40870*/  PRMT R13, R52, 0x7632, R13 ;  /* 0x00007632340d7816 */ /* 0x008fe2000000000d */
[----:B------:R-:W-:-:S02]  /*40880*/  VIADD R0, R54, 0x3d ;  /* 0x0000003d36007836 */ /* 0x000fc40000000000 */
[----:B----4-:R-:W-:Y:S02]  /*40890*/  IMAD.WIDE R8, R19, 0x2, R2 ;  /* 0x0000000213087825 */ /* 0x010fe400078e0202 */
[----:B------:R3:W-:Y:S04]  /*408a0*/  @P6 STG.E.U16 desc[UR12][R14.64], R13 ;  /* 0x0000000d0e006986 */ /* 0x0007e8000c10150c */
[----:B------:R4:W-:Y:S01]  /*408b0*/  @P4 STG.E.U16 desc[UR12][R8.64], R4 ;  /* 0x0000000408004986 */ /* 0x0009e2000c10150c */
[----:B------:R-:W-:Y:S01]  /*408c0*/  ISETP.GE.AND P4, PT, R0, UR11, PT ;  /* 0x0000000b00007c0c */ /* 0x000fe2000bf86270 */
[----:B------:R-:W-:Y:S02]  /*408d0*/  VIADD R0, R54, 0x3e ;  /* 0x0000003e36007836 */ /* 0x000fe40000000000 */
[----:B------:R-:W4:Y:S01]  /*408e0*/  LDL.LU R54, [R1+0x1568] ;  /* 0x0015680001367983 */ /* 0x000f220000300800 */
[----:B------:R-:W-:Y:S01]  /*408f0*/  ISETP.LT.AND P2, PT, R55, UR5, !P2 ;  /* 0x0000000537007c0c */ /* 0x000fe2000d741270 */
[----:B0-----:R-:W-:Y:S01]  /*40900*/  IMAD.WIDE R10, R19, 0x2, R56 ;  /* 0x00000002130a7825 */ /* 0x001fe200078e0238 */
[----:B------:R-:W-:Y:S01]  /*40910*/  ISETP.LT.AND P6, PT, R61, UR8, !P5 ;  /* 0x000000083d007c0c */ /* 0x000fe2000efc1270 */
[----:B------:R-:W0:Y:S01]  /*40920*/  LDCU UR5, c[0x0][0x398] ;  /* 0x00007300ff0577ac */ /* 0x000e220008000800 */
[----:B---3--:R-:W-:Y:S01]  /*40930*/  PRMT R14, R4, 0x7632, R14 ;  /* 0x00007632040e7816 */ /* 0x008fe2000000000e */
[----:B------:R-:W-:Y:S01]  /*40940*/  IMAD.WIDE R12, R17, 0x2, R2 ;  /* 0x00000002110c7825 */ /* 0x000fe200078e0202 */
[----:B------:R-:W-:Y:S01]  /*40950*/  ISETP.LT.AND P5, PT, R55, UR10, !P5 ;  /* 0x0000000a37007c0c */ /* 0x000fe2000efa1270 */
[----:B------:R-:W3:Y:S06]  /*40960*/  LDCU UR8, c[0x0][0x398] ;  /* 0x00007300ff0877ac */ /* 0x000eec0008000800 */
[----:B------:R0:W-:Y:S01]  /*40970*/  @P2 STG.E.U16 desc[UR12][R10.64], R14 ;  /* 0x0000000e0a002986 */ /* 0x0001e2000c10150c */
[----:B------:R-:W-:-:S02]  /*40980*/  ISETP.LT.AND P2, PT, R61, UR15, !P0 ;  /* 0x0000000f3d007c0c */ /* 0x000fc4000c741270 */
[----:B--2---:R-:W-:Y:S01]  /*40990*/  ISETP.LT.AND P0, PT, R55, UR6, !P0 ;  /* 0x0000000637007c0c */ /* 0x004fe2000c701270 */
[----:B------:R-:W2:Y:S01]  /*409a0*/  LDCU UR6, c[0x0][0x398] ;  /* 0x00007300ff0677ac */ /* 0x000ea20008000800 */
[----:B------:R1:W-:Y:S01]  /*409b0*/  @P6 STG.E.U16 desc[UR12][R12.64], R53 ;  /* 0x000000350c006986 */ /* 0x0003e2000c10150c */
[----:B------:R-:W-:Y:S01]  /*409c0*/  VIADD R15, R17, UR4 ;  /* 0x00000004110f7c36 */ /* 0x000fe20008000000 */
[----:B------:R-:W-:Y:S01]  /*409d0*/  ISETP.LT.AND P6, PT, R61, UR7, !P1 ;  /* 0x000000073d007c0c */ /* 0x000fe2000cfc1270 */
[----:B----4-:R-:W-:Y:S01]  /*409e0*/  IMAD.WIDE R8, R17, 0x2, R56 ;  /* 0x0000000211087825 */ /* 0x010fe200078e0238 */
[----:B------:R-:W-:-:S03]  /*409f0*/  PRMT R16, R53, 0x7632, R16 ;  /* 0x0000763235107816 */ /* 0x000fc60000000010 */
[----:B------:R-:W-:Y:S01]  /*40a00*/  VIADD R19, R15, UR4 ;  /* 0x000000040f137c36 */ /* 0x000fe20008000000 */
[----:B------:R-:W-:Y:S01]  /*40a10*/  PRMT R4, R5, 0x7632, R4 ;  /* 0x0000763205047816 */ /* 0x000fe20000000004 */
[C---:B0-----:R-:W-:Y:S01]  /*40a20*/  IMAD.WIDE R10, R15.reuse, 0x2, R2 ;  /* 0x000000020f0a7825 */ /* 0x041fe200078e0202 */
[----:B------:R-:W-:Y:S03]  /*40a30*/  @P5 STG.E.U16 desc[UR12][R8.64], R16 ;  /* 0x0000001008005986 */ /* 0x000fe6000c10150c */
[----:B-1----:R-:W-:Y:S01]  /*40a40*/  IMAD.WIDE R12, R15, 0x2, R56 ;  /* 0x000000020f0c7825 */ /* 0x002fe200078e0238 */
[----:B------:R-:W-:-:S03]  /*40a50*/  ISETP.GE.AND P5, PT, R0, UR11, PT ;  /* 0x0000000b00007c0c */ /* 0x000fc6000bfa6270 */
[----:B------:R-:W-:Y:S01]  /*40a60*/  IMAD.WIDE R14, R19, 0x2, R2 ;  /* 0x00000002130e7825 */ /* 0x000fe200078e0202 */
[----:B------:R-:W-:Y:S01]  /*40a70*/  @P2 STG.E.U16 desc[UR12][R10.64], R5 ;  /* 0x000000050a002986 */ /* 0x000fe2000c10150c */
[----:B------:R-:W-:-:S03]  /*40a80*/  ISETP.LT.AND P2, PT, R61, UR14, !P5 ;  /* 0x0000000e3d007c0c */ /* 0x000fc6000ef41270 */
[----:B------:R0:W-:Y:S01]  /*40a90*/  @P0 STG.E.U16 desc[UR12][R12.64], R4 ;  /* 0x000000040c000986 */ /* 0x0001e2000c10150c */
[----:B------:R-:W-:Y:S02]  /*40aa0*/  ISETP.LT.AND P0, PT, R61, UR16, !P3 ;  /* 0x000000103d007c0c */ /* 0x000fe4000df01270 */
[C---:B------:R-:W-:Y:S02]  /*40ab0*/  ISETP.LT.AND P3, PT, R55.reuse, UR17, !P3 ;  /* 0x0000001137007c0c */ /* 0x040fe4000df61270 */
[C---:B------:R-:W-:Y:S02]  /*40ac0*/  ISETP.LT.AND P1, PT, R55.reuse, UR9, !P1 ;  /* 0x0000000937007c0c */ /* 0x040fe4000cf21270 */
[----:B--2---:R-:W-:Y:S01]  /*40ad0*/  ISETP.LT.AND P5, PT, R55, UR6, !P5 ;  /* 0x0000000637007c0c */ /* 0x004fe2000efa1270 */
[----:B------:R1:W-:Y:S01]  /*40ae0*/  @P6 STG.E.U16 desc[UR12][R14.64], R54 ;  /* 0x000000360e006986 */ /* 0x0003e2000c10150c */
[----:B------:R-:W-:Y:S02]  /*40af0*/  ISETP.LT.AND P6, PT, R61, UR5, !P4 ;  /* 0x000000053d007c0c */ /* 0x000fe4000e7c1270 */
[----:B---3--:R-:W-:-:S02]  /*40b00*/  ISETP.LT.AND P4, PT, R55, UR8, !P4 ;  /* 0x0000000837007c0c */ /* 0x008fc4000e781270 */
[----:B------:R-:W2:Y:S01]  /*40b10*/  LDL.LU R55, [R1+0x1564] ;  /* 0x0015640001377983 */ /* 0x000ea20000300800 */
[----:B------:R-:W-:Y:S01]  /*40b20*/  VIADD R17, R19, UR4 ;  /* 0x0000000413117c36 */ /* 0x000fe20008000000 */
[----:B------:R-:W-:-:S03]  /*40b30*/  PRMT R0, R54, 0x7632, R0 ;  /* 0x0000763236007816 */ /* 0x000fc60000000000 */
[----:B------:R-:W-:Y:S02]  /*40b40*/  VIADD R21, R17, UR4 ;  /* 0x0000000411157c36 */ /* 0x000fe40008000000 */
[----:B0-----:R-:W-:Y:S01]  /*40b50*/  IMAD.WIDE R4, R19, 0x2, R56 ;  /* 0x0000000213047825 */ /* 0x001fe200078e0238 */
[----:B------:R-:W-:-:S03]  /*40b60*/  PRMT R16, R6, 0x7632, R16 ;  /* 0x0000763206107816 */ /* 0x000fc60000000010 */
[----:B------:R-:W-:-:S04]  /*40b70*/  IMAD.WIDE R8, R17, 0x2, R2 ;  /* 0x0000000211087825 */ /* 0x000fc800078e0202 */
[----:B------:R-:W-:Y:S02]  /*40b80*/  VIADD R19, R21, UR4 ;  /* 0x0000000415137c36 */ /* 0x000fe40008000000 */
[----:B------:R-:W-:Y:S01]  /*40b90*/  IMAD.WIDE R10, R17, 0x2, R56 ;  /* 0x00000002110a7825 */ /* 0x000fe200078e0238 */
[----:B------:R0:W-:Y:S03]  /*40ba0*/  @P1 STG.E.U16 desc[UR12][R4.64], R0 ;  /* 0x0000000004001986 */ /* 0x0001e6000c10150c */
[C---:B------:R-:W-:Y:S01]  /*40bb0*/  IMAD.WIDE R12, R21.reuse, 0x2, R2 ;  /* 0x00000002150c7825 */ /* 0x040fe200078e0202 */
[----:B------:R0:W-:Y:S03]  /*40bc0*/  @P6 STG.E.U16 desc[UR12][R8.64], R6 ;  /* 0x0000000608006986 */ /* 0x0001e6000c10150c */
[----:B-1----:R-:W-:Y:S01]  /*40bd0*/  IMAD.WIDE R14, R21, 0x2, R56 ;  /* 0x00000002150e7825 */ /* 0x002fe200078e0238 */
[----:B------:R0:W-:Y:S03]  /*40be0*/  @P4 STG.E.U16 desc[UR12][R10.64], R16 ;  /* 0x000000100a004986 */ /* 0x0001e6000c10150c */
[----:B------:R-:W-:-:S04]  /*40bf0*/  IMAD.WIDE R2, R19, 0x2, R2 ;  /* 0x0000000213027825 */ /* 0x000fc800078e0202 */
[----:B------:R-:W-:Y:S01]  /*40c00*/  IMAD.WIDE R56, R19, 0x2, R56 ;  /* 0x0000000213387825 */ /* 0x000fe200078e0238 */
[----:B--2---:R-:W-:Y:S01]  /*40c10*/  PRMT R17, R55, 0x7632, R17 ;  /* 0x0000763237117816 */ /* 0x004fe20000000011 */
[----:B------:R0:W-:Y:S04]  /*40c20*/  @P2 STG.E.U16 desc[UR12][R12.64], R55 ;  /* 0x000000370c002986 */ /* 0x0001e8000c10150c */
[----:B------:R0:W-:Y:S04]  /*40c30*/  @P5 STG.E.U16 desc[UR12][R14.64], R17 ;  /* 0x000000110e005986 */ /* 0x0001e8000c10150c */
[----:B------:R0:W-:Y:S01]  /*40c40*/  @P0 STG.E.U16 desc[UR12][R2.64], R7 ;  /* 0x0000000702000986 */ /* 0x0001e2000c10150c */
[----:B------:R-:W-:Y:S05]  /*40c50*/  @!P3 EXIT ;  /* 0x000000000000b94d */ /* 0x000fea0003800000 */
[----:B------:R-:W-:-:S05]  /*40c60*/  PRMT R28, R7, 0x7632, R28 ;  /* 0x00007632071c7816 */ /* 0x000fca000000001c */
[----:B------:R-:W-:Y:S01]  /*40c70*/  STG.E.U16 desc[UR12][R56.64], R28 ;  /* 0x0000001c38007986 */ /* 0x000fe2000c10150c */
[----:B------:R-:W-:Y:S05]  /*40c80*/  EXIT ;  /* 0x000000000000794d */ /* 0x000fea0003800000 */
.L_x_2:
[----:B------:R-:W-:-:S00]  /*40c90*/  BRA `(.L_x_2) ;  /* 0xfffffffc00fc7947 */ /* 0x000fc0000383ffff */
[----:B------:R-:W-:-:S00]  /*40ca0*/  NOP ;  /* 0x0000000000007918 */ /* 0x000fc00000000000 */
        /* <DEDUP_REMOVED lines=13> */
.L_x_3:


//--------------------- .nv.shared.matmul_kernel  --------------------------
	.section	.nv.shared.matmul_kernel,"aw",@nobits
	.sectionflags	@""
	.align	16
	.zero		1024


//--------------------- .nv.shared.reserved.0     --------------------------
	.section	.nv.shared.reserved.0,"aw",@nobits
	.weak		__nv_reservedSMEM_offset_0_alias
	.size		__nv_reservedSMEM_offset_0_alias, 0, 64
	.other		__nv_reservedSMEM_offset_0_alias,@"STO_CUDA_RESERVED_SHARED STV_DEFAULT"
__nv_reservedSMEM_offset_0_alias:
	.zero		0
	.zero		64


//--------------------- .nv.constant0.matmul_kernel --------------------------
	.section	.nv.constant0.matmul_kernel,"a",@progbits
	.sectionflags	@""
	.align	4
.nv.constant0.matmul_kernel:
	.zero		976


//--------------------- SYMBOLS --------------------------

	.type		.nv.reservedSmem.offset0,@object
	.size		.nv.reservedSmem.offset0,0x4
	.type		.nv.reservedSmem.cap,@object
	.size		.nv.reservedSmem.cap,0x4
